	.target	sm_100a

	.elftype	@"ET_EXEC"


//--------------------- .note.nv.tkinfo           --------------------------
	.section	.note.nv.tkinfo,"",@"SHT_NOTE"
	.sectionflags	@"SHF_NOTE_NV_TKINFO"
	.tkinfo
        /*0018*/ 	.word	0x00000002
        /*0030*/ 	.string	""
        /*0030*/ 	.string	"ptxas"
        /*0030*/ 	.string	"Cuda compilation tools, release 13.0, V13.0.88"
        /*0030*/ 	.string	"Build cuda_13.0.r13.0/compiler.36424714_0"
        /*0030*/ 	.string	"-arch sm_100a -m 64 "



//--------------------- .note.nv.cuinfo           --------------------------
	.section	.note.nv.cuinfo,"",@"SHT_NOTE"
	.sectionflags	@"SHF_NOTE_NV_CUINFO"
        /*0018*/ 	.short	0x0002
        /*001a*/ 	.short	0x0064
        /*001c*/ 	.short	0x0082
	.zero		2


//--------------------- .nv.info                  --------------------------
	.section	.nv.info,"",@"SHT_CUDA_INFO"
	.align	4


	//----- nvinfo : EIATTR_REGCOUNT
	.align		4
        /*0000*/ 	.byte	0x04, 0x2f
        /*0002*/ 	.short	(.L_19 - .L_18)
	.align		4
.L_18:
        /*0004*/ 	.word	index@(_ZN7cutlass13device_kernelINS_4gemm6kernel13GemmUniversalIN4cute5tupleIJiiiiEEENS1_10collective13CollectiveMmaINS1_46MainloopSm100TmaUmmaWarpSpecializedBlockScaledILi3ELi2ELi1ENS5_IJNS4_1CILi2EEENSA_ILi4EEENSA_ILi1EEEEEEEENS5_IJNSA_ILi128EEENSA_ILi256EEESH_EEENS5_IJNS_12float_e2m1_tENS_13float_ue4m3_tEEEENS5_IJNS5_IJlSD_lEEENS4_6LayoutINS5_IJNS5_IJNS5_IJNSA_ILi32EEESC_EEEiEEENS5_IJNS5_IJNSA_ILi16EEESC_EEEiEEENS5_IJSD_iEEEEEENS5_IJST_NS5_IJNS5_IJNSA_ILi0EEESD_EEENSA_ILi512EEEEEENS5_IJSW_iEEEEEEEEEEESL_S13_NS4_8TiledMMAINS4_8MMA_AtomIJNS4_17SM100_MMA_MXF4_SSISJ_SJ_fSK_Li128ELi256ELi16ELNS4_4UMMA5MajorE0ELS18_0ELNS17_7ScaleInE0ELS19_0EEEEEENSN_INS5_IJSD_SD_SD_EEENS5_IJSW_SW_SW_EEEEENS5_IJNS4_10UnderscoreES1F_S1F_EEEEENS5_IJNS4_23SM90_TMA_LOAD_MULTICASTES1I_EEENS5_IJNS4_14ComposedLayoutINS4_7SwizzleILi3ELi4ELi3EEENS4_18smem_ptr_flag_bitsILi4EEENSN_INS5_IJNSA_ILi8EEESH_EEENS5_IJSH_SD_EEEEEEENSN_INS5_IJNS5_IJNS5_IJSP_SD_EEESS_EEESD_NS5_IJSD_SC_EEEEEENS5_IJNS5_IJNS5_IJSS_SY_EEESX_EEESW_NS5_IJSC_SY_EEEEEEEEEEEvNS4_8identityES1J_NS5_IJS1T_NSN_INS5_IJNS5_IJNS5_IJSP_SB_EEESS_EEESD_S1W_EEENS5_IJS1Z_SW_NS5_IJSC_NSA_ILi1024EEEEEEEEEEEEEEvS24_EENS_8epilogue10collective18CollectiveEpilogueINS2E_23Sm100TmaWarpSpecializedILi4ELi2ELi32ELb1ELb0EEEJNS5_IJNSA_ILi64EEESH_SH_EEENS5_IJNSN_IS2J_SD_EENSN_INS5_IJSO_SB_EEENS5_IJSD_SG_EEEEEEEENS_10bfloat16_tESM_S2Q_SM_NS2E_6fusion15FusionCallbacksIS2I_NS2R_17LinearCombinationIS2Q_fS2Q_fLNS_15FloatRoundStyleE2EEES2K_S2P_JEEENS4_5SM1004TMEM4LOAD26SM100_TMEM_LOAD_32dp32b32xENS4_13SM90_TMA_LOADENS1K_INS1L_ILi2ELi4ELi3EEENS1N_ILi16EEENSN_INS5_IJS1P_SO_EEENS5_IJSO_SD_EEEEEEENS4_39AutoVectorizingCopyWithAssumedAlignmentILi128EEENS4_14SM90_TMA_STOREES37_S39_S39_EEEvvEEEEvNT_6ParamsE)
        /*0008*/ 	.word	0x000000de


	//----- nvinfo : EIATTR_FRAME_SIZE
	.align		4
.L_19:
        /*000c*/ 	.byte	0x04, 0x11
        /*000e*/ 	.short	(.L_21 - .L_20)
	.align		4
.L_20:
        /*0010*/ 	.word	index@($__internal_2_$__cuda_sm10x_tcgen05_guardrail_trap_unallocated_columns_being_dealloced)
        /*0014*/ 	.word	0x00000000


	//----- nvinfo : EIATTR_FRAME_SIZE
	.align		4
.L_21:
        /*0018*/ 	.byte	0x04, 0x11
        /*001a*/ 	.short	(.L_23 - .L_22)
	.align		4
.L_22:
        /*001c*/ 	.word	index@($__internal_1_$__cuda_sm10x_tcgen05_guardrail_trap_phase_invalid_during_alloc)
        /*0020*/ 	.word	0x00000000


	//----- nvinfo : EIATTR_FRAME_SIZE
	.align		4
.L_23:
        /*0024*/ 	.byte	0x04, 0x11
        /*0026*/ 	.short	(.L_25 - .L_24)
	.align		4
.L_24:
        /*0028*/ 	.word	index@($__internal_0_$__cuda_sm10x_tcgen05_guardrail_trap_col_being_dealloced_not_returned_by_alloc)
        /*002c*/ 	.word	0x00000000


	//----- nvinfo : EIATTR_FRAME_SIZE
	.align		4
.L_25:
        /*0030*/ 	.byte	0x04, 0x11
        /*0032*/ 	.short	(.L_27 - .L_26)
	.align		4
.L_26:
        /*0034*/ 	.word	index@(_ZN7cutlass13device_kernelINS_4gemm6kernel13GemmUniversalIN4cute5tupleIJiiiiEEENS1_10collective13CollectiveMmaINS1_46MainloopSm100TmaUmmaWarpSpecializedBlockScaledILi3ELi2ELi1ENS5_IJNS4_1CILi2EEENSA_ILi4EEENSA_ILi1EEEEEEEENS5_IJNSA_ILi128EEENSA_ILi256EEESH_EEENS5_IJNS_12float_e2m1_tENS_13float_ue4m3_tEEEENS5_IJNS5_IJlSD_lEEENS4_6LayoutINS5_IJNS5_IJNS5_IJNSA_ILi32EEESC_EEEiEEENS5_IJNS5_IJNSA_ILi16EEESC_EEEiEEENS5_IJSD_iEEEEEENS5_IJST_NS5_IJNS5_IJNSA_ILi0EEESD_EEENSA_ILi512EEEEEENS5_IJSW_iEEEEEEEEEEESL_S13_NS4_8TiledMMAINS4_8MMA_AtomIJNS4_17SM100_MMA_MXF4_SSISJ_SJ_fSK_Li128ELi256ELi16ELNS4_4UMMA5MajorE0ELS18_0ELNS17_7ScaleInE0ELS19_0EEEEEENSN_INS5_IJSD_SD_SD_EEENS5_IJSW_SW_SW_EEEEENS5_IJNS4_10UnderscoreES1F_S1F_EEEEENS5_IJNS4_23SM90_TMA_LOAD_MULTICASTES1I_EEENS5_IJNS4_14ComposedLayoutINS4_7SwizzleILi3ELi4ELi3EEENS4_18smem_ptr_flag_bitsILi4EEENSN_INS5_IJNSA_ILi8EEESH_EEENS5_IJSH_SD_EEEEEEENSN_INS5_IJNS5_IJNS5_IJSP_SD_EEESS_EEESD_NS5_IJSD_SC_EEEEEENS5_IJNS5_IJNS5_IJSS_SY_EEESX_EEESW_NS5_IJSC_SY_EEEEEEEEEEEvNS4_8identityES1J_NS5_IJS1T_NSN_INS5_IJNS5_IJNS5_IJSP_SB_EEESS_EEESD_S1W_EEENS5_IJS1Z_SW_NS5_IJSC_NSA_ILi1024EEEEEEEEEEEEEEvS24_EENS_8epilogue10collective18CollectiveEpilogueINS2E_23Sm100TmaWarpSpecializedILi4ELi2ELi32ELb1ELb0EEEJNS5_IJNSA_ILi64EEESH_SH_EEENS5_IJNSN_IS2J_SD_EENSN_INS5_IJSO_SB_EEENS5_IJSD_SG_EEEEEEEENS_10bfloat16_tESM_S2Q_SM_NS2E_6fusion15FusionCallbacksIS2I_NS2R_17LinearCombinationIS2Q_fS2Q_fLNS_15FloatRoundStyleE2EEES2K_S2P_JEEENS4_5SM1004TMEM4LOAD26SM100_TMEM_LOAD_32dp32b32xENS4_13SM90_TMA_LOADENS1K_INS1L_ILi2ELi4ELi3EEENS1N_ILi16EEENSN_INS5_IJS1P_SO_EEENS5_IJSO_SD_EEEEEEENS4_39AutoVectorizingCopyWithAssumedAlignmentILi128EEENS4_14SM90_TMA_STOREES37_S39_S39_EEEvvEEEEvNT_6ParamsE)
        /*0038*/ 	.word	0x00000000


	//----- nvinfo : EIATTR_MIN_STACK_SIZE
	.align		4
.L_27:
        /*003c*/ 	.byte	0x04, 0x12
        /*003e*/ 	.short	(.L_29 - .L_28)
	.align		4
.L_28:
        /*0040*/ 	.word	index@(_ZN7cutlass13device_kernelINS_4gemm6kernel13GemmUniversalIN4cute5tupleIJiiiiEEENS1_10collective13CollectiveMmaINS1_46MainloopSm100TmaUmmaWarpSpecializedBlockScaledILi3ELi2ELi1ENS5_IJNS4_1CILi2EEENSA_ILi4EEENSA_ILi1EEEEEEEENS5_IJNSA_ILi128EEENSA_ILi256EEESH_EEENS5_IJNS_12float_e2m1_tENS_13float_ue4m3_tEEEENS5_IJNS5_IJlSD_lEEENS4_6LayoutINS5_IJNS5_IJNS5_IJNSA_ILi32EEESC_EEEiEEENS5_IJNS5_IJNSA_ILi16EEESC_EEEiEEENS5_IJSD_iEEEEEENS5_IJST_NS5_IJNS5_IJNSA_ILi0EEESD_EEENSA_ILi512EEEEEENS5_IJSW_iEEEEEEEEEEESL_S13_NS4_8TiledMMAINS4_8MMA_AtomIJNS4_17SM100_MMA_MXF4_SSISJ_SJ_fSK_Li128ELi256ELi16ELNS4_4UMMA5MajorE0ELS18_0ELNS17_7ScaleInE0ELS19_0EEEEEENSN_INS5_IJSD_SD_SD_EEENS5_IJSW_SW_SW_EEEEENS5_IJNS4_10UnderscoreES1F_S1F_EEEEENS5_IJNS4_23SM90_TMA_LOAD_MULTICASTES1I_EEENS5_IJNS4_14ComposedLayoutINS4_7SwizzleILi3ELi4ELi3EEENS4_18smem_ptr_flag_bitsILi4EEENSN_INS5_IJNSA_ILi8EEESH_EEENS5_IJSH_SD_EEEEEEENSN_INS5_IJNS5_IJNS5_IJSP_SD_EEESS_EEESD_NS5_IJSD_SC_EEEEEENS5_IJNS5_IJNS5_IJSS_SY_EEESX_EEESW_NS5_IJSC_SY_EEEEEEEEEEEvNS4_8identityES1J_NS5_IJS1T_NSN_INS5_IJNS5_IJNS5_IJSP_SB_EEESS_EEESD_S1W_EEENS5_IJS1Z_SW_NS5_IJSC_NSA_ILi1024EEEEEEEEEEEEEEvS24_EENS_8epilogue10collective18CollectiveEpilogueINS2E_23Sm100TmaWarpSpecializedILi4ELi2ELi32ELb1ELb0EEEJNS5_IJNSA_ILi64EEESH_SH_EEENS5_IJNSN_IS2J_SD_EENSN_INS5_IJSO_SB_EEENS5_IJSD_SG_EEEEEEEENS_10bfloat16_tESM_S2Q_SM_NS2E_6fusion15FusionCallbacksIS2I_NS2R_17LinearCombinationIS2Q_fS2Q_fLNS_15FloatRoundStyleE2EEES2K_S2P_JEEENS4_5SM1004TMEM4LOAD26SM100_TMEM_LOAD_32dp32b32xENS4_13SM90_TMA_LOADENS1K_INS1L_ILi2ELi4ELi3EEENS1N_ILi16EEENSN_INS5_IJS1P_SO_EEENS5_IJSO_SD_EEEEEEENS4_39AutoVectorizingCopyWithAssumedAlignmentILi128EEENS4_14SM90_TMA_STOREES37_S39_S39_EEEvvEEEEvNT_6ParamsE)
        /*0044*/ 	.word	0x00000000
.L_29:


//--------------------- .nv.compat                --------------------------
	.section	.nv.compat,"",@"SHT_CUDA_COMPAT_INFO"
	.align	4
        /*0000*/ 	.byte	0x02, 0x09, 0x01, 0x00, 0x02, 0x02, 0x02, 0x00, 0x02, 0x05, 0x05, 0x00, 0x03, 0x07, 0x01, 0x01
        /*0010*/ 	.byte	0x02, 0x03, 0x01, 0x00, 0x02, 0x06, 0x01, 0x00, 0x04, 0x0b, 0x08, 0x00, 0x09, 0x00, 0x00, 0x00
        /*0020*/ 	.byte	0x00, 0x00, 0x00, 0x00


//--------------------- .nv.info._ZN7cutlass13device_kernelINS_4gemm6kernel13GemmUniversalIN4cute5tupleIJiiiiEEENS1_10collective13CollectiveMmaINS1_46MainloopSm100TmaUmmaWarpSpecializedBlockScaledILi3ELi2ELi1ENS5_IJNS4_1CILi2EEENSA_ILi4EEENSA_ILi1EEEEEEEENS5_IJNSA_ILi128EEENSA_ILi256EEESH_EEENS5_IJNS_12float_e2m1_tENS_13float_ue4m3_tEEEENS5_IJNS5_IJlSD_lEEENS4_6LayoutINS5_IJNS5_IJNS5_IJNSA_ILi32EEESC_EEEiEEENS5_IJNS5_IJNSA_ILi16EEESC_EEEiEEENS5_IJSD_iEEEEEENS5_IJST_NS5_IJNS5_IJNSA_ILi0EEESD_EEENSA_ILi512EEEEEENS5_IJSW_iEEEEEEEEEEESL_S13_NS4_8TiledMMAINS4_8MMA_AtomIJNS4_17SM100_MMA_MXF4_SSISJ_SJ_fSK_Li128ELi256ELi16ELNS4_4UMMA5MajorE0ELS18_0ELNS17_7ScaleInE0ELS19_0EEEEEENSN_INS5_IJSD_SD_SD_EEENS5_IJSW_SW_SW_EEEEENS5_IJNS4_10UnderscoreES1F_S1F_EEEEENS5_IJNS4_23SM90_TMA_LOAD_MULTICASTES1I_EEENS5_IJNS4_14ComposedLayoutINS4_7SwizzleILi3ELi4ELi3EEENS4_18smem_ptr_flag_bitsILi4EEENSN_INS5_IJNSA_ILi8EEESH_EEENS5_IJSH_SD_EEEEEEENSN_INS5_IJNS5_IJNS5_IJSP_SD_EEESS_EEESD_NS5_IJSD_SC_EEEEEENS5_IJNS5_IJNS5_IJSS_SY_EEESX_EEESW_NS5_IJSC_SY_EEEEEEEEEEEvNS4_8identityES1J_NS5_IJS1T_NSN_INS5_IJNS5_IJNS5_IJSP_SB_EEESS_EEESD_S1W_EEENS5_IJS1Z_SW_NS5_IJSC_NSA_ILi1024EEEEEEEEEEEEEEvS24_EENS_8epilogue10collective18CollectiveEpilogueINS2E_23Sm100TmaWarpSpecializedILi4ELi2ELi32ELb1ELb0EEEJNS5_IJNSA_ILi64EEESH_SH_EEENS5_IJNSN_IS2J_SD_EENSN_INS5_IJSO_SB_EEENS5_IJSD_SG_EEEEEEEENS_10bfloat16_tESM_S2Q_SM_NS2E_6fusion15FusionCallbacksIS2I_NS2R_17LinearCombinationIS2Q_fS2Q_fLNS_15FloatRoundStyleE2EEES2K_S2P_JEEENS4_5SM1004TMEM4LOAD26SM100_TMEM_LOAD_32dp32b32xENS4_13SM90_TMA_LOADENS1K_INS1L_ILi2ELi4ELi3EEENS1N_ILi16EEENSN_INS5_IJS1P_SO_EEENS5_IJSO_SD_EEEEEEENS4_39AutoVectorizingCopyWithAssumedAlignmentILi128EEENS4_14SM90_TMA_STOREES37_S39_S39_EEEvvEEEEvNT_6ParamsE --------------------------
	.section	.nv.info._ZN7cutlass13device_kernelINS_4gemm6kernel13GemmUniversalIN4cute5tupleIJiiiiEEENS1_10collective13CollectiveMmaINS1_46MainloopSm100TmaUmmaWarpSpecializedBlockScaledILi3ELi2ELi1ENS5_IJNS4_1CILi2EEENSA_ILi4EEENSA_ILi1EEEEEEEENS5_IJNSA_ILi128EEENSA_ILi256EEESH_EEENS5_IJNS_12float_e2m1_tENS_13float_ue4m3_tEEEENS5_IJNS5_IJlSD_lEEENS4_6LayoutINS5_IJNS5_IJNS5_IJNSA_ILi32EEESC_EEEiEEENS5_IJNS5_IJNSA_ILi16EEESC_EEEiEEENS5_IJSD_iEEEEEENS5_IJST_NS5_IJNS5_IJNSA_ILi0EEESD_EEENSA_ILi512EEEEEENS5_IJSW_iEEEEEEEEEEESL_S13_NS4_8TiledMMAINS4_8MMA_AtomIJNS4_17SM100_MMA_MXF4_SSISJ_SJ_fSK_Li128ELi256ELi16ELNS4_4UMMA5MajorE0ELS18_0ELNS17_7ScaleInE0ELS19_0EEEEEENSN_INS5_IJSD_SD_SD_EEENS5_IJSW_SW_SW_EEEEENS5_IJNS4_10UnderscoreES1F_S1F_EEEEENS5_IJNS4_23SM90_TMA_LOAD_MULTICASTES1I_EEENS5_IJNS4_14ComposedLayoutINS4_7SwizzleILi3ELi4ELi3EEENS4_18smem_ptr_flag_bitsILi4EEENSN_INS5_IJNSA_ILi8EEESH_EEENS5_IJSH_SD_EEEEEEENSN_INS5_IJNS5_IJNS5_IJSP_SD_EEESS_EEESD_NS5_IJSD_SC_EEEEEENS5_IJNS5_IJNS5_IJSS_SY_EEESX_EEESW_NS5_IJSC_SY_EEEEEEEEEEEvNS4_8identityES1J_NS5_IJS1T_NSN_INS5_IJNS5_IJNS5_IJSP_SB_EEESS_EEESD_S1W_EEENS5_IJS1Z_SW_NS5_IJSC_NSA_ILi1024EEEEEEEEEEEEEEvS24_EENS_8epilogue10collective18CollectiveEpilogueINS2E_23Sm100TmaWarpSpecializedILi4ELi2ELi32ELb1ELb0EEEJNS5_IJNSA_ILi64EEESH_SH_EEENS5_IJNSN_IS2J_SD_EENSN_INS5_IJSO_SB_EEENS5_IJSD_SG_EEEEEEEENS_10bfloat16_tESM_S2Q_SM_NS2E_6fusion15FusionCallbacksIS2I_NS2R_17LinearCombinationIS2Q_fS2Q_fLNS_15FloatRoundStyleE2EEES2K_S2P_JEEENS4_5SM1004TMEM4LOAD26SM100_TMEM_LOAD_32dp32b32xENS4_13SM90_TMA_LOADENS1K_INS1L_ILi2ELi4ELi3EEENS1N_ILi16EEENSN_INS5_IJS1P_SO_EEENS5_IJSO_SD_EEEEEEENS4_39AutoVectorizingCopyWithAssumedAlignmentILi128EEENS4_14SM90_TMA_STOREES37_S39_S39_EEEvvEEEEvNT_6ParamsE,"",@"SHT_CUDA_INFO"
	.sectionflags	@""
	.align	4


	//----- nvinfo : EIATTR_CUDA_API_VERSION
	.align		4
        /*0000*/ 	.byte	0x04, 0x37
        /*0002*/ 	.short	(.L_31 - .L_30)
.L_30:
        /*0004*/ 	.word	0x00000082


	//----- nvinfo : EIATTR_KPARAM_INFO
	.align		4
.L_31:
        /*0008*/ 	.byte	0x04, 0x17
        /*000a*/ 	.short	(.L_33 - .L_32)
.L_32:
        /*000c*/ 	.word	0x00000000
        /*0010*/ 	.short	0x0000
        /*0012*/ 	.short	0x0000
        /*0014*/ 	.byte	0x00, 0xf0, 0x01, 0x30


	//----- nvinfo : EIATTR_AT_ENTRY_FRAGMENTS
	.align		4
.L_33:
        /*0018*/ 	.byte	0x04, 0x4f
        /*001a*/ 	.short	(.L_35 - .L_34)


	//   ....[0]....
.L_34:
        /*001c*/ 	.word	0x00000006


	//----- nvinfo : EIATTR_RESERVED_SMEM_USED
	.align		4
.L_35:
        /*0020*/ 	.byte	0x01, 0x41
	.zero		2


	//----- nvinfo : EIATTR_SPARSE_MMA_MASK
	.align		4
        /*0024*/ 	.byte	0x03, 0x50
        /*0026*/ 	.short	0x0000


	//----- nvinfo : EIATTR_TCGEN05_1CTA_USED
	.align		4
        /*0028*/ 	.byte	0x01, 0x51
	.zero		2


	//----- nvinfo : EIATTR_MAXREG_COUNT
	.align		4
        /*002c*/ 	.byte	0x03, 0x1b
        /*002e*/ 	.short	0x00ff


	//----- nvinfo : EIATTR_NUM_BARRIERS
	.align		4
        /*0030*/ 	.byte	0x02, 0x4c
        /*0032*/ 	.byte	0x07
	.zero		1


	//----- nvinfo : EIATTR_EXTERNS
	.align		4
        /*0034*/ 	.byte	0x04, 0x0f
        /*0036*/ 	.short	(.L_37 - .L_36)


	//   ....[0]....
	.align		4
.L_36:
        /*0038*/ 	.word	index@(__assertfail)


	//----- nvinfo : EIATTR_MERCURY_ISA_VERSION
	.align		4
.L_37:
        /*003c*/ 	.byte	0x03, 0x5f
        /*003e*/ 	.short	0x0101


	//----- nvinfo : EIATTR_INT_WARP_WIDE_INSTR_OFFSETS
	.align		4
        /*0040*/ 	.byte	0x04, 0x31
        /*0042*/ 	.short	(.L_39 - .L_38)


	//   ....[0]....
.L_38:
        /*0044*/ 	.word	0x00000d60


	//   ....[1]....
        /*0048*/ 	.word	0x00000e30


	//   ....[2]....
        /*004c*/ 	.word	0x00004b70


	//   ....[3]....
        /*0050*/ 	.word	0x00004b90


	//   ....[4]....
        /*0054*/ 	.word	0x00004bc0


	//   ....[5]....
        /*0058*/ 	.word	0x00005770


	//   ....[6]....
        /*005c*/ 	.word	0x00005810


	//   ....[7]....
        /*0060*/ 	.word	0x000058b0


	//   ....[8]....
        /*0064*/ 	.word	0x00005930


	//   ....[9]....
        /*0068*/ 	.word	0x000059f0


	//   ....[10]....
        /*006c*/ 	.word	0x00005a90


	//   ....[11]....
        /*0070*/ 	.word	0x00005b30


	//   ....[12]....
        /*0074*/ 	.word	0x00005c60


	//   ....[13]....
        /*0078*/ 	.word	0x00005c80


	//   ....[14]....
        /*007c*/ 	.word	0x00005d00


	//   ....[15]....
        /*0080*/ 	.word	0x00005dc0


	//   ....[16]....
        /*0084*/ 	.word	0x00005e60


	//   ....[17]....
        /*0088*/ 	.word	0x00005ee0


	//   ....[18]....
        /*008c*/ 	.word	0x00005f70


	//   ....[19]....
        /*0090*/ 	.word	0x00006050


	//   ....[20]....
        /*0094*/ 	.word	0x000060c0


	//   ....[21]....
        /*0098*/ 	.word	0x00006180


	//   ....[22]....
        /*009c*/ 	.word	0x00006220


	//   ....[23]....
        /*00a0*/ 	.word	0x000062b0


	//   ....[24]....
        /*00a4*/ 	.word	0x00006350


	//   ....[25]....
        /*00a8*/ 	.word	0x00006410


	//   ....[26]....
        /*00ac*/ 	.word	0x000064b0


	//   ....[27]....
        /*00b0*/ 	.word	0x00006570


	//   ....[28]....
        /*00b4*/ 	.word	0x00006670


	//----- nvinfo : EIATTR_COOP_GROUP_MASK_REGIDS
	.align		4
.L_39:
        /*00b8*/ 	.byte	0x04, 0x29
        /*00ba*/ 	.short	(.L_41 - .L_40)


	//   ....[0]....
.L_40:
        /*00bc*/ 	.word	0xffffffff


	//   ....[1]....
        /*00c0*/ 	.word	0xffffffff


	//   ....[2]....
        /*00c4*/ 	.word	0xffffffff


	//   ....[3]....
        /*00c8*/ 	.word	0xffffffff


	//   ....[4]....
        /*00cc*/ 	.word	0xffffffff


	//   ....[5]....
        /*00d0*/ 	.word	0xffffffff


	//   ....[6]....
        /*00d4*/ 	.word	0xffffffff


	//   ....[7]....
        /*00d8*/ 	.word	0xffffffff


	//   ....[8]....
        /*00dc*/ 	.word	0xffffffff


	//   ....[9]....
        /*00e0*/ 	.word	0xffffffff


	//   ....[10]....
        /*00e4*/ 	.word	0xffffffff


	//   ....[11]....
        /*00e8*/ 	.word	0xffffffff


	//   ....[12]....
        /*00ec*/ 	.word	0xffffffff


	//   ....[13]....
        /*00f0*/ 	.word	0xffffffff


	//----- nvinfo : EIATTR_COOP_GROUP_INSTR_OFFSETS
	.align		4
.L_41:
        /*00f4*/ 	.byte	0x04, 0x28
        /*00f6*/ 	.short	(.L_43 - .L_42)


	//   ....[0]....
.L_42:
        /*00f8*/ 	.word	0x00000080


	//   ....[1]....
        /*00fc*/ 	.word	0x00000540


	//   ....[2]....
        /*0100*/ 	.word	0x000006d0


	//   ....[3]....
        /*0104*/ 	.word	0x00000870


	//   ....[4]....
        /*0108*/ 	.word	0x00000970


	//   ....[5]....
        /*010c*/ 	.word	0x00000ae0


	//   ....[6]....
        /*0110*/ 	.word	0x00000c20


	//   ....[7]....
        /*0114*/ 	.word	0x00000e90


	//   ....[8]....
        /*0118*/ 	.word	0x00002610


	//   ....[9]....
        /*011c*/ 	.word	0x00003470


	//   ....[10]....
        /*0120*/ 	.word	0x00003680


	//   ....[11]....
        /*0124*/ 	.word	0x000036b0


	//   ....[12]....
        /*0128*/ 	.word	0x00004a50


	//   ....[13]....
        /*012c*/ 	.word	0x00004c80


	//----- nvinfo : EIATTR_VRC_CTA_INIT_COUNT
	.align		4
.L_43:
        /*0130*/ 	.byte	0x02, 0x4a
        /*0132*/ 	.byte	0x80
	.zero		1


	//----- nvinfo : EIATTR_SYSCALL_OFFSETS
	.align		4
        /*0134*/ 	.byte	0x04, 0x46
        /*0136*/ 	.short	(.L_45 - .L_44)


	//   ....[0]....
.L_44:
        /*0138*/ 	.word	0x00007250


	//   ....[1]....
        /*013c*/ 	.word	0x00007340


	//   ....[2]....
        /*0140*/ 	.word	0x00007ea0


	//   ....[3]....
        /*0144*/ 	.word	0x00008010


	//   ....[4]....
        /*0148*/ 	.word	0x000094d0


	//   ....[5]....
        /*014c*/ 	.word	0x00009640


	//   ....[6]....
        /*0150*/ 	.word	0x0000ab60


	//   ....[7]....
        /*0154*/ 	.word	0x0000acd0


	//   ....[8]....
        /*0158*/ 	.word	0x0000c180


	//   ....[9]....
        /*015c*/ 	.word	0x0000c2f0


	//   ....[10]....
        /*0160*/ 	.word	0x0000d800


	//   ....[11]....
        /*0164*/ 	.word	0x0000d970


	//   ....[12]....
        /*0168*/ 	.word	0x0000ee40


	//   ....[13]....
        /*016c*/ 	.word	0x0000efb0


	//   ....[14]....
        /*0170*/ 	.word	0x000104b0


	//   ....[15]....
        /*0174*/ 	.word	0x00010620


	//   ....[16]....
        /*0178*/ 	.word	0x00011a80


	//   ....[17]....
        /*017c*/ 	.word	0x00011bf0


	//----- nvinfo : EIATTR_MBARRIER_INSTR_OFFSETS
	.align		4
.L_45:
        /*0180*/ 	.byte	0x04, 0x39
        /*0182*/ 	.short	(.L_47 - .L_46)


	//   ....[0]....
.L_46:
        /*0184*/ 	.word	0x00000660
        /*0188*/ 	.word	0x000000ff
        /*018c*/ 	.word	0x00000000
        /*0190*/ 	.short	0x0100
        /*0192*/ 	.byte	0x04
	.zero		1


	//   ....[1]....
        /*0194*/ 	.word	0x00000670
        /*0198*/ 	.word	0x000000ff
        /*019c*/ 	.word	0x00000018
        /*01a0*/ 	.short	0x0100
        /*01a2*/ 	.byte	0x04
	.zero		1


	//   ....[2]....
        /*01a4*/ 	.word	0x00000680
        /*01a8*/ 	.word	0x000000ff
        /*01ac*/ 	.word	0x00000008
        /*01b0*/ 	.short	0x0100
        /*01b2*/ 	.byte	0x04
	.zero		1


	//   ....[3]....
        /*01b4*/ 	.word	0x00000690
        /*01b8*/ 	.word	0x000000ff
        /*01bc*/ 	.word	0x00000020
        /*01c0*/ 	.short	0x0100
        /*01c2*/ 	.byte	0x04
	.zero		1


	//   ....[4]....
        /*01c4*/ 	.word	0x000006a0
        /*01c8*/ 	.word	0x000000ff
        /*01cc*/ 	.word	0x00000010
        /*01d0*/ 	.short	0x0100
        /*01d2*/ 	.byte	0x04
	.zero		1


	//   ....[5]....
        /*01d4*/ 	.word	0x000006b0
        /*01d8*/ 	.word	0x000000ff
        /*01dc*/ 	.word	0x00000028
        /*01e0*/ 	.short	0x0100
        /*01e2*/ 	.byte	0x04
	.zero		1


	//   ....[6]....
        /*01e4*/ 	.word	0x000007e0
        /*01e8*/ 	.word	0x000000ff
        /*01ec*/ 	.word	0x00000030
        /*01f0*/ 	.short	0x0100
        /*01f2*/ 	.byte	0x04
	.zero		1


	//   ....[7]....
        /*01f4*/ 	.word	0x000007f0
        /*01f8*/ 	.word	0x000000ff
        /*01fc*/ 	.word	0x00000050
        /*0200*/ 	.short	0x0100
        /*0202*/ 	.byte	0x04
	.zero		1


	//   ....[8]....
        /*0204*/ 	.word	0x00000800
        /*0208*/ 	.word	0x000000ff
        /*020c*/ 	.word	0x00000038
        /*0210*/ 	.short	0x0100
        /*0212*/ 	.byte	0x04
	.zero		1


	//   ....[9]....
        /*0214*/ 	.word	0x00000810
        /*0218*/ 	.word	0x000000ff
        /*021c*/ 	.word	0x00000058
        /*0220*/ 	.short	0x0100
        /*0222*/ 	.byte	0x04
	.zero		1


	//   ....[10]....
        /*0224*/ 	.word	0x00000820
        /*0228*/ 	.word	0x000000ff
        /*022c*/ 	.word	0x00000040
        /*0230*/ 	.short	0x0100
        /*0232*/ 	.byte	0x04
	.zero		1


	//   ....[11]....
        /*0234*/ 	.word	0x00000830
        /*0238*/ 	.word	0x000000ff
        /*023c*/ 	.word	0x00000060
        /*0240*/ 	.short	0x0100
        /*0242*/ 	.byte	0x04
	.zero		1


	//   ....[12]....
        /*0244*/ 	.word	0x00000840
        /*0248*/ 	.word	0x000000ff
        /*024c*/ 	.word	0x00000048
        /*0250*/ 	.short	0x0100
        /*0252*/ 	.byte	0x04
	.zero		1


	//   ....[13]....
        /*0254*/ 	.word	0x00000850
        /*0258*/ 	.word	0x000000ff
        /*025c*/ 	.word	0x00000068
        /*0260*/ 	.short	0x0100
        /*0262*/ 	.byte	0x04
	.zero		1


	//   ....[14]....
        /*0264*/ 	.word	0x00000940
        /*0268*/ 	.word	0x000000ff
        /*026c*/ 	.word	0x00000070
        /*0270*/ 	.short	0x0100
        /*0272*/ 	.byte	0x06
	.zero		1


	//   ....[15]....
        /*0274*/ 	.word	0x00000950
        /*0278*/ 	.word	0x000000ff
        /*027c*/ 	.word	0x00000078
        /*0280*/ 	.short	0x0100
        /*0282*/ 	.byte	0x06
	.zero		1


	//   ....[16]....
        /*0284*/ 	.word	0x00000a90
        /*0288*/ 	.word	0x000000ff
        /*028c*/ 	.word	0x00000080
        /*0290*/ 	.short	0x0100
        /*0292*/ 	.byte	0x06
	.zero		1


	//   ....[17]....
        /*0294*/ 	.word	0x00000aa0
        /*0298*/ 	.word	0x000000ff
        /*029c*/ 	.word	0x00000090
        /*02a0*/ 	.short	0x0100
        /*02a2*/ 	.byte	0x06
	.zero		1


	//   ....[18]....
        /*02a4*/ 	.word	0x00000ab0
        /*02a8*/ 	.word	0x000000ff
        /*02ac*/ 	.word	0x00000088
        /*02b0*/ 	.short	0x0100
        /*02b2*/ 	.byte	0x06
	.zero		1


	//   ....[19]....
        /*02b4*/ 	.word	0x00000ac0
        /*02b8*/ 	.word	0x000000ff
        /*02bc*/ 	.word	0x00000098
        /*02c0*/ 	.short	0x0100
        /*02c2*/ 	.byte	0x06
	.zero		1


	//   ....[20]....
        /*02c4*/ 	.word	0x00000bf0
        /*02c8*/ 	.word	0x000000ff
        /*02cc*/ 	.word	0x000000a0
        /*02d0*/ 	.short	0x0100
        /*02d2*/ 	.byte	0x04
	.zero		1


	//   ....[21]....
        /*02d4*/ 	.word	0x00000c00
        /*02d8*/ 	.word	0x000000ff
        /*02dc*/ 	.word	0x000000a8
        /*02e0*/ 	.short	0x0100
        /*02e2*/ 	.byte	0x04
	.zero		1


	//   ....[22]....
        /*02e4*/ 	.word	0x00000d00
        /*02e8*/ 	.word	0x000000ff
        /*02ec*/ 	.word	0x000000b0
        /*02f0*/ 	.short	0x0100
        /*02f2*/ 	.byte	0x04
	.zero		1


	//   ....[23]....
        /*02f4*/ 	.word	0x00000d10
        /*02f8*/ 	.word	0x000000ff
        /*02fc*/ 	.word	0x000000c0
        /*0300*/ 	.short	0x0100
        /*0302*/ 	.byte	0x04
	.zero		1


	//   ....[24]....
        /*0304*/ 	.word	0x00000d20
        /*0308*/ 	.word	0x000000ff
        /*030c*/ 	.word	0x000000b8
        /*0310*/ 	.short	0x0100
        /*0312*/ 	.byte	0x04
	.zero		1


	//   ....[25]....
        /*0314*/ 	.word	0x00000d30
        /*0318*/ 	.word	0x000000ff
        /*031c*/ 	.word	0x000000c8
        /*0320*/ 	.short	0x0100
        /*0322*/ 	.byte	0x04
	.zero		1


	//   ....[26]....
        /*0324*/ 	.word	0x00000e50
        /*0328*/ 	.word	0x000000ff
        /*032c*/ 	.word	0x000000d0
        /*0330*/ 	.short	0x0100
        /*0332*/ 	.byte	0x06
	.zero		1


	//   ....[27]....
        /*0334*/ 	.word	0x00001ba0
        /*0338*/ 	.word	0x00000000
        /*033c*/ 	.word	0x000000c0
        /*0340*/ 	.short	0x010a
        /*0342*/ 	.byte	0xff
	.zero		1


	//   ....[28]....
        /*0344*/ 	.word	0x00001bc0
        /*0348*/ 	.word	0x00000000
        /*034c*/ 	.word	0x000000b0
        /*0350*/ 	.short	0x0101
        /*0352*/ 	.byte	0xff
	.zero		1


	//   ....[29]....
        /*0354*/ 	.word	0x00001c80
        /*0358*/ 	.word	0x000000ff
        /*035c*/ 	.word	0x00000018
        /*0360*/ 	.short	0x010a
        /*0362*/ 	.byte	0x04
	.zero		1


	//   ....[30]....
        /*0364*/ 	.word	0x00001d30
        /*0368*/ 	.word	0x000000ff
        /*036c*/ 	.word	0x00000018
        /*0370*/ 	.short	0x010a
        /*0372*/ 	.byte	0x21
	.zero		1


	//   ....[31]....
        /*0374*/ 	.word	0x00001e70
        /*0378*/ 	.word	0x000000ff
        /*037c*/ 	.word	0x00000018
        /*0380*/ 	.short	0x010a
        /*0382*/ 	.byte	0x05
	.zero		1


	//   ....[32]....
        /*0384*/ 	.word	0x00002170
        /*0388*/ 	.word	0x000000ff
        /*038c*/ 	.word	0x00000078
        /*0390*/ 	.short	0x0101
        /*0392*/ 	.byte	0x0e
	.zero		1


	//   ....[33]....
        /*0394*/ 	.word	0x00002190
        /*0398*/ 	.word	0x000000ff
        /*039c*/ 	.word	0x00000018
        /*03a0*/ 	.short	0x010a
        /*03a2*/ 	.byte	0x04
	.zero		1


	//   ....[34]....
        /*03a4*/ 	.word	0x00002210
        /*03a8*/ 	.word	0x000000ff
        /*03ac*/ 	.word	0x00000018
        /*03b0*/ 	.short	0x010a
        /*03b2*/ 	.byte	0x21
	.zero		1


	//   ....[35]....
        /*03b4*/ 	.word	0x00002350
        /*03b8*/ 	.word	0x000000ff
        /*03bc*/ 	.word	0x00000018
        /*03c0*/ 	.short	0x010a
        /*03c2*/ 	.byte	0x04
	.zero		1


	//   ....[36]....
        /*03c4*/ 	.word	0x00002640
        /*03c8*/ 	.word	0x00000003
        /*03cc*/ 	.word	0x00000080
        /*03d0*/ 	.short	0x010a
        /*03d2*/ 	.byte	0xff
	.zero		1


	//   ....[37]....
        /*03d4*/ 	.word	0x00002790
        /*03d8*/ 	.word	0x00000000
        /*03dc*/ 	.word	0x00000000
        /*03e0*/ 	.short	0x0101
        /*03e2*/ 	.byte	0xff
	.zero		1


	//   ....[38]....
        /*03e4*/ 	.word	0x00002d50
        /*03e8*/ 	.word	0x000000ff
        /*03ec*/ 	.word	0x00000000
        /*03f0*/ 	.short	0x010a
        /*03f2*/ 	.byte	0x04
	.zero		1


	//   ....[39]....
        /*03f4*/ 	.word	0x00002de0
        /*03f8*/ 	.word	0x000000ff
        /*03fc*/ 	.word	0x00000000
        /*0400*/ 	.short	0x010a
        /*0402*/ 	.byte	0x05
	.zero		1


	//   ....[40]....
        /*0404*/ 	.word	0x00002e80
        /*0408*/ 	.word	0x00000000
        /*040c*/ 	.word	0x00000000
        /*0410*/ 	.short	0x010a
        /*0412*/ 	.byte	0xff
	.zero		1


	//   ....[41]....
        /*0414*/ 	.word	0x00002fc0
        /*0418*/ 	.word	0x00000002
        /*041c*/ 	.word	0x000000b0
        /*0420*/ 	.short	0x010a
        /*0422*/ 	.byte	0xff
	.zero		1


	//   ....[42]....
        /*0424*/ 	.word	0x00003020
        /*0428*/ 	.word	0x00000004
        /*042c*/ 	.word	0x00000000
        /*0430*/ 	.short	0x0101
        /*0432*/ 	.byte	0xff
	.zero		1


	//   ....[43]....
        /*0434*/ 	.word	0x00003040
        /*0438*/ 	.word	0x000000ff
        /*043c*/ 	.word	0x00000090
        /*0440*/ 	.short	0x010a
        /*0442*/ 	.byte	0x04
	.zero		1


	//   ....[44]....
        /*0444*/ 	.word	0x00003160
        /*0448*/ 	.word	0x00000002
        /*044c*/ 	.word	0x00000080
        /*0450*/ 	.short	0x010a
        /*0452*/ 	.byte	0xff
	.zero		1


	//   ....[45]....
        /*0454*/ 	.word	0x00003270
        /*0458*/ 	.word	0x00000002
        /*045c*/ 	.word	0x00000000
        /*0460*/ 	.short	0x0101
        /*0462*/ 	.byte	0xff
	.zero		1


	//   ....[46]....
        /*0464*/ 	.word	0x00003300
        /*0468*/ 	.word	0x000000ff
        /*046c*/ 	.word	0x00000090
        /*0470*/ 	.short	0x0106
        /*0472*/ 	.byte	0x04
	.zero		1


	//   ....[47]....
        /*0474*/ 	.word	0x00003320
        /*0478*/ 	.word	0x000000ff
        /*047c*/ 	.word	0x00000090
        /*0480*/ 	.short	0x010a
        /*0482*/ 	.byte	0x04
	.zero		1


	//   ....[48]....
        /*0484*/ 	.word	0x000033b0
        /*0488*/ 	.word	0x000000ff
        /*048c*/ 	.word	0x00000090
        /*0490*/ 	.short	0x0106
        /*0492*/ 	.byte	0x07
	.zero		1


	//   ....[49]....
        /*0494*/ 	.word	0x000033f0
        /*0498*/ 	.word	0x00000000
        /*049c*/ 	.word	0x00000090
        /*04a0*/ 	.short	0x010a
        /*04a2*/ 	.byte	0xff
	.zero		1


	//   ....[50]....
        /*04a4*/ 	.word	0x00003c60
        /*04a8*/ 	.word	0x00000000
        /*04ac*/ 	.word	0x00000080
        /*04b0*/ 	.short	0x010a
        /*04b2*/ 	.byte	0xff
	.zero		1


	//   ....[51]....
        /*04b4*/ 	.word	0x00003d70
        /*04b8*/ 	.word	0x00000000
        /*04bc*/ 	.word	0x00000000
        /*04c0*/ 	.short	0x0101
        /*04c2*/ 	.byte	0xff
	.zero		1


	//   ....[52]....
        /*04c4*/ 	.word	0x00003dc0
        /*04c8*/ 	.word	0x000000ff
        /*04cc*/ 	.word	0x00000000
        /*04d0*/ 	.short	0x010a
        /*04d2*/ 	.byte	0x05
	.zero		1


	//   ....[53]....
        /*04d4*/ 	.word	0x00003de0
        /*04d8*/ 	.word	0x000000ff
        /*04dc*/ 	.word	0x00000000
        /*04e0*/ 	.short	0x010a
        /*04e2*/ 	.byte	0x05
	.zero		1


	//   ....[54]....
        /*04e4*/ 	.word	0x00003ec0
        /*04e8*/ 	.word	0x000000ff
        /*04ec*/ 	.word	0x00000000
        /*04f0*/ 	.short	0x010a
        /*04f2*/ 	.byte	0x04
	.zero		1


	//   ....[55]....
        /*04f4*/ 	.word	0x00004170
        /*04f8*/ 	.word	0x000000ff
        /*04fc*/ 	.word	0x000000a8
        /*0500*/ 	.short	0x010a
        /*0502*/ 	.byte	0x32
	.zero		1


	//   ....[56]....
        /*0504*/ 	.word	0x000043f0
        /*0508*/ 	.word	0x000000ff
        /*050c*/ 	.word	0x00000000
        /*0510*/ 	.short	0x010a
        /*0512*/ 	.byte	0x07
	.zero		1


	//   ....[57]....
        /*0514*/ 	.word	0x00004510
        /*0518*/ 	.word	0x000000ff
        /*051c*/ 	.word	0x00000000
        /*0520*/ 	.short	0x010a
        /*0522*/ 	.byte	0x04
	.zero		1


	//   ....[58]....
        /*0524*/ 	.word	0x00004a30
        /*0528*/ 	.word	0x000000ff
        /*052c*/ 	.word	0x000000d0
        /*0530*/ 	.short	0x010a
        /*0532*/ 	.byte	0x32
	.zero		1


	//   ....[59]....
        /*0534*/ 	.word	0x00004f40
        /*0538*/ 	.word	0x0000000c
        /*053c*/ 	.word	0x00000080
        /*0540*/ 	.short	0x010a
        /*0542*/ 	.byte	0xff
	.zero		1


	//   ....[60]....
        /*0544*/ 	.word	0x000050b0
        /*0548*/ 	.word	0x00000000
        /*054c*/ 	.word	0x00000000
        /*0550*/ 	.short	0x0101
        /*0552*/ 	.byte	0xff
	.zero		1


	//   ....[61]....
        /*0554*/ 	.word	0x00005540
        /*0558*/ 	.word	0x000000ff
        /*055c*/ 	.word	0x00000078
        /*0560*/ 	.short	0x010a
        /*0562*/ 	.byte	0x15
	.zero		1


	//   ....[62]....
        /*0564*/ 	.word	0x000056c0
        /*0568*/ 	.word	0x000000ff
        /*056c*/ 	.word	0x00000050
        /*0570*/ 	.short	0x010a
        /*0572*/ 	.byte	0x15
	.zero		1


	//   ....[63]....
        /*0574*/ 	.word	0x000058d0
        /*0578*/ 	.word	0x000000ff
        /*057c*/ 	.word	0x00000030
        /*0580*/ 	.short	0x010b
        /*0582*/ 	.byte	0x15
	.zero		1


	//   ....[64]....
        /*0584*/ 	.word	0x000058e0
        /*0588*/ 	.word	0x000000ff
        /*058c*/ 	.word	0x00000000
        /*0590*/ 	.short	0x0101
        /*0592*/ 	.byte	0x2e
	.zero		1


	//   ....[65]....
        /*0594*/ 	.word	0x00005900
        /*0598*/ 	.word	0x000000ff
        /*059c*/ 	.word	0x00000058
        /*05a0*/ 	.short	0x010a
        /*05a2*/ 	.byte	0x15
	.zero		1


	//   ....[66]....
        /*05a4*/ 	.word	0x00005ab0
        /*05a8*/ 	.word	0x000000ff
        /*05ac*/ 	.word	0x00000038
        /*05b0*/ 	.short	0x010b
        /*05b2*/ 	.byte	0x15
	.zero		1


	//   ....[67]....
        /*05b4*/ 	.word	0x00005ac0
        /*05b8*/ 	.word	0x000000ff
        /*05bc*/ 	.word	0x00000000
        /*05c0*/ 	.short	0x0101
        /*05c2*/ 	.byte	0x27
	.zero		1


	//   ....[68]....
        /*05c4*/ 	.word	0x00005ae0
        /*05c8*/ 	.word	0x000000ff
        /*05cc*/ 	.word	0x00000060
        /*05d0*/ 	.short	0x010a
        /*05d2*/ 	.byte	0x15
	.zero		1


	//   ....[69]....
        /*05d4*/ 	.word	0x00005ca0
        /*05d8*/ 	.word	0x000000ff
        /*05dc*/ 	.word	0x00000040
        /*05e0*/ 	.short	0x010b
        /*05e2*/ 	.byte	0x15
	.zero		1


	//   ....[70]....
        /*05e4*/ 	.word	0x00005cb0
        /*05e8*/ 	.word	0x000000ff
        /*05ec*/ 	.word	0x00000000
        /*05f0*/ 	.short	0x0101
        /*05f2*/ 	.byte	0x26
	.zero		1


	//   ....[71]....
        /*05f4*/ 	.word	0x00005cd0
        /*05f8*/ 	.word	0x000000ff
        /*05fc*/ 	.word	0x00000068
        /*0600*/ 	.short	0x010a
        /*0602*/ 	.byte	0x15
	.zero		1


	//   ....[72]....
        /*0604*/ 	.word	0x00005e80
        /*0608*/ 	.word	0x000000ff
        /*060c*/ 	.word	0x00000048
        /*0610*/ 	.short	0x010b
        /*0612*/ 	.byte	0x15
	.zero		1


	//   ....[73]....
        /*0614*/ 	.word	0x00005e90
        /*0618*/ 	.word	0x000000ff
        /*061c*/ 	.word	0x00000000
        /*0620*/ 	.short	0x0101
        /*0622*/ 	.byte	0x25
	.zero		1


	//   ....[74]....
        /*0624*/ 	.word	0x00005ea0
        /*0628*/ 	.word	0x000000ff
        /*062c*/ 	.word	0x00000050
        /*0630*/ 	.short	0x010a
        /*0632*/ 	.byte	0x15
	.zero		1


	//   ....[75]....
        /*0634*/ 	.word	0x00006070
        /*0638*/ 	.word	0x000000ff
        /*063c*/ 	.word	0x00000030
        /*0640*/ 	.short	0x010b
        /*0642*/ 	.byte	0x15
	.zero		1


	//   ....[76]....
        /*0644*/ 	.word	0x00006080
        /*0648*/ 	.word	0x000000ff
        /*064c*/ 	.word	0x00000000
        /*0650*/ 	.short	0x0101
        /*0652*/ 	.byte	0x2e
	.zero		1


	//   ....[77]....
        /*0654*/ 	.word	0x00006090
        /*0658*/ 	.word	0x000000ff
        /*065c*/ 	.word	0x00000058
        /*0660*/ 	.short	0x010a
        /*0662*/ 	.byte	0x15
	.zero		1


	//   ....[78]....
        /*0664*/ 	.word	0x00006240
        /*0668*/ 	.word	0x000000ff
        /*066c*/ 	.word	0x00000038
        /*0670*/ 	.short	0x010b
        /*0672*/ 	.byte	0x15
	.zero		1


	//   ....[79]....
        /*0674*/ 	.word	0x00006270
        /*0678*/ 	.word	0x000000ff
        /*067c*/ 	.word	0x00000000
        /*0680*/ 	.short	0x0101
        /*0682*/ 	.byte	0x27
	.zero		1


	//   ....[80]....
        /*0684*/ 	.word	0x00006280
        /*0688*/ 	.word	0x000000ff
        /*068c*/ 	.word	0x00000060
        /*0690*/ 	.short	0x010a
        /*0692*/ 	.byte	0x15
	.zero		1


	//   ....[81]....
        /*0694*/ 	.word	0x00006430
        /*0698*/ 	.word	0x000000ff
        /*069c*/ 	.word	0x00000040
        /*06a0*/ 	.short	0x010b
        /*06a2*/ 	.byte	0x15
	.zero		1


	//   ....[82]....
        /*06a4*/ 	.word	0x00006440
        /*06a8*/ 	.word	0x000000ff
        /*06ac*/ 	.word	0x00000000
        /*06b0*/ 	.short	0x0101
        /*06b2*/ 	.byte	0x26
	.zero		1


	//   ....[83]....
        /*06b4*/ 	.word	0x00006450
        /*06b8*/ 	.word	0x000000ff
        /*06bc*/ 	.word	0x00000068
        /*06c0*/ 	.short	0x010a
        /*06c2*/ 	.byte	0x15
	.zero		1


	//   ....[84]....
        /*06c4*/ 	.word	0x00006690
        /*06c8*/ 	.word	0x000000ff
        /*06cc*/ 	.word	0x00000048
        /*06d0*/ 	.short	0x010b
        /*06d2*/ 	.byte	0x15
	.zero		1


	//   ....[85]....
        /*06d4*/ 	.word	0x000066a0
        /*06d8*/ 	.word	0x000000ff
        /*06dc*/ 	.word	0x00000000
        /*06e0*/ 	.short	0x0101
        /*06e2*/ 	.byte	0x25
	.zero		1


	//   ....[86]....
        /*06e4*/ 	.word	0x000066d0
        /*06e8*/ 	.word	0x000000ff
        /*06ec*/ 	.word	0x00000050
        /*06f0*/ 	.short	0x010a
        /*06f2*/ 	.byte	0x15
	.zero		1


	//   ....[87]....
        /*06f4*/ 	.word	0x000066f0
        /*06f8*/ 	.word	0x000000ff
        /*06fc*/ 	.word	0x00000058
        /*0700*/ 	.short	0x010a
        /*0702*/ 	.byte	0x15
	.zero		1


	//   ....[88]....
        /*0704*/ 	.word	0x00006710
        /*0708*/ 	.word	0x000000ff
        /*070c*/ 	.word	0x00000060
        /*0710*/ 	.short	0x010a
        /*0712*/ 	.byte	0x15
	.zero		1


	//   ....[89]....
        /*0714*/ 	.word	0x00006760
        /*0718*/ 	.word	0x00000002
        /*071c*/ 	.word	0x00000068
        /*0720*/ 	.short	0x010a
        /*0722*/ 	.byte	0xff
	.zero		1


	//   ....[90]....
        /*0724*/ 	.word	0x00006ac0
        /*0728*/ 	.word	0x00000000
        /*072c*/ 	.word	0x00000080
        /*0730*/ 	.short	0x010a
        /*0732*/ 	.byte	0xff
	.zero		1


	//   ....[91]....
        /*0734*/ 	.word	0x00006b90
        /*0738*/ 	.word	0x00000000
        /*073c*/ 	.word	0x00000000
        /*0740*/ 	.short	0x0101
        /*0742*/ 	.byte	0xff
	.zero		1


	//   ....[92]....
        /*0744*/ 	.word	0x000077e0
        /*0748*/ 	.word	0x000000ff
        /*074c*/ 	.word	0x00000030
        /*0750*/ 	.short	0x010a
        /*0752*/ 	.byte	0x2c
	.zero		1


	//   ....[93]....
        /*0754*/ 	.word	0x000078c0
        /*0758*/ 	.word	0x000000ff
        /*075c*/ 	.word	0x000000a0
        /*0760*/ 	.short	0x010a
        /*0762*/ 	.byte	0x2c
	.zero		1


	//   ....[94]....
        /*0764*/ 	.word	0x00007a30
        /*0768*/ 	.word	0x000000ff
        /*076c*/ 	.word	0x00000030
        /*0770*/ 	.short	0x010a
        /*0772*/ 	.byte	0x2c
	.zero		1


	//   ....[95]....
        /*0774*/ 	.word	0x00007b50
        /*0778*/ 	.word	0x000000ff
        /*077c*/ 	.word	0x000000a0
        /*0780*/ 	.short	0x010a
        /*0782*/ 	.byte	0x2c
	.zero		1


	//   ....[96]....
        /*0784*/ 	.word	0x00009190
        /*0788*/ 	.word	0x00000000
        /*078c*/ 	.word	0x00000000
        /*0790*/ 	.short	0x0101
        /*0792*/ 	.byte	0xff
	.zero		1


	//   ....[97]....
        /*0794*/ 	.word	0x000091a0
        /*0798*/ 	.word	0x00000003
        /*079c*/ 	.word	0x00000030
        /*07a0*/ 	.short	0x010a
        /*07a2*/ 	.byte	0xff
	.zero		1


	//   ....[98]....
        /*07a4*/ 	.word	0x00009270
        /*07a8*/ 	.word	0x00000003
        /*07ac*/ 	.word	0x00000030
        /*07b0*/ 	.short	0x010a
        /*07b2*/ 	.byte	0xff
	.zero		1


	//   ....[99]....
        /*07b4*/ 	.word	0x000099a0
        /*07b8*/ 	.word	0x000000ff
        /*07bc*/ 	.word	0x00000000
        /*07c0*/ 	.short	0x0101
        /*07c2*/ 	.byte	0x04
	.zero		1


	//   ....[100]....
        /*07c4*/ 	.word	0x0000a7d0
        /*07c8*/ 	.word	0x0000000c
        /*07cc*/ 	.word	0x00000000
        /*07d0*/ 	.short	0x0101
        /*07d2*/ 	.byte	0xff
	.zero		1


	//   ....[101]....
        /*07d4*/ 	.word	0x0000a830
        /*07d8*/ 	.word	0x0000000b
        /*07dc*/ 	.word	0x00000030
        /*07e0*/ 	.short	0x010a
        /*07e2*/ 	.byte	0xff
	.zero		1


	//   ....[102]....
        /*07e4*/ 	.word	0x0000a930
        /*07e8*/ 	.word	0x0000000b
        /*07ec*/ 	.word	0x00000030
        /*07f0*/ 	.short	0x010a
        /*07f2*/ 	.byte	0xff
	.zero		1


	//   ....[103]....
        /*07f4*/ 	.word	0x0000be00
        /*07f8*/ 	.word	0x00000004
        /*07fc*/ 	.word	0x00000000
        /*0800*/ 	.short	0x0101
        /*0802*/ 	.byte	0xff
	.zero		1


	//   ....[104]....
        /*0804*/ 	.word	0x0000be20
        /*0808*/ 	.word	0x00000000
        /*080c*/ 	.word	0x00000030
        /*0810*/ 	.short	0x010a
        /*0812*/ 	.byte	0xff
	.zero		1


	//   ....[105]....
        /*0814*/ 	.word	0x0000bee0
        /*0818*/ 	.word	0x00000000
        /*081c*/ 	.word	0x00000030
        /*0820*/ 	.short	0x010a
        /*0822*/ 	.byte	0xff
	.zero		1


	//   ....[106]....
        /*0824*/ 	.word	0x0000d420
        /*0828*/ 	.word	0x00000000
        /*082c*/ 	.word	0x00000000
        /*0830*/ 	.short	0x0101
        /*0832*/ 	.byte	0xff
	.zero		1


	//   ....[107]....
        /*0834*/ 	.word	0x0000d480
        /*0838*/ 	.word	0x00000009
        /*083c*/ 	.word	0x00000030
        /*0840*/ 	.short	0x010a
        /*0842*/ 	.byte	0xff
	.zero		1


	//   ....[108]....
        /*0844*/ 	.word	0x0000d580
        /*0848*/ 	.word	0x00000009
        /*084c*/ 	.word	0x00000030
        /*0850*/ 	.short	0x010a
        /*0852*/ 	.byte	0xff
	.zero		1


	//   ....[109]....
        /*0854*/ 	.word	0x0000eab0
        /*0858*/ 	.word	0x00000000
        /*085c*/ 	.word	0x00000000
        /*0860*/ 	.short	0x0101
        /*0862*/ 	.byte	0xff
	.zero		1


	//   ....[110]....
        /*0864*/ 	.word	0x0000ead0
        /*0868*/ 	.word	0x00000009
        /*086c*/ 	.word	0x00000030
        /*0870*/ 	.short	0x010a
        /*0872*/ 	.byte	0xff
	.zero		1


	//   ....[111]....
        /*0874*/ 	.word	0x0000eb90
        /*0878*/ 	.word	0x00000009
        /*087c*/ 	.word	0x00000030
        /*0880*/ 	.short	0x010a
        /*0882*/ 	.byte	0xff
	.zero		1


	//   ....[112]....
        /*0884*/ 	.word	0x00010150
        /*0888*/ 	.word	0x00000004
        /*088c*/ 	.word	0x00000000
        /*0890*/ 	.short	0x0101
        /*0892*/ 	.byte	0xff
	.zero		1


	//   ....[113]....
        /*0894*/ 	.word	0x00010170
        /*0898*/ 	.word	0x00000000
        /*089c*/ 	.word	0x00000030
        /*08a0*/ 	.short	0x010a
        /*08a2*/ 	.byte	0xff
	.zero		1


	//   ....[114]....
        /*08a4*/ 	.word	0x00010230
        /*08a8*/ 	.word	0x00000000
        /*08ac*/ 	.word	0x00000030
        /*08b0*/ 	.short	0x010a
        /*08b2*/ 	.byte	0xff
	.zero		1


	//   ....[115]....
        /*08b4*/ 	.word	0x00011740
        /*08b8*/ 	.word	0x00000000
        /*08bc*/ 	.word	0x00000000
        /*08c0*/ 	.short	0x0101
        /*08c2*/ 	.byte	0xff
	.zero		1


	//   ....[116]....
        /*08c4*/ 	.word	0x00011760
        /*08c8*/ 	.word	0x00000003
        /*08cc*/ 	.word	0x00000030
        /*08d0*/ 	.short	0x010a
        /*08d2*/ 	.byte	0xff
	.zero		1


	//   ....[117]....
        /*08d4*/ 	.word	0x00011810
        /*08d8*/ 	.word	0x00000003
        /*08dc*/ 	.word	0x00000030
        /*08e0*/ 	.short	0x010a
        /*08e2*/ 	.byte	0xff
	.zero		1


	//   ....[118]....
        /*08e4*/ 	.word	0x00012d30
        /*08e8*/ 	.word	0x00000000
        /*08ec*/ 	.word	0x00000000
        /*08f0*/ 	.short	0x0101
        /*08f2*/ 	.byte	0xff
	.zero		1


	//   ....[119]....
        /*08f4*/ 	.word	0x00012e30
        /*08f8*/ 	.word	0x000000ff
        /*08fc*/ 	.word	0x000000d0
        /*0900*/ 	.short	0x0101
        /*0902*/ 	.byte	0x2c
	.zero		1


	//   ....[120]....
        /*0904*/ 	.word	0x00012fe0
        /*0908*/ 	.word	0x000000ff
        /*090c*/ 	.word	0x00000000
        /*0910*/ 	.short	0x0101
        /*0912*/ 	.byte	0x06
	.zero		1


	//   ....[121]....
        /*0914*/ 	.word	0x00013000
        /*0918*/ 	.word	0x00000000
        /*091c*/ 	.word	0x000000c0
        /*0920*/ 	.short	0x010a
        /*0922*/ 	.byte	0xff
	.zero		1


	//   ....[122]....
        /*0924*/ 	.word	0x00013060
        /*0928*/ 	.word	0x00000000
        /*092c*/ 	.word	0x00000018
        /*0930*/ 	.short	0x010a
        /*0932*/ 	.byte	0xff
	.zero		1


	//   ....[123]....
        /*0934*/ 	.word	0x000130c0
        /*0938*/ 	.word	0x00000000
        /*093c*/ 	.word	0x00000018
        /*0940*/ 	.short	0x010a
        /*0942*/ 	.byte	0xff
	.zero		1


	//   ....[124]....
        /*0944*/ 	.word	0x00013110
        /*0948*/ 	.word	0x00000003
        /*094c*/ 	.word	0x00000080
        /*0950*/ 	.short	0x010a
        /*0952*/ 	.byte	0xff
	.zero		1


	//   ....[125]....
        /*0954*/ 	.word	0x00013170
        /*0958*/ 	.word	0x00000000
        /*095c*/ 	.word	0x00000000
        /*0960*/ 	.short	0x010a
        /*0962*/ 	.byte	0xff
	.zero		1


	//   ....[126]....
        /*0964*/ 	.word	0x000131d0
        /*0968*/ 	.word	0x00000000
        /*096c*/ 	.word	0x00000000
        /*0970*/ 	.short	0x010a
        /*0972*/ 	.byte	0xff
	.zero		1


	//   ....[127]....
        /*0974*/ 	.word	0x00013220
        /*0978*/ 	.word	0x00000002
        /*097c*/ 	.word	0x000000b0
        /*0980*/ 	.short	0x010a
        /*0982*/ 	.byte	0xff
	.zero		1


	//   ....[128]....
        /*0984*/ 	.word	0x00013280
        /*0988*/ 	.word	0x00000002
        /*098c*/ 	.word	0x00000090
        /*0990*/ 	.short	0x010a
        /*0992*/ 	.byte	0xff
	.zero		1


	//   ....[129]....
        /*0994*/ 	.word	0x000132d0
        /*0998*/ 	.word	0x00000002
        /*099c*/ 	.word	0x00000080
        /*09a0*/ 	.short	0x010a
        /*09a2*/ 	.byte	0xff
	.zero		1


	//   ....[130]....
        /*09a4*/ 	.word	0x00013330
        /*09a8*/ 	.word	0x00000000
        /*09ac*/ 	.word	0x00000090
        /*09b0*/ 	.short	0x010a
        /*09b2*/ 	.byte	0xff
	.zero		1


	//   ....[131]....
        /*09b4*/ 	.word	0x00013380
        /*09b8*/ 	.word	0x00000000
        /*09bc*/ 	.word	0x00000080
        /*09c0*/ 	.short	0x010a
        /*09c2*/ 	.byte	0xff
	.zero		1


	//   ....[132]....
        /*09c4*/ 	.word	0x000133e0
        /*09c8*/ 	.word	0x00000000
        /*09cc*/ 	.word	0x00000000
        /*09d0*/ 	.short	0x010a
        /*09d2*/ 	.byte	0xff
	.zero		1


	//   ....[133]....
        /*09d4*/ 	.word	0x00013440
        /*09d8*/ 	.word	0x00000000
        /*09dc*/ 	.word	0x000000a8
        /*09e0*/ 	.short	0x010a
        /*09e2*/ 	.byte	0xff
	.zero		1


	//   ....[134]....
        /*09e4*/ 	.word	0x000134a0
        /*09e8*/ 	.word	0x00000000
        /*09ec*/ 	.word	0x00000000
        /*09f0*/ 	.short	0x010a
        /*09f2*/ 	.byte	0xff
	.zero		1


	//   ....[135]....
        /*09f4*/ 	.word	0x00013500
        /*09f8*/ 	.word	0x00000000
        /*09fc*/ 	.word	0x000000d0
        /*0a00*/ 	.short	0x010a
        /*0a02*/ 	.byte	0xff
	.zero		1


	//   ....[136]....
        /*0a04*/ 	.word	0x00013550
        /*0a08*/ 	.word	0x0000000c
        /*0a0c*/ 	.word	0x00000080
        /*0a10*/ 	.short	0x010a
        /*0a12*/ 	.byte	0xff
	.zero		1


	//   ....[137]....
        /*0a14*/ 	.word	0x000135b0
        /*0a18*/ 	.word	0x00000000
        /*0a1c*/ 	.word	0x00000078
        /*0a20*/ 	.short	0x010a
        /*0a22*/ 	.byte	0xff
	.zero		1


	//   ....[138]....
        /*0a24*/ 	.word	0x00013610
        /*0a28*/ 	.word	0x00000009
        /*0a2c*/ 	.word	0x00000050
        /*0a30*/ 	.short	0x010a
        /*0a32*/ 	.byte	0xff
	.zero		1


	//   ....[139]....
        /*0a34*/ 	.word	0x00013670
        /*0a38*/ 	.word	0x00000009
        /*0a3c*/ 	.word	0x00000058
        /*0a40*/ 	.short	0x010a
        /*0a42*/ 	.byte	0xff
	.zero		1


	//   ....[140]....
        /*0a44*/ 	.word	0x000136d0
        /*0a48*/ 	.word	0x00000009
        /*0a4c*/ 	.word	0x00000060
        /*0a50*/ 	.short	0x010a
        /*0a52*/ 	.byte	0xff
	.zero		1


	//   ....[141]....
        /*0a54*/ 	.word	0x00013730
        /*0a58*/ 	.word	0x00000009
        /*0a5c*/ 	.word	0x00000068
        /*0a60*/ 	.short	0x010a
        /*0a62*/ 	.byte	0xff
	.zero		1


	//   ....[142]....
        /*0a64*/ 	.word	0x00013790
        /*0a68*/ 	.word	0x00000000
        /*0a6c*/ 	.word	0x00000050
        /*0a70*/ 	.short	0x010a
        /*0a72*/ 	.byte	0xff
	.zero		1


	//   ....[143]....
        /*0a74*/ 	.word	0x000137f0
        /*0a78*/ 	.word	0x00000000
        /*0a7c*/ 	.word	0x00000058
        /*0a80*/ 	.short	0x010a
        /*0a82*/ 	.byte	0xff
	.zero		1


	//   ....[144]....
        /*0a84*/ 	.word	0x00013850
        /*0a88*/ 	.word	0x00000000
        /*0a8c*/ 	.word	0x00000060
        /*0a90*/ 	.short	0x010a
        /*0a92*/ 	.byte	0xff
	.zero		1


	//   ....[145]....
        /*0a94*/ 	.word	0x000138b0
        /*0a98*/ 	.word	0x00000000
        /*0a9c*/ 	.word	0x00000068
        /*0aa0*/ 	.short	0x010a
        /*0aa2*/ 	.byte	0xff
	.zero		1


	//   ....[146]....
        /*0aa4*/ 	.word	0x00013910
        /*0aa8*/ 	.word	0x00000003
        /*0aac*/ 	.word	0x00000050
        /*0ab0*/ 	.short	0x010a
        /*0ab2*/ 	.byte	0xff
	.zero		1


	//   ....[147]....
        /*0ab4*/ 	.word	0x00013970
        /*0ab8*/ 	.word	0x00000003
        /*0abc*/ 	.word	0x00000058
        /*0ac0*/ 	.short	0x010a
        /*0ac2*/ 	.byte	0xff
	.zero		1


	//   ....[148]....
        /*0ac4*/ 	.word	0x000139d0
        /*0ac8*/ 	.word	0x00000003
        /*0acc*/ 	.word	0x00000060
        /*0ad0*/ 	.short	0x010a
        /*0ad2*/ 	.byte	0xff
	.zero		1


	//   ....[149]....
        /*0ad4*/ 	.word	0x00013a20
        /*0ad8*/ 	.word	0x00000000
        /*0adc*/ 	.word	0x00000080
        /*0ae0*/ 	.short	0x010a
        /*0ae2*/ 	.byte	0xff
	.zero		1


	//   ....[150]....
        /*0ae4*/ 	.word	0x00013a80
        /*0ae8*/ 	.word	0x00000003
        /*0aec*/ 	.word	0x00000030
        /*0af0*/ 	.short	0x010a
        /*0af2*/ 	.byte	0xff
	.zero		1


	//   ....[151]....
        /*0af4*/ 	.word	0x00013ae0
        /*0af8*/ 	.word	0x00000003
        /*0afc*/ 	.word	0x000000a0
        /*0b00*/ 	.short	0x010a
        /*0b02*/ 	.byte	0xff
	.zero		1


	//   ....[152]....
        /*0b04*/ 	.word	0x00013b30
        /*0b08*/ 	.word	0x00000003
        /*0b0c*/ 	.word	0x00000030
        /*0b10*/ 	.short	0x010a
        /*0b12*/ 	.byte	0xff
	.zero		1


	//   ....[153]....
        /*0b14*/ 	.word	0x00013b80
        /*0b18*/ 	.word	0x0000000b
        /*0b1c*/ 	.word	0x00000030
        /*0b20*/ 	.short	0x010a
        /*0b22*/ 	.byte	0xff
	.zero		1


	//   ....[154]....
        /*0b24*/ 	.word	0x00013bd0
        /*0b28*/ 	.word	0x00000000
        /*0b2c*/ 	.word	0x00000030
        /*0b30*/ 	.short	0x010a
        /*0b32*/ 	.byte	0xff
	.zero		1


	//   ....[155]....
        /*0b34*/ 	.word	0x00013c20
        /*0b38*/ 	.word	0x00000009
        /*0b3c*/ 	.word	0x00000030
        /*0b40*/ 	.short	0x010a
        /*0b42*/ 	.byte	0xff
	.zero		1


	//   ....[156]....
        /*0b44*/ 	.word	0x00013c70
        /*0b48*/ 	.word	0x00000009
        /*0b4c*/ 	.word	0x00000030
        /*0b50*/ 	.short	0x010a
        /*0b52*/ 	.byte	0xff
	.zero		1


	//   ....[157]....
        /*0b54*/ 	.word	0x00013cc0
        /*0b58*/ 	.word	0x00000000
        /*0b5c*/ 	.word	0x00000030
        /*0b60*/ 	.short	0x010a
        /*0b62*/ 	.byte	0xff
	.zero		1


	//   ....[158]....
        /*0b64*/ 	.word	0x00013d10
        /*0b68*/ 	.word	0x00000003
        /*0b6c*/ 	.word	0x00000030
        /*0b70*/ 	.short	0x010a
        /*0b72*/ 	.byte	0xff
	.zero		1


	//----- nvinfo : EIATTR_NUM_MBARRIERS
	.align		4
.L_47:
        /*0b74*/ 	.byte	0x03, 0x38
        /*0b76*/ 	.short	0x001b


	//----- nvinfo : EIATTR_EXIT_INSTR_OFFSETS
	.align		4
        /*0b78*/ 	.byte	0x04, 0x1c
        /*0b7a*/ 	.short	(.L_49 - .L_48)


	//   ....[0]....
.L_48:
        /*0b7c*/ 	.word	0x00002eb0


	//   ....[1]....
        /*0b80*/ 	.word	0x000033c0


	//   ....[2]....
        /*0b84*/ 	.word	0x00003420


	//   ....[3]....
        /*0b88*/ 	.word	0x00004c90


	//   ....[4]....
        /*0b8c*/ 	.word	0x00006790


	//   ....[5]....
        /*0b90*/ 	.word	0x000067d0


	//   ....[6]....
        /*0b94*/ 	.word	0x00012ed0


	//   ....[7]....
        /*0b98*/ 	.word	0x00012f40


	//   ....[8]....
        /*0b9c*/ 	.word	0x00012f70


	//   ....[9]....
        /*0ba0*/ 	.word	0x00012ff0


	//----- nvinfo : EIATTR_MAX_THREADS
	.align		4
.L_49:
        /*0ba4*/ 	.byte	0x04, 0x05
        /*0ba6*/ 	.short	(.L_51 - .L_50)
.L_50:
        /*0ba8*/ 	.word	0x00000100
        /*0bac*/ 	.word	0x00000001
        /*0bb0*/ 	.word	0x00000001


	//----- nvinfo : EIATTR_CRS_STACK_SIZE
	.align		4
.L_51:
        /*0bb4*/ 	.byte	0x04, 0x1e
        /*0bb6*/ 	.short	(.L_53 - .L_52)
.L_52:
        /*0bb8*/ 	.word	0x00000000


	//----- nvinfo : EIATTR_CBANK_PARAM_SIZE
	.align		4
.L_53:
        /*0bbc*/ 	.byte	0x03, 0x19
        /*0bbe*/ 	.short	0x0c00


	//----- nvinfo : EIATTR_PARAM_CBANK
	.align		4
        /*0bc0*/ 	.byte	0x04, 0x0a
        /*0bc2*/ 	.short	(.L_55 - .L_54)
	.align		4
.L_54:
        /*0bc4*/ 	.word	index@(.nv.constant0._ZN7cutlass13device_kernelINS_4gemm6kernel13GemmUniversalIN4cute5tupleIJiiiiEEENS1_10collective13CollectiveMmaINS1_46MainloopSm100TmaUmmaWarpSpecializedBlockScaledILi3ELi2ELi1ENS5_IJNS4_1CILi2EEENSA_ILi4EEENSA_ILi1EEEEEEEENS5_IJNSA_ILi128EEENSA_ILi256EEESH_EEENS5_IJNS_12float_e2m1_tENS_13float_ue4m3_tEEEENS5_IJNS5_IJlSD_lEEENS4_6LayoutINS5_IJNS5_IJNS5_IJNSA_ILi32EEESC_EEEiEEENS5_IJNS5_IJNSA_ILi16EEESC_EEEiEEENS5_IJSD_iEEEEEENS5_IJST_NS5_IJNS5_IJNSA_ILi0EEESD_EEENSA_ILi512EEEEEENS5_IJSW_iEEEEEEEEEEESL_S13_NS4_8TiledMMAINS4_8MMA_AtomIJNS4_17SM100_MMA_MXF4_SSISJ_SJ_fSK_Li128ELi256ELi16ELNS4_4UMMA5MajorE0ELS18_0ELNS17_7ScaleInE0ELS19_0EEEEEENSN_INS5_IJSD_SD_SD_EEENS5_IJSW_SW_SW_EEEEENS5_IJNS4_10UnderscoreES1F_S1F_EEEEENS5_IJNS4_23SM90_TMA_LOAD_MULTICASTES1I_EEENS5_IJNS4_14ComposedLayoutINS4_7SwizzleILi3ELi4ELi3EEENS4_18smem_ptr_flag_bitsILi4EEENSN_INS5_IJNSA_ILi8EEESH_EEENS5_IJSH_SD_EEEEEEENSN_INS5_IJNS5_IJNS5_IJSP_SD_EEESS_EEESD_NS5_IJSD_SC_EEEEEENS5_IJNS5_IJNS5_IJSS_SY_EEESX_EEESW_NS5_IJSC_SY_EEEEEEEEEEEvNS4_8identityES1J_NS5_IJS1T_NSN_INS5_IJNS5_IJNS5_IJSP_SB_EEESS_EEESD_S1W_EEENS5_IJS1Z_SW_NS5_IJSC_NSA_ILi1024EEEEEEEEEEEEEEvS24_EENS_8epilogue10collective18CollectiveEpilogueINS2E_23Sm100TmaWarpSpecializedILi4ELi2ELi32ELb1ELb0EEEJNS5_IJNSA_ILi64EEESH_SH_EEENS5_IJNSN_IS2J_SD_EENSN_INS5_IJSO_SB_EEENS5_IJSD_SG_EEEEEEEENS_10bfloat16_tESM_S2Q_SM_NS2E_6fusion15FusionCallbacksIS2I_NS2R_17LinearCombinationIS2Q_fS2Q_fLNS_15FloatRoundStyleE2EEES2K_S2P_JEEENS4_5SM1004TMEM4LOAD26SM100_TMEM_LOAD_32dp32b32xENS4_13SM90_TMA_LOADENS1K_INS1L_ILi2ELi4ELi3EEENS1N_ILi16EEENSN_INS5_IJS1P_SO_EEENS5_IJSO_SD_EEEEEEENS4_39AutoVectorizingCopyWithAssumedAlignmentILi128EEENS4_14SM90_TMA_STOREES37_S39_S39_EEEvvEEEEvNT_6ParamsE)
        /*0bc8*/ 	.short	0x0380
        /*0bca*/ 	.short	0x0c00


	//----- nvinfo : EIATTR_SW_WAR
	.align		4
.L_55:
        /*0bcc*/ 	.byte	0x04, 0x36
        /*0bce*/ 	.short	(.L_57 - .L_56)
.L_56:
        /*0bd0*/ 	.word	0x00000008
.L_57:


//--------------------- .nv.callgraph             --------------------------
	.section	.nv.callgraph,"",@"SHT_CUDA_CALLGRAPH"
	.align	4
	.sectionentsize	8
	.align		4
        /*0000*/ 	.word	0x00000000
	.align		4
        /*0004*/ 	.word	0xffffffff
	.align		4
        /*0008*/ 	.word	index@(_ZN7cutlass13device_kernelINS_4gemm6kernel13GemmUniversalIN4cute5tupleIJiiiiEEENS1_10collective13CollectiveMmaINS1_46MainloopSm100TmaUmmaWarpSpecializedBlockScaledILi3ELi2ELi1ENS5_IJNS4_1CILi2EEENSA_ILi4EEENSA_ILi1EEEEEEEENS5_IJNSA_ILi128EEENSA_ILi256EEESH_EEENS5_IJNS_12float_e2m1_tENS_13float_ue4m3_tEEEENS5_IJNS5_IJlSD_lEEENS4_6LayoutINS5_IJNS5_IJNS5_IJNSA_ILi32EEESC_EEEiEEENS5_IJNS5_IJNSA_ILi16EEESC_EEEiEEENS5_IJSD_iEEEEEENS5_IJST_NS5_IJNS5_IJNSA_ILi0EEESD_EEENSA_ILi512EEEEEENS5_IJSW_iEEEEEEEEEEESL_S13_NS4_8TiledMMAINS4_8MMA_AtomIJNS4_17SM100_MMA_MXF4_SSISJ_SJ_fSK_Li128ELi256ELi16ELNS4_4UMMA5MajorE0ELS18_0ELNS17_7ScaleInE0ELS19_0EEEEEENSN_INS5_IJSD_SD_SD_EEENS5_IJSW_SW_SW_EEEEENS5_IJNS4_10UnderscoreES1F_S1F_EEEEENS5_IJNS4_23SM90_TMA_LOAD_MULTICASTES1I_EEENS5_IJNS4_14ComposedLayoutINS4_7SwizzleILi3ELi4ELi3EEENS4_18smem_ptr_flag_bitsILi4EEENSN_INS5_IJNSA_ILi8EEESH_EEENS5_IJSH_SD_EEEEEEENSN_INS5_IJNS5_IJNS5_IJSP_SD_EEESS_EEESD_NS5_IJSD_SC_EEEEEENS5_IJNS5_IJNS5_IJSS_SY_EEESX_EEESW_NS5_IJSC_SY_EEEEEEEEEEEvNS4_8identityES1J_NS5_IJS1T_NSN_INS5_IJNS5_IJNS5_IJSP_SB_EEESS_EEESD_S1W_EEENS5_IJS1Z_SW_NS5_IJSC_NSA_ILi1024EEEEEEEEEEEEEEvS24_EENS_8epilogue10collective18CollectiveEpilogueINS2E_23Sm100TmaWarpSpecializedILi4ELi2ELi32ELb1ELb0EEEJNS5_IJNSA_ILi64EEESH_SH_EEENS5_IJNSN_IS2J_SD_EENSN_INS5_IJSO_SB_EEENS5_IJSD_SG_EEEEEEEENS_10bfloat16_tESM_S2Q_SM_NS2E_6fusion15FusionCallbacksIS2I_NS2R_17LinearCombinationIS2Q_fS2Q_fLNS_15FloatRoundStyleE2EEES2K_S2P_JEEENS4_5SM1004TMEM4LOAD26SM100_TMEM_LOAD_32dp32b32xENS4_13SM90_TMA_LOADENS1K_INS1L_ILi2ELi4ELi3EEENS1N_ILi16EEENSN_INS5_IJS1P_SO_EEENS5_IJSO_SD_EEEEEEENS4_39AutoVectorizingCopyWithAssumedAlignmentILi128EEENS4_14SM90_TMA_STOREES37_S39_S39_EEEvvEEEEvNT_6ParamsE)
	.align		4
        /*000c*/ 	.word	index@(__assertfail)
	.align		4
        /*0010*/ 	.word	0x00000000
	.align		4
        /*0014*/ 	.word	0xfffffffe
	.align		4
        /*0018*/ 	.word	0x00000000
	.align		4
        /*001c*/ 	.word	0xfffffffd
	.align		4
        /*0020*/ 	.word	0x00000000
	.align		4
        /*0024*/ 	.word	0xfffffffc


//--------------------- .nv.constant4             --------------------------
	.section	.nv.constant4,"a",@progbits
	.align	8
	.align		8
.nv.constant4:
        /*0000*/ 	.dword	__assertfail
	.align		8
        /*0008*/ 	.dword	__unnamed_1
	.align		8
        /*0010*/ 	.dword	__unnamed_2
	.align		8
        /*0018*/ 	.dword	_ZN40_INTERNAL_70932fa9_4_k_cu_a80ac440_225294cuda3std3__45__cpo5beginE
	.align		8
        /*0020*/ 	.dword	_ZN40_INTERNAL_70932fa9_4_k_cu_a80ac440_225294cuda3std3__45__cpo3endE
	.align		8
        /*0028*/ 	.dword	_ZN40_INTERNAL_70932fa9_4_k_cu_a80ac440_225294cuda3std3__45__cpo6cbeginE
	.align		8
        /*0030*/ 	.dword	_ZN40_INTERNAL_70932fa9_4_k_cu_a80ac440_225294cuda3std3__45__cpo4cendE
	.align		8
        /*0038*/ 	.dword	_ZN40_INTERNAL_70932fa9_4_k_cu_a80ac440_225294cuda3std3__442_GLOBAL__N__70932fa9_4_k_cu_a80ac440_225296ignoreE
	.align		8
        /*0040*/ 	.dword	_ZN40_INTERNAL_70932fa9_4_k_cu_a80ac440_225294cuda3std3__419piecewise_constructE
	.align		8
        /*0048*/ 	.dword	_ZN40_INTERNAL_70932fa9_4_k_cu_a80ac440_225294cuda3std3__48in_placeE
	.align		8
        /*0050*/ 	.dword	_ZN40_INTERNAL_70932fa9_4_k_cu_a80ac440_225294cuda3std6ranges3__45__cpo4swapE
	.align		8
        /*0058*/ 	.dword	_ZN40_INTERNAL_70932fa9_4_k_cu_a80ac440_225294cuda3std6ranges3__45__cpo9iter_moveE
	.align		8
        /*0060*/ 	.dword	_ZN40_INTERNAL_70932fa9_4_k_cu_a80ac440_225294cute7productE
	.align		8
        /*0068*/ 	.dword	_ZN40_INTERNAL_70932fa9_4_k_cu_a80ac440_225294cute1_E
	.align		8
        /*0070*/ 	.dword	$str$25
	.align		8
        /*0078*/ 	.dword	$str$26
	.align		8
        /*0080*/ 	.dword	$str$29
	.align		8
        /*0088*/ 	.dword	$str$30


//--------------------- .text._ZN7cutlass13device_kernelINS_4gemm6kernel13GemmUniversalIN4cute5tupleIJiiiiEEENS1_10collective13CollectiveMmaINS1_46MainloopSm100TmaUmmaWarpSpecializedBlockScaledILi3ELi2ELi1ENS5_IJNS4_1CILi2EEENSA_ILi4EEENSA_ILi1EEEEEEEENS5_IJNSA_ILi128EEENSA_ILi256EEESH_EEENS5_IJNS_12float_e2m1_tENS_13float_ue4m3_tEEEENS5_IJNS5_IJlSD_lEEENS4_6LayoutINS5_IJNS5_IJNS5_IJNSA_ILi32EEESC_EEEiEEENS5_IJNS5_IJNSA_ILi16EEESC_EEEiEEENS5_IJSD_iEEEEEENS5_IJST_NS5_IJNS5_IJNSA_ILi0EEESD_EEENSA_ILi512EEEEEENS5_IJSW_iEEEEEEEEEEESL_S13_NS4_8TiledMMAINS4_8MMA_AtomIJNS4_17SM100_MMA_MXF4_SSISJ_SJ_fSK_Li128ELi256ELi16ELNS4_4UMMA5MajorE0ELS18_0ELNS17_7ScaleInE0ELS19_0EEEEEENSN_INS5_IJSD_SD_SD_EEENS5_IJSW_SW_SW_EEEEENS5_IJNS4_10UnderscoreES1F_S1F_EEEEENS5_IJNS4_23SM90_TMA_LOAD_MULTICASTES1I_EEENS5_IJNS4_14ComposedLayoutINS4_7SwizzleILi3ELi4ELi3EEENS4_18smem_ptr_flag_bitsILi4EEENSN_INS5_IJNSA_ILi8EEESH_EEENS5_IJSH_SD_EEEEEEENSN_INS5_IJNS5_IJNS5_IJSP_SD_EEESS_EEESD_NS5_IJSD_SC_EEEEEENS5_IJNS5_IJNS5_IJSS_SY_EEESX_EEESW_NS5_IJSC_SY_EEEEEEEEEEEvNS4_8identityES1J_NS5_IJS1T_NSN_INS5_IJNS5_IJNS5_IJSP_SB_EEESS_EEESD_S1W_EEENS5_IJS1Z_SW_NS5_IJSC_NSA_ILi1024EEEEEEEEEEEEEEvS24_EENS_8epilogue10collective18CollectiveEpilogueINS2E_23Sm100TmaWarpSpecializedILi4ELi2ELi32ELb1ELb0EEEJNS5_IJNSA_ILi64EEESH_SH_EEENS5_IJNSN_IS2J_SD_EENSN_INS5_IJSO_SB_EEENS5_IJSD_SG_EEEEEEEENS_10bfloat16_tESM_S2Q_SM_NS2E_6fusion15FusionCallbacksIS2I_NS2R_17LinearCombinationIS2Q_fS2Q_fLNS_15FloatRoundStyleE2EEES2K_S2P_JEEENS4_5SM1004TMEM4LOAD26SM100_TMEM_LOAD_32dp32b32xENS4_13SM90_TMA_LOADENS1K_INS1L_ILi2ELi4ELi3EEENS1N_ILi16EEENSN_INS5_IJS1P_SO_EEENS5_IJSO_SD_EEEEEEENS4_39AutoVectorizingCopyWithAssumedAlignmentILi128EEENS4_14SM90_TMA_STOREES37_S39_S39_EEEvvEEEEvNT_6ParamsE --------------------------
	.section	.text._ZN7cutlass13device_kernelINS_4gemm6kernel13GemmUniversalIN4cute5tupleIJiiiiEEENS1_10collective13CollectiveMmaINS1_46MainloopSm100TmaUmmaWarpSpecializedBlockScaledILi3ELi2ELi1ENS5_IJNS4_1CILi2EEENSA_ILi4EEENSA_ILi1EEEEEEEENS5_IJNSA_ILi128EEENSA_ILi256EEESH_EEENS5_IJNS_12float_e2m1_tENS_13float_ue4m3_tEEEENS5_IJNS5_IJlSD_lEEENS4_6LayoutINS5_IJNS5_IJNS5_IJNSA_ILi32EEESC_EEEiEEENS5_IJNS5_IJNSA_ILi16EEESC_EEEiEEENS5_IJSD_iEEEEEENS5_IJST_NS5_IJNS5_IJNSA_ILi0EEESD_EEENSA_ILi512EEEEEENS5_IJSW_iEEEEEEEEEEESL_S13_NS4_8TiledMMAINS4_8MMA_AtomIJNS4_17SM100_MMA_MXF4_SSISJ_SJ_fSK_Li128ELi256ELi16ELNS4_4UMMA5MajorE0ELS18_0ELNS17_7ScaleInE0ELS19_0EEEEEENSN_INS5_IJSD_SD_SD_EEENS5_IJSW_SW_SW_EEEEENS5_IJNS4_10UnderscoreES1F_S1F_EEEEENS5_IJNS4_23SM90_TMA_LOAD_MULTICASTES1I_EEENS5_IJNS4_14ComposedLayoutINS4_7SwizzleILi3ELi4ELi3EEENS4_18smem_ptr_flag_bitsILi4EEENSN_INS5_IJNSA_ILi8EEESH_EEENS5_IJSH_SD_EEEEEEENSN_INS5_IJNS5_IJNS5_IJSP_SD_EEESS_EEESD_NS5_IJSD_SC_EEEEEENS5_IJNS5_IJNS5_IJSS_SY_EEESX_EEESW_NS5_IJSC_SY_EEEEEEEEEEEvNS4_8identityES1J_NS5_IJS1T_NSN_INS5_IJNS5_IJNS5_IJSP_SB_EEESS_EEESD_S1W_EEENS5_IJS1Z_SW_NS5_IJSC_NSA_ILi1024EEEEEEEEEEEEEEvS24_EENS_8epilogue10collective18CollectiveEpilogueINS2E_23Sm100TmaWarpSpecializedILi4ELi2ELi32ELb1ELb0EEEJNS5_IJNSA_ILi64EEESH_SH_EEENS5_IJNSN_IS2J_SD_EENSN_INS5_IJSO_SB_EEENS5_IJSD_SG_EEEEEEEENS_10bfloat16_tESM_S2Q_SM_NS2E_6fusion15FusionCallbacksIS2I_NS2R_17LinearCombinationIS2Q_fS2Q_fLNS_15FloatRoundStyleE2EEES2K_S2P_JEEENS4_5SM1004TMEM4LOAD26SM100_TMEM_LOAD_32dp32b32xENS4_13SM90_TMA_LOADENS1K_INS1L_ILi2ELi4ELi3EEENS1N_ILi16EEENSN_INS5_IJS1P_SO_EEENS5_IJSO_SD_EEEEEEENS4_39AutoVectorizingCopyWithAssumedAlignmentILi128EEENS4_14SM90_TMA_STOREES37_S39_S39_EEEvvEEEEvNT_6ParamsE,"ax",@progbits
	.align	128
.text._ZN7cutlass13device_kernelINS_4gemm6kernel13GemmUniversalIN4cute5tupleIJiiiiEEENS1_10collective13CollectiveMmaINS1_46MainloopSm100TmaUmmaWarpSpecializedBlockScaledILi3ELi2ELi1ENS5_IJNS4_1CILi2EEENSA_ILi4EEENSA_ILi1EEEEEEEENS5_IJNSA_ILi128EEENSA_ILi256EEESH_EEENS5_IJNS_12float_e2m1_tENS_13float_ue4m3_tEEEENS5_IJNS5_IJlSD_lEEENS4_6LayoutINS5_IJNS5_IJNS5_IJNSA_ILi32EEESC_EEEiEEENS5_IJNS5_IJNSA_ILi16EEESC_EEEiEEENS5_IJSD_iEEEEEENS5_IJST_NS5_IJNS5_IJNSA_ILi0EEESD_EEENSA_ILi512EEEEEENS5_IJSW_iEEEEEEEEEEESL_S13_NS4_8TiledMMAINS4_8MMA_AtomIJNS4_17SM100_MMA_MXF4_SSISJ_SJ_fSK_Li128ELi256ELi16ELNS4_4UMMA5MajorE0ELS18_0ELNS17_7ScaleInE0ELS19_0EEEEEENSN_INS5_IJSD_SD_SD_EEENS5_IJSW_SW_SW_EEEEENS5_IJNS4_10UnderscoreES1F_S1F_EEEEENS5_IJNS4_23SM90_TMA_LOAD_MULTICASTES1I_EEENS5_IJNS4_14ComposedLayoutINS4_7SwizzleILi3ELi4ELi3EEENS4_18smem_ptr_flag_bitsILi4EEENSN_INS5_IJNSA_ILi8EEESH_EEENS5_IJSH_SD_EEEEEEENSN_INS5_IJNS5_IJNS5_IJSP_SD_EEESS_EEESD_NS5_IJSD_SC_EEEEEENS5_IJNS5_IJNS5_IJSS_SY_EEESX_EEESW_NS5_IJSC_SY_EEEEEEEEEEEvNS4_8identityES1J_NS5_IJS1T_NSN_INS5_IJNS5_IJNS5_IJSP_SB_EEESS_EEESD_S1W_EEENS5_IJS1Z_SW_NS5_IJSC_NSA_ILi1024EEEEEEEEEEEEEEvS24_EENS_8epilogue10collective18CollectiveEpilogueINS2E_23Sm100TmaWarpSpecializedILi4ELi2ELi32ELb1ELb0EEEJNS5_IJNSA_ILi64EEESH_SH_EEENS5_IJNSN_IS2J_SD_EENSN_INS5_IJSO_SB_EEENS5_IJSD_SG_EEEEEEEENS_10bfloat16_tESM_S2Q_SM_NS2E_6fusion15FusionCallbacksIS2I_NS2R_17LinearCombinationIS2Q_fS2Q_fLNS_15FloatRoundStyleE2EEES2K_S2P_JEEENS4_5SM1004TMEM4LOAD26SM100_TMEM_LOAD_32dp32b32xENS4_13SM90_TMA_LOADENS1K_INS1L_ILi2ELi4ELi3EEENS1N_ILi16EEENSN_INS5_IJS1P_SO_EEENS5_IJSO_SD_EEEEEEENS4_39AutoVectorizingCopyWithAssumedAlignmentILi128EEENS4_14SM90_TMA_STOREES37_S39_S39_EEEvvEEEEvNT_6ParamsE:
        .type           _ZN7cutlass13device_kernelINS_4gemm6kernel13GemmUniversalIN4cute5tupleIJiiiiEEENS1_10collective13CollectiveMmaINS1_46MainloopSm100TmaUmmaWarpSpecializedBlockScaledILi3ELi2ELi1ENS5_IJNS4_1CILi2EEENSA_ILi4EEENSA_ILi1EEEEEEEENS5_IJNSA_ILi128EEENSA_ILi256EEESH_EEENS5_IJNS_12float_e2m1_tENS_13float_ue4m3_tEEEENS5_IJNS5_IJlSD_lEEENS4_6LayoutINS5_IJNS5_IJNS5_IJNSA_ILi32EEESC_EEEiEEENS5_IJNS5_IJNSA_ILi16EEESC_EEEiEEENS5_IJSD_iEEEEEENS5_IJST_NS5_IJNS5_IJNSA_ILi0EEESD_EEENSA_ILi512EEEEEENS5_IJSW_iEEEEEEEEEEESL_S13_NS4_8TiledMMAINS4_8MMA_AtomIJNS4_17SM100_MMA_MXF4_SSISJ_SJ_fSK_Li128ELi256ELi16ELNS4_4UMMA5MajorE0ELS18_0ELNS17_7ScaleInE0ELS19_0EEEEEENSN_INS5_IJSD_SD_SD_EEENS5_IJSW_SW_SW_EEEEENS5_IJNS4_10UnderscoreES1F_S1F_EEEEENS5_IJNS4_23SM90_TMA_LOAD_MULTICASTES1I_EEENS5_IJNS4_14ComposedLayoutINS4_7SwizzleILi3ELi4ELi3EEENS4_18smem_ptr_flag_bitsILi4EEENSN_INS5_IJNSA_ILi8EEESH_EEENS5_IJSH_SD_EEEEEEENSN_INS5_IJNS5_IJNS5_IJSP_SD_EEESS_EEESD_NS5_IJSD_SC_EEEEEENS5_IJNS5_IJNS5_IJSS_SY_EEESX_EEESW_NS5_IJSC_SY_EEEEEEEEEEEvNS4_8identityES1J_NS5_IJS1T_NSN_INS5_IJNS5_IJNS5_IJSP_SB_EEESS_EEESD_S1W_EEENS5_IJS1Z_SW_NS5_IJSC_NSA_ILi1024EEEEEEEEEEEEEEvS24_EENS_8epilogue10collective18CollectiveEpilogueINS2E_23Sm100TmaWarpSpecializedILi4ELi2ELi32ELb1ELb0EEEJNS5_IJNSA_ILi64EEESH_SH_EEENS5_IJNSN_IS2J_SD_EENSN_INS5_IJSO_SB_EEENS5_IJSD_SG_EEEEEEEENS_10bfloat16_tESM_S2Q_SM_NS2E_6fusion15FusionCallbacksIS2I_NS2R_17LinearCombinationIS2Q_fS2Q_fLNS_15FloatRoundStyleE2EEES2K_S2P_JEEENS4_5SM1004TMEM4LOAD26SM100_TMEM_LOAD_32dp32b32xENS4_13SM90_TMA_LOADENS1K_INS1L_ILi2ELi4ELi3EEENS1N_ILi16EEENSN_INS5_IJS1P_SO_EEENS5_IJSO_SD_EEEEEEENS4_39AutoVectorizingCopyWithAssumedAlignmentILi128EEENS4_14SM90_TMA_STOREES37_S39_S39_EEEvvEEEEvNT_6ParamsE,@function
        .size           _ZN7cutlass13device_kernelINS_4gemm6kernel13GemmUniversalIN4cute5tupleIJiiiiEEENS1_10collective13CollectiveMmaINS1_46MainloopSm100TmaUmmaWarpSpecializedBlockScaledILi3ELi2ELi1ENS5_IJNS4_1CILi2EEENSA_ILi4EEENSA_ILi1EEEEEEEENS5_IJNSA_ILi128EEENSA_ILi256EEESH_EEENS5_IJNS_12float_e2m1_tENS_13float_ue4m3_tEEEENS5_IJNS5_IJlSD_lEEENS4_6LayoutINS5_IJNS5_IJNS5_IJNSA_ILi32EEESC_EEEiEEENS5_IJNS5_IJNSA_ILi16EEESC_EEEiEEENS5_IJSD_iEEEEEENS5_IJST_NS5_IJNS5_IJNSA_ILi0EEESD_EEENSA_ILi512EEEEEENS5_IJSW_iEEEEEEEEEEESL_S13_NS4_8TiledMMAINS4_8MMA_AtomIJNS4_17SM100_MMA_MXF4_SSISJ_SJ_fSK_Li128ELi256ELi16ELNS4_4UMMA5MajorE0ELS18_0ELNS17_7ScaleInE0ELS19_0EEEEEENSN_INS5_IJSD_SD_SD_EEENS5_IJSW_SW_SW_EEEEENS5_IJNS4_10UnderscoreES1F_S1F_EEEEENS5_IJNS4_23SM90_TMA_LOAD_MULTICASTES1I_EEENS5_IJNS4_14ComposedLayoutINS4_7SwizzleILi3ELi4ELi3EEENS4_18smem_ptr_flag_bitsILi4EEENSN_INS5_IJNSA_ILi8EEESH_EEENS5_IJSH_SD_EEEEEEENSN_INS5_IJNS5_IJNS5_IJSP_SD_EEESS_EEESD_NS5_IJSD_SC_EEEEEENS5_IJNS5_IJNS5_IJSS_SY_EEESX_EEESW_NS5_IJSC_SY_EEEEEEEEEEEvNS4_8identityES1J_NS5_IJS1T_NSN_INS5_IJNS5_IJNS5_IJSP_SB_EEESS_EEESD_S1W_EEENS5_IJS1Z_SW_NS5_IJSC_NSA_ILi1024EEEEEEEEEEEEEEvS24_EENS_8epilogue10collective18CollectiveEpilogueINS2E_23Sm100TmaWarpSpecializedILi4ELi2ELi32ELb1ELb0EEEJNS5_IJNSA_ILi64EEESH_SH_EEENS5_IJNSN_IS2J_SD_EENSN_INS5_IJSO_SB_EEENS5_IJSD_SG_EEEEEEEENS_10bfloat16_tESM_S2Q_SM_NS2E_6fusion15FusionCallbacksIS2I_NS2R_17LinearCombinationIS2Q_fS2Q_fLNS_15FloatRoundStyleE2EEES2K_S2P_JEEENS4_5SM1004TMEM4LOAD26SM100_TMEM_LOAD_32dp32b32xENS4_13SM90_TMA_LOADENS1K_INS1L_ILi2ELi4ELi3EEENS1N_ILi16EEENSN_INS5_IJS1P_SO_EEENS5_IJSO_SD_EEEEEEENS4_39AutoVectorizingCopyWithAssumedAlignmentILi128EEENS4_14SM90_TMA_STOREES37_S39_S39_EEEvvEEEEvNT_6ParamsE,(.L_x_241 - _ZN7cutlass13device_kernelINS_4gemm6kernel13GemmUniversalIN4cute5tupleIJiiiiEEENS1_10collective13CollectiveMmaINS1_46MainloopSm100TmaUmmaWarpSpecializedBlockScaledILi3ELi2ELi1ENS5_IJNS4_1CILi2EEENSA_ILi4EEENSA_ILi1EEEEEEEENS5_IJNSA_ILi128EEENSA_ILi256EEESH_EEENS5_IJNS_12float_e2m1_tENS_13float_ue4m3_tEEEENS5_IJNS5_IJlSD_lEEENS4_6LayoutINS5_IJNS5_IJNS5_IJNSA_ILi32EEESC_EEEiEEENS5_IJNS5_IJNSA_ILi16EEESC_EEEiEEENS5_IJSD_iEEEEEENS5_IJST_NS5_IJNS5_IJNSA_ILi0EEESD_EEENSA_ILi512EEEEEENS5_IJSW_iEEEEEEEEEEESL_S13_NS4_8TiledMMAINS4_8MMA_AtomIJNS4_17SM100_MMA_MXF4_SSISJ_SJ_fSK_Li128ELi256ELi16ELNS4_4UMMA5MajorE0ELS18_0ELNS17_7ScaleInE0ELS19_0EEEEEENSN_INS5_IJSD_SD_SD_EEENS5_IJSW_SW_SW_EEEEENS5_IJNS4_10UnderscoreES1F_S1F_EEEEENS5_IJNS4_23SM90_TMA_LOAD_MULTICASTES1I_EEENS5_IJNS4_14ComposedLayoutINS4_7SwizzleILi3ELi4ELi3EEENS4_18smem_ptr_flag_bitsILi4EEENSN_INS5_IJNSA_ILi8EEESH_EEENS5_IJSH_SD_EEEEEEENSN_INS5_IJNS5_IJNS5_IJSP_SD_EEESS_EEESD_NS5_IJSD_SC_EEEEEENS5_IJNS5_IJNS5_IJSS_SY_EEESX_EEESW_NS5_IJSC_SY_EEEEEEEEEEEvNS4_8identityES1J_NS5_IJS1T_NSN_INS5_IJNS5_IJNS5_IJSP_SB_EEESS_EEESD_S1W_EEENS5_IJS1Z_SW_NS5_IJSC_NSA_ILi1024EEEEEEEEEEEEEEvS24_EENS_8epilogue10collective18CollectiveEpilogueINS2E_23Sm100TmaWarpSpecializedILi4ELi2ELi32ELb1ELb0EEEJNS5_IJNSA_ILi64EEESH_SH_EEENS5_IJNSN_IS2J_SD_EENSN_INS5_IJSO_SB_EEENS5_IJSD_SG_EEEEEEEENS_10bfloat16_tESM_S2Q_SM_NS2E_6fusion15FusionCallbacksIS2I_NS2R_17LinearCombinationIS2Q_fS2Q_fLNS_15FloatRoundStyleE2EEES2K_S2P_JEEENS4_5SM1004TMEM4LOAD26SM100_TMEM_LOAD_32dp32b32xENS4_13SM90_TMA_LOADENS1K_INS1L_ILi2ELi4ELi3EEENS1N_ILi16EEENSN_INS5_IJS1P_SO_EEENS5_IJSO_SD_EEEEEEENS4_39AutoVectorizingCopyWithAssumedAlignmentILi128EEENS4_14SM90_TMA_STOREES37_S39_S39_EEEvvEEEEvNT_6ParamsE)
        .other          _ZN7cutlass13device_kernelINS_4gemm6kernel13GemmUniversalIN4cute5tupleIJiiiiEEENS1_10collective13CollectiveMmaINS1_46MainloopSm100TmaUmmaWarpSpecializedBlockScaledILi3ELi2ELi1ENS5_IJNS4_1CILi2EEENSA_ILi4EEENSA_ILi1EEEEEEEENS5_IJNSA_ILi128EEENSA_ILi256EEESH_EEENS5_IJNS_12float_e2m1_tENS_13float_ue4m3_tEEEENS5_IJNS5_IJlSD_lEEENS4_6LayoutINS5_IJNS5_IJNS5_IJNSA_ILi32EEESC_EEEiEEENS5_IJNS5_IJNSA_ILi16EEESC_EEEiEEENS5_IJSD_iEEEEEENS5_IJST_NS5_IJNS5_IJNSA_ILi0EEESD_EEENSA_ILi512EEEEEENS5_IJSW_iEEEEEEEEEEESL_S13_NS4_8TiledMMAINS4_8MMA_AtomIJNS4_17SM100_MMA_MXF4_SSISJ_SJ_fSK_Li128ELi256ELi16ELNS4_4UMMA5MajorE0ELS18_0ELNS17_7ScaleInE0ELS19_0EEEEEENSN_INS5_IJSD_SD_SD_EEENS5_IJSW_SW_SW_EEEEENS5_IJNS4_10UnderscoreES1F_S1F_EEEEENS5_IJNS4_23SM90_TMA_LOAD_MULTICASTES1I_EEENS5_IJNS4_14ComposedLayoutINS4_7SwizzleILi3ELi4ELi3EEENS4_18smem_ptr_flag_bitsILi4EEENSN_INS5_IJNSA_ILi8EEESH_EEENS5_IJSH_SD_EEEEEEENSN_INS5_IJNS5_IJNS5_IJSP_SD_EEESS_EEESD_NS5_IJSD_SC_EEEEEENS5_IJNS5_IJNS5_IJSS_SY_EEESX_EEESW_NS5_IJSC_SY_EEEEEEEEEEEvNS4_8identityES1J_NS5_IJS1T_NSN_INS5_IJNS5_IJNS5_IJSP_SB_EEESS_EEESD_S1W_EEENS5_IJS1Z_SW_NS5_IJSC_NSA_ILi1024EEEEEEEEEEEEEEvS24_EENS_8epilogue10collective18CollectiveEpilogueINS2E_23Sm100TmaWarpSpecializedILi4ELi2ELi32ELb1ELb0EEEJNS5_IJNSA_ILi64EEESH_SH_EEENS5_IJNSN_IS2J_SD_EENSN_INS5_IJSO_SB_EEENS5_IJSD_SG_EEEEEEEENS_10bfloat16_tESM_S2Q_SM_NS2E_6fusion15FusionCallbacksIS2I_NS2R_17LinearCombinationIS2Q_fS2Q_fLNS_15FloatRoundStyleE2EEES2K_S2P_JEEENS4_5SM1004TMEM4LOAD26SM100_TMEM_LOAD_32dp32b32xENS4_13SM90_TMA_LOADENS1K_INS1L_ILi2ELi4ELi3EEENS1N_ILi16EEENSN_INS5_IJS1P_SO_EEENS5_IJSO_SD_EEEEEEENS4_39AutoVectorizingCopyWithAssumedAlignmentILi128EEENS4_14SM90_TMA_STOREES37_S39_S39_EEEvvEEEEvNT_6ParamsE,@"STO_CUDA_ENTRY STV_DEFAULT"
_ZN7cutlass13device_kernelINS_4gemm6kernel13GemmUniversalIN4cute5tupleIJiiiiEEENS1_10collective13CollectiveMmaINS1_46MainloopSm100TmaUmmaWarpSpecializedBlockScaledILi3ELi2ELi1ENS5_IJNS4_1CILi2EEENSA_ILi4EEENSA_ILi1EEEEEEEENS5_IJNSA_ILi128EEENSA_ILi256EEESH_EEENS5_IJNS_12float_e2m1_tENS_13float_ue4m3_tEEEENS5_IJNS5_IJlSD_lEEENS4_6LayoutINS5_IJNS5_IJNS5_IJNSA_ILi32EEESC_EEEiEEENS5_IJNS5_IJNSA_ILi16EEESC_EEEiEEENS5_IJSD_iEEEEEENS5_IJST_NS5_IJNS5_IJNSA_ILi0EEESD_EEENSA_ILi512EEEEEENS5_IJSW_iEEEEEEEEEEESL_S13_NS4_8TiledMMAINS4_8MMA_AtomIJNS4_17SM100_MMA_MXF4_SSISJ_SJ_fSK_Li128ELi256ELi16ELNS4_4UMMA5MajorE0ELS18_0ELNS17_7ScaleInE0ELS19_0EEEEEENSN_INS5_IJSD_SD_SD_EEENS5_IJSW_SW_SW_EEEEENS5_IJNS4_10UnderscoreES1F_S1F_EEEEENS5_IJNS4_23SM90_TMA_LOAD_MULTICASTES1I_EEENS5_IJNS4_14ComposedLayoutINS4_7SwizzleILi3ELi4ELi3EEENS4_18smem_ptr_flag_bitsILi4EEENSN_INS5_IJNSA_ILi8EEESH_EEENS5_IJSH_SD_EEEEEEENSN_INS5_IJNS5_IJNS5_IJSP_SD_EEESS_EEESD_NS5_IJSD_SC_EEEEEENS5_IJNS5_IJNS5_IJSS_SY_EEESX_EEESW_NS5_IJSC_SY_EEEEEEEEEEEvNS4_8identityES1J_NS5_IJS1T_NSN_INS5_IJNS5_IJNS5_IJSP_SB_EEESS_EEESD_S1W_EEENS5_IJS1Z_SW_NS5_IJSC_NSA_ILi1024EEEEEEEEEEEEEEvS24_EENS_8epilogue10collective18CollectiveEpilogueINS2E_23Sm100TmaWarpSpecializedILi4ELi2ELi32ELb1ELb0EEEJNS5_IJNSA_ILi64EEESH_SH_EEENS5_IJNSN_IS2J_SD_EENSN_INS5_IJSO_SB_EEENS5_IJSD_SG_EEEEEEEENS_10bfloat16_tESM_S2Q_SM_NS2E_6fusion15FusionCallbacksIS2I_NS2R_17LinearCombinationIS2Q_fS2Q_fLNS_15FloatRoundStyleE2EEES2K_S2P_JEEENS4_5SM1004TMEM4LOAD26SM100_TMEM_LOAD_32dp32b32xENS4_13SM90_TMA_LOADENS1K_INS1L_ILi2ELi4ELi3EEENS1N_ILi16EEENSN_INS5_IJS1P_SO_EEENS5_IJSO_SD_EEEEEEENS4_39AutoVectorizingCopyWithAssumedAlignmentILi128EEENS4_14SM90_TMA_STOREES37_S39_S39_EEEvvEEEEvNT_6ParamsE:
[----:B------:R-:W1:Y:S01]  /*0000*/  LDC R1, c[0x0][0x37c] ;  /* 0x0000df00ff017b82 */ /* 0x000e620000000800 */
[----:B------:R-:W2:Y:S01]  /*0010*/  S2R R187, SR_TID.X ;  /* 0x0000000000bb7919 */ /* 0x000ea20000002100 */
[----:B------:R-:W3:Y:S01]  /*0020*/  LDCU.64 UR12, c[0x0][0xc90] ;  /* 0x00019200ff0c77ac */ /* 0x000ee20008000a00 */
[----:B------:R-:W-:Y:S02]  /*0030*/  PRMT R180, RZ, 0x7610, R180 ;  /* 0x00007610ffb47816 */ /* 0x000fe400000000b4 */
[----:B------:R-:W-:Y:S02]  /*0040*/  ELECT P4, URZ, PT ;  /* 0x0000000000ff782f */ /* 0x000fe40003880000 */
[----:B---3--:R-:W-:-:S04]  /*0050*/  ISETP.NE.U32.AND P0, PT, RZ, UR12, PT ;  /* 0x0000000cff007c0c */ /* 0x008fc8000bf05070 */
[----:B------:R-:W-:Y:S02]  /*0060*/  ISETP.NE.AND.EX P1, PT, RZ, UR13, PT, P0 ;  /* 0x0000000dff007c0c */ /* 0x000fe4000bf25300 */
[----:B--2---:R-:W-:-:S05]  /*0070*/  SHF.R.U32.HI R181, RZ, 0x5, R187 ;  /* 0x00000005ffb57819 */ /* 0x004fca00000116bb */
[----:B------:R-:W2:Y:S02]  /*0080*/  SHFL.IDX PT, R0, R181, RZ, 0x1f ;  /* 0x00001fffb5007589 */ /* 0x000ea400000e0000 */
[----:B--2---:R-:W-:-:S04]  /*0090*/  R2UR UR21, R0 ;  /* 0x00000000001572ca */ /* 0x004fc800000e0000 */
[----:B-1----:R-:W-:Y:S05]  /*00a0*/  @P1 BRA `(.L_x_0) ;  /* 0x0000000000301947 */ /* 0x002fea0003800000 */
[----:B------:R-:W1:Y:S02]  /*00b0*/  LDCU.64 UR4, c[0x0][0xc88] ;  /* 0x00019100ff0477ac */ /* 0x000e640008000a00 */
[----:B-1----:R-:W-:-:S04]  /*00c0*/  UISETP.NE.U32.AND UP0, UPT, UR4, URZ, UPT ;  /* 0x000000ff0400728c */ /* 0x002fc8000bf05070 */
[----:B------:R-:W-:-:S09]  /*00d0*/  UISETP.NE.AND.EX UP0, UPT, UR5, URZ, UPT, UP0 ;  /* 0x000000ff0500728c */ /* 0x000fd2000bf05300 */
[----:B------:R-:W-:Y:S05]  /*00e0*/  BRA.U !UP0, `(.L_x_1) ;  /* 0x0000000108147547 */ /* 0x000fea000b800000 */
[----:B------:R-:W1:Y:S01]  /*00f0*/  LDC.64 R2, c[0x0][0xc88] ;  /* 0x00032200ff027b82 */ /* 0x000e620000000a00 */
[----:B------:R-:W1:Y:S02]  /*0100*/  LDCU.64 UR4, c[0x0][0x358] ;  /* 0x00006b00ff0477ac */ /* 0x000e640008000a00 */
[----:B-1----:R1:W5:Y:S01]  /*0110*/  LDG.E R133, desc[UR4][R2.64] ;  /* 0x0000000402857981 */ /* 0x002362000c1e1900 */
[----:B------:R-:W-:Y:S01]  /*0120*/  HFMA2 R180, -RZ, RZ, 0, 5.9604644775390625e-08 ;  /* 0x00000001ffb47431 */ /* 0x000fe200000001ff */
[----:B------:R-:W-:Y:S05]  /*0130*/  BRA `(.L_x_0) ;  /* 0x00000000000c7947 */ /* 0x000fea0003800000 */
.L_x_1:
[----:B------:R-:W1:Y:S01]  /*0140*/  LDCU UR4, c[0x0][0xc80] ;  /* 0x00019000ff0477ac */ /* 0x000e620008000800 */
[----:B------:R-:W-:Y:S01]  /*0150*/  HFMA2 R180, -RZ, RZ, 0, 5.9604644775390625e-08 ;  /* 0x00000001ffb47431 */ /* 0x000fe200000001ff */
[----:B-1----:R-:W-:-:S07]  /*0160*/  MOV R133, UR4 ;  /* 0x0000000400857c02 */ /* 0x002fce0008000f00 */
.L_x_0:
[----:B------:R-:W2:Y:S02]  /*0170*/  LDCU.64 UR4, c[0x0][0xcb0] ;  /* 0x00019600ff0477ac */ /* 0x000ea40008000a00 */
[----:B--2---:R-:W-:-:S04]  /*0180*/  UISETP.NE.U32.AND UP0, UPT, UR4, URZ, UPT ;  /* 0x000000ff0400728c */ /* 0x004fc8000bf05070 */
[----:B------:R-:W-:-:S09]  /*0190*/  UISETP.NE.AND.EX UP0, UPT, UR5, URZ, UPT, UP0 ;  /* 0x000000ff0500728c */ /* 0x000fd2000bf05300 */
[----:B------:R-:W-:Y:S05]  /*01a0*/  BRA.U UP0, `(.L_x_2) ;  /* 0x0000000100287547 */ /* 0x000fea000b800000 */
[----:B------:R-:W2:Y:S02]  /*01b0*/  LDCU.64 UR4, c[0x0][0xca8] ;  /* 0x00019500ff0477ac */ /* 0x000ea40008000a00 */
[----:B--2---:R-:W-:-:S04]  /*01c0*/  UISETP.NE.U32.AND UP0, UPT, UR4, URZ, UPT ;  /* 0x000000ff0400728c */ /* 0x004fc8000bf05070 */
[----:B------:R-:W-:-:S09]  /*01d0*/  UISETP.NE.AND.EX UP0, UPT, UR5, URZ, UPT, UP0 ;  /* 0x000000ff0500728c */ /* 0x000fd2000bf05300 */
[----:B------:R-:W-:Y:S05]  /*01e0*/  BRA.U !UP0, `(.L_x_3) ;  /* 0x0000000108107547 */ /* 0x000fea000b800000 */
[----:B------:R-:W2:Y:S01]  /*01f0*/  LDC.64 R130, c[0x0][0xca8] ;  /* 0x00032a00ff827b82 */ /* 0x000ea20000000a00 */
[----:B------:R-:W2:Y:S02]  /*0200*/  LDCU.64 UR4, c[0x0][0x358] ;  /* 0x00006b00ff0477ac */ /* 0x000ea40008000a00 */
[----:B--2---:R2:W5:Y:S01]  /*0210*/  LDG.E R130, desc[UR4][R130.64] ;  /* 0x0000000482827981 */ /* 0x004562000c1e1900 */
[----:B------:R-:W-:Y:S05]  /*0220*/  BRA `(.L_x_2) ;  /* 0x0000000000087947 */ /* 0x000fea0003800000 */
.L_x_3:
[----:B------:R-:W2:Y:S02]  /*0230*/  LDCU UR4, c[0x0][0xca0] ;  /* 0x00019400ff0477ac */ /* 0x000ea40008000800 */
[----:B--2---:R-:W-:Y:S02]  /*0240*/  MOV R130, UR4 ;  /* 0x0000000400827c02 */ /* 0x004fe40008000f00 */
.L_x_2:
[----:B------:R-:W-:Y:S01]  /*0250*/  IMAD.U32 R0, RZ, RZ, UR21 ;  /* 0x00000015ff007e24 */ /* 0x000fe2000f8e00ff */
[----:B------:R-:W-:Y:S04]  /*0260*/  BSSY.RECONVERGENT B0, `(.L_x_4) ;  /* 0x0000012000007945 */ /* 0x000fe80003800200 */
[C---:B------:R-:W-:Y:S02]  /*0270*/  ISETP.NE.OR P2, PT, R0.reuse, 0x1, !P4 ;  /* 0x000000010000780c */ /* 0x040fe40006745670 */
[----:B------:R-:W-:-:S11]  /*0280*/  ISETP.NE.OR P1, PT, R0, 0x3, !P4 ;  /* 0x000000030000780c */ /* 0x000fd60006725670 */
[----:B------:R-:W-:Y:S05]  /*0290*/  @P2 BRA `(.L_x_5) ;  /* 0x0000000000382947 */ /* 0x000fea0003800000 */
[----:B------:R-:W3:Y:S02]  /*02a0*/  LDCU.64 UR4, c[0x0][0x348] ;  /* 0x00006900ff0477ac */ /* 0x000ee40008000a00 */
[----:B---3--:R-:W-:Y:S02]  /*02b0*/  UIADD3 UR10, UP3, UPT, UR4, 0x80, URZ ;  /* 0x00000080040a7890 */ /* 0x008fe4000ff7e0ff */
[----:B------:R-:W-:Y:S02]  /*02c0*/  UIADD3 UR8, UP2, UPT, UR4, 0x180, URZ ;  /* 0x0000018004087890 */ /* 0x000fe4000ff5e0ff */
[----:B------:R-:W-:Y:S02]  /*02d0*/  UIADD3 UR6, UP1, UPT, UR4, 0x280, URZ ;  /* 0x0000028004067890 */ /* 0x000fe4000ff3e0ff */
[----:B------:R-:W-:Y:S02]  /*02e0*/  UIADD3 UR4, UP0, UPT, UR4, 0x380, URZ ;  /* 0x0000038004047890 */ /* 0x000fe4000ff1e0ff */
[----:B------:R-:W-:-:S02]  /*02f0*/  UIADD3.X UR11, UPT, UPT, URZ, UR5, URZ, UP3, !UPT ;  /* 0x00000005ff0b7290 */ /* 0x000fc40009ffe4ff */
[----:B------:R-:W-:Y:S02]  /*0300*/  UIADD3.X UR9, UPT, UPT, URZ, UR5, URZ, UP2, !UPT ;  /* 0x00000005ff097290 */ /* 0x000fe400097fe4ff */
[----:B------:R-:W-:Y:S02]  /*0310*/  UIADD3.X UR7, UPT, UPT, URZ, UR5, URZ, UP1, !UPT ;  /* 0x00000005ff077290 */ /* 0x000fe40008ffe4ff */
[----:B------:R-:W-:-:S03]  /*0320*/  UIADD3.X UR5, UPT, UPT, URZ, UR5, URZ, UP0, !UPT ;  /* 0x00000005ff057290 */ /* 0x000fc600087fe4ff */
[----:B------:R3:W-:Y:S02]  /*0330*/  UTMACCTL.PF [UR10] ;  /* 0x000000000a0079b9 */ /* 0x0007e40008040000 */
[----:B------:R3:W-:Y:S02]  /*0340*/  UTMACCTL.PF [UR8] ;  /* 0x00000000080079b9 */ /* 0x0007e40008040000 */
[----:B------:R3:W-:Y:S02]  /*0350*/  UTMACCTL.PF [UR6] ;  /* 0x00000000060079b9 */ /* 0x0007e40008040000 */
[----:B------:R3:W-:Y:S02]  /*0360*/  UTMACCTL.PF [UR4] ;  /* 0x00000000040079b9 */ /* 0x0007e40008040000 */
[----:B---3--:R-:W-:Y:S01]  /*0370*/  NOP ;  /* 0x0000000000007918 */ /* 0x008fe20000000000 */
.L_x_5:
[----:B------:R-:W-:Y:S05]  /*0380*/  BSYNC.RECONVERGENT B0 ;  /* 0x0000000000007941 */ /* 0x000fea0003800200 */
.L_x_4:
[----:B------:R-:W-:Y:S04]  /*0390*/  BSSY.RECONVERGENT B0, `(.L_x_6) ;  /* 0x000000a000007945 */ /* 0x000fe80003800200 */
[----:B------:R-:W-:Y:S05]  /*03a0*/  @P1 BRA `(.L_x_7) ;  /* 0x0000000000201947 */ /* 0x000fea0003800000 */
[----:B------:R-:W3:Y:S02]  /*03b0*/  LDCU.64 UR4, c[0x0][0x348] ;  /* 0x00006900ff0477ac */ /* 0x000ee40008000a00 */
[----:B---3--:R-:W-:Y:S02]  /*03c0*/  UIADD3 UR6, UP1, UPT, UR4, 0x980, URZ ;  /* 0x0000098004067890 */ /* 0x008fe4000ff3e0ff */
[----:B------:R-:W-:Y:S02]  /*03d0*/  UIADD3 UR4, UP0, UPT, UR4, 0xa80, URZ ;  /* 0x00000a8004047890 */ /* 0x000fe4000ff1e0ff */
[----:B------:R-:W-:Y:S02]  /*03e0*/  UIADD3.X UR7, UPT, UPT, URZ, UR5, URZ, UP1, !UPT ;  /* 0x00000005ff077290 */ /* 0x000fe40008ffe4ff */
[----:B------:R-:W-:-:S07]  /*03f0*/  UIADD3.X UR5, UPT, UPT, URZ, UR5, URZ, UP0, !UPT ;  /* 0x00000005ff057290 */ /* 0x000fce00087fe4ff */
[----:B------:R3:W-:Y:S02]  /*0400*/  UTMACCTL.PF [UR6] ;  /* 0x00000000060079b9 */ /* 0x0007e40008040000 */
[----:B------:R3:W-:Y:S02]  /*0410*/  UTMACCTL.PF [UR4] ;  /* 0x00000000040079b9 */ /* 0x0007e40008040000 */
[----:B---3--:R-:W-:Y:S01]  /*0420*/  NOP ;  /* 0x0000000000007918 */ /* 0x008fe20000000000 */
.L_x_7:
[----:B------:R-:W-:Y:S05]  /*0430*/  BSYNC.RECONVERGENT B0 ;  /* 0x0000000000007941 */ /* 0x000fea0003800200 */
.L_x_6:
[----:B------:R-:W3:Y:S01]  /*0440*/  LDCU.64 UR4, c[0x0][0xc88] ;  /* 0x00019100ff0477ac */ /* 0x000ee20008000a00 */
[----:B------:R-:W-:Y:S01]  /*0450*/  ISETP.NE.AND.EX P0, PT, RZ, UR13, PT, P0 ;  /* 0x0000000dff007c0c */ /* 0x000fe2000bf05300 */
[----:B------:R-:W-:Y:S01]  /*0460*/  UPLOP3.LUT UP5, UPT, UPT, UPT, UPT, 0x80, 0x8 ;  /* 0x000000000008789c */ /* 0x000fe20003faf070 */
[----:B---3--:R-:W-:-:S04]  /*0470*/  ISETP.NE.U32.AND P1, PT, RZ, UR4, PT ;  /* 0x00000004ff007c0c */ /* 0x008fc8000bf25070 */
[----:B------:R-:W-:-:S13]  /*0480*/  ISETP.NE.AND.EX P1, PT, RZ, UR5, PT, P1 ;  /* 0x00000005ff007c0c */ /* 0x000fda000bf25310 */
[----:B------:R-:W-:Y:S05]  /*0490*/  @P1 BRA P0, `(.L_x_8) ;  /* 0x0000000000281947 */ /* 0x000fea0000000000 */
[----:B------:R-:W-:Y:S01]  /*04a0*/  UISETP.NE.U32.AND UP0, UPT, UR12, URZ, UPT ;  /* 0x000000ff0c00728c */ /* 0x000fe2000bf05070 */
[----:B-----5:R-:W-:Y:S01]  /*04b0*/  FSETP.NEU.AND P0, PT, R133, RZ, PT ;  /* 0x000000ff8500720b */ /* 0x020fe20003f0d000 */
[----:B------:R-:W-:Y:S02]  /*04c0*/  UISETP.NE.U32.AND UP2, UPT, UR4, URZ, UPT ;  /* 0x000000ff0400728c */ /* 0x000fe4000bf45070 */
[----:B------:R-:W-:Y:S02]  /*04d0*/  UISETP.NE.AND.EX UP1, UPT, UR13, URZ, UPT, UP0 ;  /* 0x000000ff0d00728c */ /* 0x000fe4000bf25300 */
[----:B------:R-:W-:-:S04]  /*04e0*/  UISETP.NE.AND.EX UP0, UPT, UR5, URZ, UPT, UP2 ;  /* 0x000000ff0500728c */ /* 0x000fc8000bf05320 */
[----:B------:R-:W-:-:S04]  /*04f0*/  USEL UR4, URZ, 0xffffffff, UP0 ;  /* 0xffffffffff047887 */ /* 0x000fc80008000000 */
[----:B------:R-:W-:Y:S01]  /*0500*/  VOTEU.ANY UP0, P0 ;  /* 0x0000000000ff7886 */ /* 0x000fe20000000100 */
[----:B------:R-:W-:-:S04]  /*0510*/  @!UP1 USEL UR4, URZ, 0xffffffff, UP0 ;  /* 0xffffffffff049887 */ /* 0x000fc80008000000 */
[----:B------:R-:W-:-:S04]  /*0520*/  ULOP3.LUT UR4, UR4, 0x1, URZ, 0xc0, !UPT ;  /* 0x0000000104047892 */ /* 0x000fc8000f8ec0ff */
[----:B------:R-:W-:-:S11]  /*0530*/  UISETP.NE.U32.AND UP5, UPT, UR4, 0x1, UPT ;  /* 0x000000010400788c */ /* 0x000fd6000bfa5070 */
.L_x_8:
[----:B-1----:R-:W1:Y:S01]  /*0540*/  SHFL.IDX PT, R2, R181, RZ, 0x1f ;  /* 0x00001fffb5027589 */ /* 0x002e6200000e0000 */
[----:B------:R-:W-:-:S04]  /*0550*/  UISETP.NE.AND UP0, UPT, UR21, 0x2, UPT ;  /* 0x000000021500788c */ /* 0x000fc8000bf05270 */
[----:B------:R-:W-:Y:S01]  /*0560*/  USEL UR63, URZ, 0x1, UP0 ;  /* 0x00000001ff3f7887 */ /* 0x000fe20008000000 */
[----:B-1----:R-:W-:-:S13]  /*0570*/  ISETP.NE.AND P0, PT, R2, RZ, PT ;  /* 0x000000ff0200720c */ /* 0x002fda0003f05270 */
[----:B------:R-:W-:Y:S05]  /*0580*/  @P0 BRA `(.L_x_9) ;  /* 0x0000000000500947 */ /* 0x000fea0003800000 */
[----:B------:R-:W1:Y:S01]  /*0590*/  S2UR UR4, SR_CgaCtaId ;  /* 0x00000000000479c3 */ /* 0x000e620000008800 */
[----:B------:R-:W-:Y:S01]  /*05a0*/  UMOV UR5, 0x400 ;  /* 0x0000040000057882 */ /* 0x000fe20000000000 */
[----:B------:R-:W-:Y:S01]  /*05b0*/  UMOV UR8, 0x1 ;  /* 0x0000000100087882 */ /* 0x000fe20000000000 */
[----:B------:R-:W-:Y:S01]  /*05c0*/  UMOV UR6, 0x5 ;  /* 0x0000000500067882 */ /* 0x000fe20000000000 */
[----:B------:R-:W-:-:S04]  /*05d0*/  UIADD3 UR8, UPT, UPT, -UR8, 0x100000, URZ ;  /* 0x0010000008087890 */ /* 0x000fc8000fffe1ff */
[----:B------:R-:W-:Y:S02]  /*05e0*/  USHF.L.U32 UR9, UR8, 0xb, URZ ;  /* 0x0000000b08097899 */ /* 0x000fe400080006ff */
[----:B------:R-:W-:Y:S02]  /*05f0*/  USHF.L.U32 UR8, UR8, 0x1, URZ ;  /* 0x0000000108087899 */ /* 0x000fe400080006ff */
[----:B------:R-:W-:-:S04]  /*0600*/  UIADD3 UR6, UPT, UPT, -UR6, 0x100000, URZ ;  /* 0x0010000006067890 */ /* 0x000fc8000fffe1ff */
[----:B------:R-:W-:Y:S02]  /*0610*/  USHF.L.U32 UR7, UR6, 0xb, URZ ;  /* 0x0000000b06077899 */ /* 0x000fe400080006ff */
[----:B------:R-:W-:Y:S01]  /*0620*/  USHF.L.U32 UR6, UR6, 0x1, URZ ;  /* 0x0000000106067899 */ /* 0x000fe200080006ff */
[----:B------:R-:W-:Y:S01]  /*0630*/  ELECT P0, URZ, PT ;  /* 0x0000000000ff782f */ /* 0x000fe20003800000 */
[----:B-1----:R-:W-:Y:S01]  /*0640*/  ULEA UR4, UR4, UR5, 0x18 ;  /* 0x0000000504047291 */ /* 0x002fe2000f8ec0ff */
[----:B------:R-:W1:Y:S11]  /*0650*/  FENCE.VIEW.ASYNC.S ;  /* 0x00000000000073c6 */ /* 0x000e760000000000 */
[----:B-1----:R1:W3:Y:S01]  /*0660*/  SYNCS.EXCH.64 URZ, [UR4], UR8 ;  /* 0x0000000804ff75b2 */ /* 0x0022e20008000100 */
[----:B------:R1:W4:Y:S01]  /*0670*/  SYNCS.EXCH.64 URZ, [UR4+0x18], UR6 ;  /* 0x0000180604ff75b2 */ /* 0x0003220008000100 */
[----:B------:R1:W1:Y:S01]  /*0680*/  SYNCS.EXCH.64 URZ, [UR4+0x8], UR8 ;  /* 0x0000080804ff75b2 */ /* 0x0002620008000100 */
[----:B------:R1:W1:Y:S01]  /*0690*/  SYNCS.EXCH.64 URZ, [UR4+0x20], UR6 ;  /* 0x0000200604ff75b2 */ /* 0x0002620008000100 */
[----:B------:R1:W1:Y:S01]  /*06a0*/  SYNCS.EXCH.64 URZ, [UR4+0x10], UR8 ;  /* 0x0000100804ff75b2 */ /* 0x0002620008000100 */
[----:B------:R1:W1:Y:S01]  /*06b0*/  SYNCS.EXCH.64 URZ, [UR4+0x28], UR6 ;  /* 0x0000280604ff75b2 */ /* 0x0002620008000100 */
[----:B------:R-:W-:Y:S01]  /*06c0*/  NOP ;  /* 0x0000000000007918 */ /* 0x000fe20000000000 */
.L_x_9:
[----:B------:R-:W2:Y:S01]  /*06d0*/  SHFL.IDX PT, R2, R181, RZ, 0x1f ;  /* 0x00001fffb5027589 */ /* 0x000ea200000e0000 */
[----:B------:R-:W-:Y:S01]  /*06e0*/  NOP ;  /* 0x0000000000007918 */ /* 0x000fe20000000000 */
[----:B--2---:R-:W-:-:S13]  /*06f0*/  ISETP.NE.AND P0, PT, R2, 0x1, PT ;  /* 0x000000010200780c */ /* 0x004fda0003f05270 */
[----:B------:R-:W-:Y:S05]  /*0700*/  @P0 BRA `(.L_x_10) ;  /* 0x0000000000580947 */ /* 0x000fea0003800000 */
[----:B-1----:R-:W1:Y:S01]  /*0710*/  S2UR UR4, SR_CgaCtaId ;  /* 0x00000000000479c3 */ /* 0x002e620000008800 */
        /* <DEDUP_REMOVED lines=12> */
[----:B-1----:R2:W1:Y:S01]  /*07e0*/  SYNCS.EXCH.64 URZ, [UR4+0x30], UR8 ;  /* 0x0000300804ff75b2 */ /* 0x0024620008000100 */
[----:B------:R2:W1:Y:S01]  /*07f0*/  SYNCS.EXCH.64 URZ, [UR4+0x50], UR6 ;  /* 0x0000500604ff75b2 */ /* 0x0004620008000100 */
[----:B------:R2:W1:Y:S01]  /*0800*/  SYNCS.EXCH.64 URZ, [UR4+0x38], UR8 ;  /* 0x0000380804ff75b2 */ /* 0x0004620008000100 */
[----:B------:R2:W1:Y:S01]  /*0810*/  SYNCS.EXCH.64 URZ, [UR4+0x58], UR6 ;  /* 0x0000580604ff75b2 */ /* 0x0004620008000100 */
[----:B------:R2:W1:Y:S01]  /*0820*/  SYNCS.EXCH.64 URZ, [UR4+0x40], UR8 ;  /* 0x0000400804ff75b2 */ /* 0x0004620008000100 */
[----:B------:R2:W1:Y:S01]  /*0830*/  SYNCS.EXCH.64 URZ, [UR4+0x60], UR6 ;  /* 0x0000600604ff75b2 */ /* 0x0004620008000100 */
[----:B------:R2:W1:Y:S01]  /*0840*/  SYNCS.EXCH.64 URZ, [UR4+0x48], UR8 ;  /* 0x0000480804ff75b2 */ /* 0x0004620008000100 */
[----:B------:R2:W1:Y:S02]  /*0850*/  SYNCS.EXCH.64 URZ, [UR4+0x68], UR6 ;  /* 0x0000680604ff75b2 */ /* 0x0004640008000100 */
[----:B--2---:R-:W-:Y:S01]  /*0860*/  NOP ;  /* 0x0000000000007918 */ /* 0x004fe20000000000 */
.L_x_10:
[----:B------:R-:W2:Y:S01]  /*0870*/  SHFL.IDX PT, R2, R181, RZ, 0x1f ;  /* 0x00001fffb5027589 */ /* 0x000ea200000e0000 */
[----:B------:R-:W-:Y:S01]  /*0880*/  NOP ;  /* 0x0000000000007918 */ /* 0x000fe20000000000 */
[----:B--2---:R-:W-:-:S13]  /*0890*/  ISETP.NE.AND P0, PT, R2, 0x3, PT ;  /* 0x000000030200780c */ /* 0x004fda0003f05270 */
[----:B------:R-:W-:Y:S05]  /*08a0*/  @P0 BRA `(.L_x_11) ;  /* 0x0000000000300947 */ /* 0x000fea0003800000 */
[----:B-1----:R-:W1:Y:S01]  /*08b0*/  S2UR UR4, SR_CgaCtaId ;  /* 0x00000000000479c3 */ /* 0x002e620000008800 */
[----:B------:R-:W-:Y:S01]  /*08c0*/  UMOV UR6, 0x400 ;  /* 0x0000040000067882 */ /* 0x000fe20000000000 */
[----:B------:R-:W-:Y:S01]  /*08d0*/  UMOV UR5, 0x20 ;  /* 0x0000002000057882 */ /* 0x000fe20000000000 */
[----:B------:R-:W-:Y:S01]  /*08e0*/  ELECT P0, URZ, PT ;  /* 0x0000000000ff782f */ /* 0x000fe20003800000 */
[----:B-1----:R-:W-:Y:S02]  /*08f0*/  ULEA UR6, UR4, UR6, 0x18 ;  /* 0x0000000604067291 */ /* 0x002fe4000f8ec0ff */
[----:B------:R-:W-:-:S04]  /*0900*/  UIADD3 UR4, UPT, UPT, -UR5, 0x100000, URZ ;  /* 0x0010000005047890 */ /* 0x000fc8000fffe1ff */
[----:B------:R-:W-:Y:S02]  /*0910*/  USHF.L.U32 UR5, UR4, 0xb, URZ ;  /* 0x0000000b04057899 */ /* 0x000fe400080006ff */
[----:B------:R-:W-:Y:S01]  /*0920*/  USHF.L.U32 UR4, UR4, 0x1, URZ ;  /* 0x0000000104047899 */ /* 0x000fe200080006ff */
[----:B------:R-:W1:Y:S11]  /*0930*/  FENCE.VIEW.ASYNC.S ;  /* 0x00000000000073c6 */ /* 0x000e760000000000 */
[----:B-1----:R2:W1:Y:S01]  /*0940*/  SYNCS.EXCH.64 URZ, [UR6+0x70], UR4 ;  /* 0x0000700406ff75b2 */ /* 0x0024620008000100 */
[----:B------:R2:W1:Y:S02]  /*0950*/  SYNCS.EXCH.64 URZ, [UR6+0x78], UR4 ;  /* 0x0000780406ff75b2 */ /* 0x0004640008000100 */
[----:B--2---:R-:W-:Y:S01]  /*0960*/  NOP ;  /* 0x0000000000007918 */ /* 0x004fe20000000000 */
.L_x_11:
[----:B------:R-:W2:Y:S01]  /*0970*/  SHFL.IDX PT, R2, R181, RZ, 0x1f ;  /* 0x00001fffb5027589 */ /* 0x000ea200000e0000 */
[----:B------:R-:W-:Y:S01]  /*0980*/  NOP ;  /* 0x0000000000007918 */ /* 0x000fe20000000000 */
[----:B--2---:R-:W-:-:S13]  /*0990*/  ISETP.NE.AND P0, PT, R2, 0x4, PT ;  /* 0x000000040200780c */ /* 0x004fda0003f05270 */
[----:B------:R-:W-:Y:S05]  /*09a0*/  @P0 BRA `(.L_x_12) ;  /* 0x00000000004c0947 */ /* 0x000fea0003800000 */
[----:B-1----:R-:W1:Y:S01]  /*09b0*/  S2UR UR6, SR_CgaCtaId ;  /* 0x00000000000679c3 */ /* 0x002e620000008800 */
[----:B------:R-:W-:Y:S01]  /*09c0*/  UMOV UR4, 0x720 ;  /* 0x0000072000047882 */ /* 0x000fe20000000000 */
[----:B------:R-:W-:Y:S01]  /*09d0*/  UMOV UR5, 0x400 ;  /* 0x0000040000057882 */ /* 0x000fe20000000000 */
[----:B------:R-:W-:Y:S01]  /*09e0*/  USEL UR4, UR4, 0x620, UP5 ;  /* 0x0000062004047887 */ /* 0x000fe2000a800000 */
[----:B------:R-:W-:Y:S01]  /*09f0*/  UMOV UR8, 0x1 ;  /* 0x0000000100087882 */ /* 0x000fe20000000000 */
[----:B------:R-:W-:Y:S01]  /*0a00*/  ELECT P0, URZ, PT ;  /* 0x0000000000ff782f */ /* 0x000fe20003800000 */
[----:B------:R-:W-:-:S04]  /*0a10*/  UIADD3 UR8, UPT, UPT, -UR8, 0x100000, URZ ;  /* 0x0010000008087890 */ /* 0x000fc8000fffe1ff */
[----:B------:R-:W-:Y:S02]  /*0a20*/  USHF.L.U32 UR9, UR8, 0xb, URZ ;  /* 0x0000000b08097899 */ /* 0x000fe400080006ff */
[----:B------:R-:W-:Y:S02]  /*0a30*/  USHF.L.U32 UR8, UR8, 0x1, URZ ;  /* 0x0000000108087899 */ /* 0x000fe400080006ff */
[----:B-1----:R-:W-:Y:S02]  /*0a40*/  ULEA UR6, UR6, UR5, 0x18 ;  /* 0x0000000506067291 */ /* 0x002fe4000f8ec0ff */
[----:B------:R-:W-:-:S04]  /*0a50*/  UIADD3 UR4, UPT, UPT, -UR4, 0x100000, URZ ;  /* 0x0010000004047890 */ /* 0x000fc8000fffe1ff */
[----:B------:R-:W-:Y:S02]  /*0a60*/  USHF.L.U32 UR5, UR4, 0xb, URZ ;  /* 0x0000000b04057899 */ /* 0x000fe400080006ff */
[----:B------:R-:W-:Y:S01]  /*0a70*/  USHF.L.U32 UR4, UR4, 0x1, URZ ;  /* 0x0000000104047899 */ /* 0x000fe200080006ff */
[----:B------:R-:W1:Y:S03]  /*0a80*/  FENCE.VIEW.ASYNC.S ;  /* 0x00000000000073c6 */ /* 0x000e660000000000 */
[----:B-1----:R2:W1:Y:S08]  /*0a90*/  SYNCS.EXCH.64 URZ, [UR6+0x80], UR8 ;  /* 0x0000800806ff75b2 */ /* 0x0024700008000100 */
[----:B------:R2:W1:Y:S01]  /*0aa0*/  SYNCS.EXCH.64 URZ, [UR6+0x90], UR4 ;  /* 0x0000900406ff75b2 */ /* 0x0004620008000100 */
[----:B------:R2:W1:Y:S01]  /*0ab0*/  SYNCS.EXCH.64 URZ, [UR6+0x88], UR8 ;  /* 0x0000880806ff75b2 */ /* 0x0004620008000100 */
[----:B------:R2:W1:Y:S02]  /*0ac0*/  SYNCS.EXCH.64 URZ, [UR6+0x98], UR4 ;  /* 0x0000980406ff75b2 */ /* 0x0004640008000100 */
[----:B--2---:R-:W-:Y:S01]  /*0ad0*/  NOP ;  /* 0x0000000000007918 */ /* 0x004fe20000000000 */
.L_x_12:
        /* <DEDUP_REMOVED lines=18> */
[----:B------:R2:W1:Y:S02]  /*0c00*/  SYNCS.EXCH.64 URZ, [UR4+0xa8], UR6 ;  /* 0x0000a80604ff75b2 */ /* 0x0004640008000100 */
[----:B--2---:R-:W-:Y:S01]  /*0c10*/  NOP ;  /* 0x0000000000007918 */ /* 0x004fe20000000000 */
.L_x_13:
[----:B------:R-:W2:Y:S01]  /*0c20*/  SHFL.IDX PT, R2, R181, RZ, 0x1f ;  /* 0x00001fffb5027589 */ /* 0x000ea200000e0000 */
[----:B------:R-:W-:Y:S01]  /*0c30*/  ISETP.NE.OR P1, PT, RZ, UR21, !P4 ;  /* 0x00000015ff007c0c */ /* 0x000fe2000e725670 */
[----:B------:R-:W-:Y:S01]  /*0c40*/  NOP ;  /* 0x0000000000007918 */ /* 0x000fe20000000000 */
[----:B--2---:R-:W-:-:S13]  /*0c50*/  ISETP.NE.AND P0, PT, R2, 0x3, PT ;  /* 0x000000030200780c */ /* 0x004fda0003f05270 */
[----:B------:R-:W-:Y:S05]  /*0c60*/  @P0 BRA `(.L_x_14) ;  /* 0x0000000000380947 */ /* 0x000fea0003800000 */
[----:B-1----:R-:W1:Y:S01]  /*0c70*/  S2UR UR4, SR_CgaCtaId ;  /* 0x00000000000479c3 */ /* 0x002e620000008800 */
[----:B------:R-:W-:Y:S01]  /*0c80*/  UMOV UR5, 0x400 ;  /* 0x0000040000057882 */ /* 0x000fe20000000000 */
[----:B------:R-:W-:Y:S01]  /*0c90*/  UMOV UR6, 0x20 ;  /* 0x0000002000067882 */ /* 0x000fe20000000000 */
[----:B------:R-:W-:Y:S01]  /*0ca0*/  ELECT P0, URZ, PT ;  /* 0x0000000000ff782f */ /* 0x000fe20003800000 */
[----:B------:R-:W-:-:S04]  /*0cb0*/  UIADD3 UR6, UPT, UPT, -UR6, 0x100000, URZ ;  /* 0x0010000006067890 */ /* 0x000fc8000fffe1ff */
[----:B------:R-:W-:Y:S02]  /*0cc0*/  USHF.L.U32 UR7, UR6, 0xb, URZ ;  /* 0x0000000b06077899 */ /* 0x000fe400080006ff */
[----:B------:R-:W-:Y:S02]  /*0cd0*/  USHF.L.U32 UR6, UR6, 0x1, URZ ;  /* 0x0000000106067899 */ /* 0x000fe400080006ff */
[----:B-1----:R-:W-:Y:S01]  /*0ce0*/  ULEA UR4, UR4, UR5, 0x18 ;  /* 0x0000000504047291 */ /* 0x002fe2000f8ec0ff */
[----:B------:R-:W1:Y:S11]  /*0cf0*/  FENCE.VIEW.ASYNC.S ;  /* 0x00000000000073c6 */ /* 0x000e760000000000 */
[----:B-1----:R2:W1:Y:S01]  /*0d00*/  SYNCS.EXCH.64 URZ, [UR4+0xb0], UR6 ;  /* 0x0000b00604ff75b2 */ /* 0x0024620008000100 */
[----:B------:R2:W1:Y:S01]  /*0d10*/  SYNCS.EXCH.64 URZ, [UR4+0xc0], UR6 ;  /* 0x0000c00604ff75b2 */ /* 0x0004620008000100 */
[----:B------:R2:W1:Y:S01]  /*0d20*/  SYNCS.EXCH.64 URZ, [UR4+0xb8], UR6 ;  /* 0x0000b80604ff75b2 */ /* 0x0004620008000100 */
[----:B------:R2:W1:Y:S02]  /*0d30*/  SYNCS.EXCH.64 URZ, [UR4+0xc8], UR6 ;  /* 0x0000c80604ff75b2 */ /* 0x0004640008000100 */
[----:B--2---:R-:W-:Y:S01]  /*0d40*/  NOP ;  /* 0x0000000000007918 */ /* 0x004fe20000000000 */
.L_x_14:
[----:B-1----:R-:W1:Y:S01]  /*0d50*/  S2UR UR7, SR_CgaCtaId ;  /* 0x00000000000779c3 */ /* 0x002e620000008800 */
[----:B------:R-:W-:Y:S01]  /*0d60*/  VOTEU.ALL UP0, P1 ;  /* 0x0000000000ff7886 */ /* 0x000fe20000800000 */
[----:B------:R-:W-:Y:S01]  /*0d70*/  UMOV UR4, 0x80 ;  /* 0x0000008000047882 */ /* 0x000fe20000000000 */
[----:B------:R-:W2:Y:S01]  /*0d80*/  LDCU UR28, c[0x0][0x36c] ;  /* 0x00006d80ff1c77ac */ /* 0x000ea20008000800 */
[----:B------:R-:W-:Y:S01]  /*0d90*/  NOP ;  /* 0x0000000000007918 */ /* 0x000fe20000000000 */
[----:B------:R-:W-:Y:S01]  /*0da0*/  ISETP.NE.OR P4, PT, R0, 0x2, !P4 ;  /* 0x000000020000780c */ /* 0x000fe20006785670 */
[----:B------:R-:W-:Y:S01]  /*0db0*/  @!UP0 UMOV UR6, 0x400 ;  /* 0x0000040000068882 */ /* 0x000fe20000000000 */
[----:B------:R-:W-:-:S04]  /*0dc0*/  @!UP0 UIADD3 UR4, UPT, UPT, -UR4, 0x100000, URZ ;  /* 0x0010000004048890 */ /* 0x000fc8000fffe1ff */
[----:B------:R-:W-:Y:S02]  /*0dd0*/  @!UP0 USHF.L.U32 UR5, UR4, 0xb, URZ ;  /* 0x0000000b04058899 */ /* 0x000fe400080006ff */
[----:B------:R-:W-:Y:S01]  /*0de0*/  @!UP0 USHF.L.U32 UR4, UR4, 0x1, URZ ;  /* 0x0000000104048899 */ /* 0x000fe200080006ff */
[----:B------:R-:W-:Y:S01]  /*0df0*/  LOP3.LUT R0, R187, 0x1f, RZ, 0xc0, !PT ;  /* 0x0000001fbb007812 */ /* 0x000fe200078ec0ff */
[----:B------:R-:W-:Y:S02]  /*0e00*/  UISETP.NE.AND UP6, UPT, UR21, URZ, UPT ;  /* 0x000000ff1500728c */ /* 0x000fe4000bfc5270 */
[----:B--2---:R-:W-:Y:S02]  /*0e10*/  UISETP.EQ.U32.AND UP1, UPT, UR28, 0x1, UPT ;  /* 0x000000011c00788c */ /* 0x004fe4000bf22070 */
[----:B-1----:R-:W-:Y:S01]  /*0e20*/  @!UP0 ULEA UR6, UR7, UR6, 0x18 ;  /* 0x0000000607068291 */ /* 0x002fe2000f8ec0ff */
[----:B------:R-:W-:Y:S01]  /*0e30*/  VOTEU.ALL UP0, P1 ;  /* 0x0000000000ff7886 */ /* 0x000fe20000800000 */
[----:B------:R-:W1:Y:S10]  /*0e40*/  FENCE.VIEW.ASYNC.S ;  /* 0x00000000000073c6 */ /* 0x000e740000000000 */
[----:B-1----:R1:W2:Y:S01]  /*0e50*/  @!UP0 SYNCS.EXCH.64 URZ, [UR6+0xd0], UR4 ;  /* 0x0000d00406ff85b2 */ /* 0x0022a20008000100 */
[----:B------:R-:W-:Y:S05]  /*0e60*/  BRA.U !UP1, `(.L_x_15) ;  /* 0x0000000109087547 */ /* 0x000fea000b800000 */
[----:B--234-:R-:W-:Y:S01]  /*0e70*/  UCGABAR_ARV ;  /* 0x00000000000079c7 */ /* 0x01cfe20008000000 */
[----:B------:R-:W-:Y:S05]  /*0e80*/  BRA `(.L_x_16) ;  /* 0x0000000000047947 */ /* 0x000fea0003800000 */
.L_x_15:
[----:B--234-:R-:W-:Y:S01]  /*0e90*/  NOP ;  /* 0x0000000000007918 */ /* 0x01cfe20000000000 */
.L_x_16:
[----:B------:R-:W2:Y:S01]  /*0ea0*/  S2UR UR20, SR_CTAID.X ;  /* 0x00000000001479c3 */ /* 0x000ea20000002500 */
[----:B------:R-:W-:-:S05]  /*0eb0*/  CS2R.32 R183, SR_CgaSize ;  /* 0x0000000000b77805 */ /* 0x000fca0000008a00 */
[----:B------:R-:W-:-:S05]  /*0ec0*/  IMAD R183, R183, -0xa0, RZ ;  /* 0xffffff60b7b77824 */ /* 0x000fca00078e02ff */
[----:B-1----:R-:W-:-:S14]  /*0ed0*/  R2UR UR5, R183 ;  /* 0x00000000b70572ca */ /* 0x002fdc00000e0000 */
[----:B------:R-:W1:Y:S01]  /*0ee0*/  LDCU UR5, c[0x0][UR5+0x2b0] ;  /* 0x00005600050577ac */ /* 0x000e620008000800 */
[----:B------:R-:W-:-:S05]  /*0ef0*/  CS2R.32 R183, SR_CgaSize ;  /* 0x0000000000b77805 */ /* 0x000fca0000008a00 */
[----:B------:R-:W-:-:S05]  /*0f00*/  IMAD R183, R183, -0xa0, RZ ;  /* 0xffffff60b7b77824 */ /* 0x000fca00078e02ff */
[----:B------:R-:W-:-:S14]  /*0f10*/  R2UR UR4, R183 ;  /* 0x00000000b70472ca */ /* 0x000fdc00000e0000 */
[----:B------:R-:W3:Y:S01]  /*0f20*/  LDCU UR4, c[0x0][UR4+0x2b4] ;  /* 0x00005680040477ac */ /* 0x000ee20008000800 */
[----:B------:R-:W4:Y:S01]  /*0f30*/  S2UR UR24, SR_CTAID.Y ;  /* 0x00000000001879c3 */ /* 0x000f220000002600 */
[----:B------:R-:W-:-:S05]  /*0f40*/  CS2R.32 R183, SR_CgaSize ;  /* 0x0000000000b77805 */ /* 0x000fca0000008a00 */
[----:B------:R-:W-:-:S05]  /*0f50*/  IMAD R183, R183, -0xa0, RZ ;  /* 0xffffff60b7b77824 */ /* 0x000fca00078e02ff */
[----:B------:R-:W-:-:S14]  /*0f60*/  R2UR UR7, R183 ;  /* 0x00000000b70772ca */ /* 0x000fdc00000e0000 */
[----:B------:R-:W3:Y:S01]  /*0f70*/  LDCU UR7, c[0x0][UR7+0x2a0] ;  /* 0x00005400070777ac */ /* 0x000ee20008000800 */
[----:B------:R-:W-:-:S05]  /*0f80*/  CS2R.32 R183, SR_CgaSize ;  /* 0x0000000000b77805 */ /* 0x000fca0000008a00 */
[----:B------:R-:W-:-:S05]  /*0f90*/  IMAD R183, R183, -0xa0, RZ ;  /* 0xffffff60b7b77824 */ /* 0x000fca00078e02ff */
[----:B------:R-:W-:-:S14]  /*0fa0*/  R2UR UR8, R183 ;  /* 0x00000000b70872ca */ /* 0x000fdc00000e0000 */
[----:B------:R-:W3:Y:S01]  /*0fb0*/  LDCU UR8, c[0x0][UR8+0x2a4] ;  /* 0x00005480080877ac */ /* 0x000ee20008000800 */
[----:B------:R-:W3:Y:S01]  /*0fc0*/  S2UR UR6, SR_CgaCtaId ;  /* 0x00000000000679c3 */ /* 0x000ee20000008800 */
[----:B------:R-:W3:Y:S01]  /*0fd0*/  LDCU UR25, c[0x0][0xf24] ;  /* 0x0001e480ff1977ac */ /* 0x000ee20008000800 */
[----:B------:R-:W3:Y:S01]  /*0fe0*/  LDCU UR45, c[0x0][0xf24] ;  /* 0x0001e480ff2d77ac */ /* 0x000ee20008000800 */
[----:B--2---:R-:W-:Y:S01]  /*0ff0*/  I2FP.F32.U32 R3, UR20 ;  /* 0x0000001400037c45 */ /* 0x004fe20008201000 */
[----:B------:R-:W2:Y:S04]  /*1000*/  LDCU UR27, c[0x0][0xf30] ;  /* 0x0001e600ff1b77ac */ /* 0x000ea80008000800 */
[----:B-1----:R-:W-:Y:S01]  /*1010*/  FMUL R3, R3, UR5 ;  /* 0x0000000503037c20 */ /* 0x002fe20008400000 */
[----:B------:R-:W-:Y:S01]  /*1020*/  UMOV UR14, 0x55 ;  /* 0x00000055000e7882 */ /* 0x000fe20000000000 */
[----:B------:R-:W-:Y:S01]  /*1030*/  UMOV UR15, 0x3 ;  /* 0x00000003000f7882 */ /* 0x000fe20000000000 */
[----:B----4-:R-:W-:-:S03]  /*1040*/  I2FP.F32.U32 R2, UR24 ;  /* 0x0000001800027c45 */ /* 0x010fc60008201000 */
[----:B------:R-:W1:Y:S02]  /*1050*/  F2I.U32.TRUNC.NTZ R3, R3 ;  /* 0x0000000300037305 */ /* 0x000e64000020f000 */
[----:B---3--:R-:W-:Y:S01]  /*1060*/  FMUL R2, R2, UR4 ;  /* 0x0000000402027c20 */ /* 0x008fe20008400000 */
[----:B------:R-:W-:Y:S02]  /*1070*/  ULOP3.LUT UR65, UR6, 0x1, URZ, 0xc0, !UPT ;  /* 0x0000000106417892 */ /* 0x000fe4000f8ec0ff */
[----:B------:R-:W-:-:S03]  /*1080*/  USHF.R.U32.HI UR44, URZ, 0x1, UR6 ;  /* 0x00000001ff2c7899 */ /* 0x000fc60008011606 */
[----:B------:R-:W3:Y:S01]  /*1090*/  F2I.U32.TRUNC.NTZ R2, R2 ;  /* 0x0000000200027305 */ /* 0x000ee2000020f000 */
[----:B------:R-:W-:Y:S02]  /*10a0*/  ULOP3.LUT UR5, UR6, 0x6, URZ, 0xc0, !UPT ;  /* 0x0000000606057892 */ /* 0x000fe4000f8ec0ff */
[----:B------:R-:W-:Y:S02]  /*10b0*/  USHF.L.U32 UR29, UR6, 0xb, URZ ;  /* 0x0000000b061d7899 */ /* 0x000fe400080006ff */
[----:B------:R-:W-:Y:S02]  /*10c0*/  USHF.L.U32 UR49, UR6, 0xe, URZ ;  /* 0x0000000e06317899 */ /* 0x000fe400080006ff */
[----:B------:R-:W-:Y:S01]  /*10d0*/  USHF.L.U32 UR54, UR6, 0x8, URZ ;  /* 0x0000000806367899 */ /* 0x000fe200080006ff */
[----:B-1----:R-:W-:Y:S01]  /*10e0*/  R2UR UR4, R3 ;  /* 0x00000000030472ca */ /* 0x002fe200000e0000 */
[----:B------:R-:W-:Y:S02]  /*10f0*/  UISETP.GT.U32.AND UP0, UPT, UR5, 0xffff, UPT ;  /* 0x0000ffff0500788c */ /* 0x000fe4000bf04070 */
[----:B------:R-:W-:-:S02]  /*1100*/  UISETP.GT.U32.AND UP1, UPT, UR65, 0xffff, UPT ;  /* 0x0000ffff4100788c */ /* 0x000fc4000bf24070 */
[----:B------:R-:W-:Y:S01]  /*1110*/  USEL UR47, UR5, 0xffff, !UP0 ;  /* 0x0000ffff052f7887 */ /* 0x000fe2000c000000 */
[----:B---3--:R-:W-:Y:S01]  /*1120*/  R2UR UR6, R2 ;  /* 0x00000000020672ca */ /* 0x008fe200000e0000 */
[----:B------:R-:W-:Y:S01]  /*1130*/  USEL UR48, UR65, 0xffff, !UP1 ;  /* 0x0000ffff41307887 */ /* 0x000fe2000c800000 */
[----:B------:R-:W-:-:S05]  /*1140*/  PRMT R2, RZ, 0x7610, R2 ;  /* 0x00007610ff027816 */ /* 0x000fca0000000002 */
[----:B------:R-:W-:-:S04]  /*1150*/  UIADD3 UR5, UPT, UPT, -UR4, URZ, URZ ;  /* 0x000000ff04057290 */ /* 0x000fc8000fffe1ff */
[----:B------:R-:W-:Y:S02]  /*1160*/  UIMAD UR5, UR7, UR5, UR20 ;  /* 0x00000005070572a4 */ /* 0x000fe4000f8e0214 */
[----:B------:R-:W-:-:S04]  /*1170*/  UIADD3 UR4, UPT, UPT, -UR6, URZ, URZ ;  /* 0x000000ff06047290 */ /* 0x000fc8000fffe1ff */
[----:B------:R-:W-:Y:S01]  /*1180*/  IMAD.U32 R183, RZ, RZ, UR5 ;  /* 0x00000005ffb77e24 */ /* 0x000fe2000f8e00ff */
[----:B------:R-:W-:-:S06]  /*1190*/  UIMAD UR4, UR8, UR4, UR24 ;  /* 0x00000004080472a4 */ /* 0x000fcc000f8e0218 */
[----:B------:R-:W-:Y:S01]  /*11a0*/  IMAD.U32 R182, RZ, RZ, UR4 ;  /* 0x00000004ffb67e24 */ /* 0x000fe2000f8e00ff */
[----:B--2---:R-:W-:Y:S06]  /*11b0*/  BRA.U UP6, `(.L_x_17) ;  /* 0x0000000106747547 */ /* 0x004fec000b800000 */
[----:B------:R-:W-:Y:S02]  /*11c0*/  R2UR UR4, R182 ;  /* 0x00000000b60472ca */ /* 0x000fe400000e0000 */
[----:B------:R-:W-:-:S11]  /*11d0*/  R2UR UR7, R183 ;  /* 0x00000000b70772ca */ /* 0x000fd600000e0000 */
[----:B------:R-:W-:Y:S02]  /*11e0*/  UISETP.NE.AND UP2, UPT, UR4, 0x2, UPT ;  /* 0x000000020400788c */ /* 0x000fe4000bf45270 */
[----:B------:R-:W-:Y:S02]  /*11f0*/  UISETP.NE.AND UP4, UPT, UR4, URZ, UPT ;  /* 0x000000ff0400728c */ /* 0x000fe4000bf85270 */
[----:B------:R-:W-:Y:S02]  /*1200*/  UISETP.NE.AND UP0, UPT, UR4, 0x1, UPT ;  /* 0x000000010400788c */ /* 0x000fe4000bf05270 */
[----:B------:R-:W-:Y:S02]  /*1210*/  UISETP.NE.AND UP1, UPT, UR4, 0x3, UPT ;  /* 0x000000030400788c */ /* 0x000fe4000bf25270 */
[----:B------:R-:W-:Y:S02]  /*1220*/  USEL UR4, URZ, 0x10, UP2 ;  /* 0x00000010ff047887 */ /* 0x000fe40009000000 */
[----:B------:R-:W-:-:S02]  /*1230*/  USEL UR12, URZ, 0x20, UP2 ;  /* 0x00000020ff0c7887 */ /* 0x000fc40009000000 */
[----:B------:R-:W-:Y:S02]  /*1240*/  UISETP.NE.AND UP3, UPT, UR7, URZ, UPT ;  /* 0x000000ff0700728c */ /* 0x000fe4000bf65270 */
[----:B------:R-:W-:Y:S02]  /*1250*/  USEL UR5, URZ, 0x4, UP0 ;  /* 0x00000004ff057887 */ /* 0x000fe40008000000 */
[----:B------:R-:W-:Y:S02]  /*1260*/  UISETP.NE.AND UP2, UPT, UR7, URZ, UP4 ;  /* 0x000000ff0700728c */ /* 0x000fe4000a745270 */
[----:B------:R-:W-:Y:S02]  /*1270*/  USEL UR11, URZ, 0x8, UP0 ;  /* 0x00000008ff0b7887 */ /* 0x000fe40008000000 */
[----:B------:R-:W-:Y:S02]  /*1280*/  UISETP.NE.AND UP0, UPT, UR7, 0x1, UPT ;  /* 0x000000010700788c */ /* 0x000fe4000bf05270 */
[----:B------:R-:W-:-:S02]  /*1290*/  USEL UR6, URZ, 0x2, UP4 ;  /* 0x00000002ff067887 */ /* 0x000fc4000a000000 */
[----:B------:R-:W-:Y:S02]  /*12a0*/  USEL UR7, URZ, 0x40, UP1 ;  /* 0x00000040ff077887 */ /* 0x000fe40008800000 */
[----:B------:R-:W-:Y:S02]  /*12b0*/  USEL UR10, URZ, 0x1, UP2 ;  /* 0x00000001ff0a7887 */ /* 0x000fe40009000000 */
[----:B------:R-:W-:Y:S02]  /*12c0*/  USEL UR8, UR5, 0x4, UP3 ;  /* 0x0000000405087887 */ /* 0x000fe40009800000 */
[----:B------:R-:W-:Y:S02]  /*12d0*/  USEL UR4, UR4, 0x10, UP3 ;  /* 0x0000001004047887 */ /* 0x000fe40009800000 */
[----:B------:R-:W-:Y:S02]  /*12e0*/  USEL UR9, UR7, 0x40, UP3 ;  /* 0x0000004007097887 */ /* 0x000fe40009800000 */
[----:B------:R-:W-:-:S02]  /*12f0*/  USEL UR5, UR6, 0x2, UP0 ;  /* 0x0000000206057887 */ /* 0x000fc40008000000 */
[----:B------:R-:W-:Y:S02]  /*1300*/  UIADD3 UR4, UPT, UPT, UR4, UR8, UR10 ;  /* 0x0000000804047290 */ /* 0x000fe4000fffe00a */
[----:B------:R-:W-:Y:S02]  /*1310*/  USEL UR13, URZ, 0x80, UP1 ;  /* 0x00000080ff0d7887 */ /* 0x000fe40008800000 */
[----:B------:R-:W-:Y:S02]  /*1320*/  USEL UR7, UR11, 0x8, UP0 ;  /* 0x000000080b077887 */ /* 0x000fe40008000000 */
[----:B------:R-:W-:Y:S02]  /*1330*/  USEL UR6, UR12, 0x20, UP0 ;  /* 0x000000200c067887 */ /* 0x000fe40008000000 */
[----:B------:R-:W-:Y:S02]  /*1340*/  UIADD3 UR4, UPT, UPT, UR5, UR9, UR4 ;  /* 0x0000000905047290 */ /* 0x000fe4000fffe004 */
[----:B------:R-:W-:-:S02]  /*1350*/  USEL UR5, UR13, 0x80, UP0 ;  /* 0x000000800d057887 */ /* 0x000fc40008000000 */
[----:B------:R-:W-:-:S04]  /*1360*/  UIADD3 UR4, UPT, UPT, UR6, UR7, UR4 ;  /* 0x0000000706047290 */ /* 0x000fc8000fffe004 */
[----:B------:R-:W-:-:S06]  /*1370*/  UIADD3 UR4, UPT, UPT, UR4, UR5, URZ ;  /* 0x0000000504047290 */ /* 0x000fcc000fffe0ff */
[----:B------:R-:W-:-:S07]  /*1380*/  IMAD.U32 R2, RZ, RZ, UR4 ;  /* 0x00000004ff027e24 */ /* 0x000fce000f8e00ff */
.L_x_17:
[----:B------:R-:W1:Y:S01]  /*1390*/  S2UR UR36, SR_CTAID.Z ;  /* 0x00000000002479c3 */ /* 0x000e620000002700 */
[----:B------:R-:W-:Y:S02]  /*13a0*/  UISETP.GE.AND UP0, UPT, UR25, 0x1, UPT ;  /* 0x000000011900788c */ /* 0x000fe4000bf06270 */
[----:B------:R-:W-:Y:S02]  /*13b0*/  ULOP3.LUT UR48, UR48, 0xffff, URZ, 0xc0, !UPT ;  /* 0x0000ffff30307892 */ /* 0x000fe4000f8ec0ff */
[----:B------:R-:W-:Y:S02]  /*13c0*/  ULOP3.LUT UR47, UR47, 0xffff, URZ, 0xc0, !UPT ;  /* 0x0000ffff2f2f7892 */ /* 0x000fe4000f8ec0ff */
[----:B------:R-:W-:Y:S02]  /*13d0*/  ULOP3.LUT UR50, UR29, 0x3000, URZ, 0xc0, !UPT ;  /* 0x000030001d327892 */ /* 0x000fe4000f8ec0ff */
[----:B------:R-:W-:Y:S02]  /*13e0*/  UISETP.NE.AND UP3, UPT, UR21, 0x2, UPT ;  /* 0x000000021500788c */ /* 0x000fe4000bf65270 */
[----:B------:R-:W-:-:S02]  /*13f0*/  ULOP3.LUT UR44, UR44, 0x3, URZ, 0xc0, !UPT ;  /* 0x000000032c2c7892 */ /* 0x000fc4000f8ec0ff */
[----:B------:R-:W-:Y:S02]  /*1400*/  ULOP3.LUT UR49, UR49, 0x4000, URZ, 0xc0, !UPT ;  /* 0x0000400031317892 */ /* 0x000fe4000f8ec0ff */
[----:B------:R-:W-:Y:S02]  /*1410*/  ULOP3.LUT UR54, UR54, 0x600, URZ, 0xc0, !UPT ;  /* 0x0000060036367892 */ /* 0x000fe4000f8ec0ff */
[----:B------:R-:W-:Y:S02]  /*1420*/  ULOP3.LUT UR29, UR29, 0x800, URZ, 0xc0, !UPT ;  /* 0x000008001d1d7892 */ /* 0x000fe4000f8ec0ff */
[----:B------:R-:W-:Y:S02]  /*1430*/  USHF.L.U32 UR48, UR14, UR48, URZ ;  /* 0x000000300e307299 */ /* 0x000fe400080006ff */
[----:B------:R-:W-:Y:S01]  /*1440*/  USHF.L.U32 UR47, UR15, UR47, URZ ;  /* 0x0000002f0f2f7299 */ /* 0x000fe200080006ff */
[----:B------:R-:W-:Y:S11]  /*1450*/  BRA.U !UP0, `(.L_x_18) ;  /* 0x0000000108d47547 */ /* 0x000ff6000b800000 */
[----:B------:R-:W2:Y:S01]  /*1460*/  LDCU.128 UR12, c[0x0][0xf10] ;  /* 0x0001e200ff0c77ac */ /* 0x000ea20008000c00 */
[----:B------:R-:W3:Y:S01]  /*1470*/  LDCU UR6, c[0x0][0x370] ;  /* 0x00006e00ff0677ac */ /* 0x000ee20008000800 */
[----:B------:R-:W4:Y:S01]  /*1480*/  LDCU UR5, c[0x0][0x374] ;  /* 0x00006e80ff0577ac */ /* 0x000f220008000800 */
[----:B------:R-:W1:Y:S01]  /*1490*/  LDCU UR26, c[0x0][0xf0c] ;  /* 0x0001e180ff1a77ac */ /* 0x000e620008000800 */
[----:B------:R-:W1:Y:S01]  /*14a0*/  LDCU UR7, c[0x0][0xf20] ;  /* 0x0001e400ff0777ac */ /* 0x000e620008000800 */
[----:B------:R-:W1:Y:S01]  /*14b0*/  LDCU.64 UR8, c[0x0][0xf28] ;  /* 0x0001e500ff0877ac */ /* 0x000e620008000a00 */
[----:B--2---:R-:W-:Y:S02]  /*14c0*/  UISETP.NE.AND UP0, UPT, UR14, 0x1, UPT ;  /* 0x000000010e00788c */ /* 0x004fe4000bf05270 */
[----:B----4-:R-:W-:Y:S02]  /*14d0*/  UIMAD.WIDE.U32 UR10, UR5, UR15, URZ ;  /* 0x0000000f050a72a5 */ /* 0x010fe4000f8e00ff */
[----:B---3--:R-:W-:-:S02]  /*14e0*/  UIMAD.WIDE.U32 UR18, UR6, UR12, URZ ;  /* 0x0000000c061272a5 */ /* 0x008fc4000f8e00ff */
[----:B-1----:R-:W-:Y:S02]  /*14f0*/  UISETP.NE.AND UP1, UPT, UR26, 0x1, UPT ;  /* 0x000000011a00788c */ /* 0x002fe4000bf25270 */
[----:B------:R-:W-:Y:S01]  /*1500*/  UISETP.NE.AND UP2, UPT, UR25, 0x1, UPT ;  /* 0x000000011900788c */ /* 0x000fe2000bf45270 */
[----:B------:R-:W-:Y:S02]  /*1510*/  UMOV UR10, UR11 ;  /* 0x0000000b000a7c82 */ /* 0x000fe40008000000 */
[----:B------:R-:W-:Y:S01]  /*1520*/  UMOV UR18, UR19 ;  /* 0x0000001300127c82 */ /* 0x000fe20008000000 */
[----:B------:R-:W-:Y:S02]  /*1530*/  @UP0 USHF.R.U32.HI UR5, URZ, UR7, UR10 ;  /* 0x00000007ff050299 */ /* 0x000fe4000801160a */
[----:B------:R-:W-:Y:S02]  /*1540*/  UIMAD.WIDE.U32 UR22, UR24, UR15, URZ ;  /* 0x0000000f181672a5 */ /* 0x000fe4000f8e00ff */
[----:B------:R-:W-:-:S02]  /*1550*/  UIMAD.WIDE.U32 UR10, UR5, UR8, URZ ;  /* 0x00000008050a72a5 */ /* 0x000fc4000f8e00ff */
[----:B------:R-:W-:Y:S02]  /*1560*/  @UP1 USHF.R.U32.HI UR6, URZ, UR13, UR18 ;  /* 0x0000000dff061299 */ /* 0x000fe40008011612 */
[----:B------:R-:W-:Y:S02]  /*1570*/  UIMAD.WIDE.U32 UR16, UR20, UR12, URZ ;  /* 0x0000000c141072a5 */ /* 0x000fe4000f8e00ff */
[----:B------:R-:W-:Y:S01]  /*1580*/  UIMAD.WIDE.U32 UR18, UR6, UR8, URZ ;  /* 0x00000008061272a5 */ /* 0x000fe2000f8e00ff */
[----:B------:R-:W-:Y:S01]  /*1590*/  UMOV UR4, UR23 ;  /* 0x0000001700047c82 */ /* 0x000fe20008000000 */
[----:B------:R-:W-:Y:S01]  /*15a0*/  UMOV UR10, UR11 ;  /* 0x0000000b000a7c82 */ /* 0x000fe20008000000 */
[----:B------:R-:W-:Y:S02]  /*15b0*/  USHF.R.U32.HI UR4, URZ, UR7, UR4 ;  /* 0x00000007ff047299 */ /* 0x000fe40008011604 */
[----:B------:R-:W-:Y:S01]  /*15c0*/  @UP2 USHF.R.U32.HI UR5, URZ, UR9, UR10 ;  /* 0x00000009ff052299 */ /* 0x000fe2000801160a */
[----:B------:R-:W-:Y:S01]  /*15d0*/  UMOV UR16, UR17 ;  /* 0x0000001100107c82 */ /* 0x000fe20008000000 */
[----:B------:R-:W-:Y:S01]  /*15e0*/  UMOV UR18, UR19 ;  /* 0x0000001300127c82 */ /* 0x000fe20008000000 */
[----:B------:R-:W-:-:S02]  /*15f0*/  USHF.R.U32.HI UR13, URZ, UR13, UR16 ;  /* 0x0000000dff0d7299 */ /* 0x000fc40008011610 */
[----:B------:R-:W-:Y:S02]  /*1600*/  USEL UR4, UR24, UR4, !UP0 ;  /* 0x0000000418047287 */ /* 0x000fe4000c000000 */
[----:B------:R-:W-:Y:S02]  /*1610*/  @UP2 USHF.R.U32.HI UR6, URZ, UR9, UR18 ;  /* 0x00000009ff062299 */ /* 0x000fe40008011612 */
[----:B------:R-:W-:Y:S02]  /*1620*/  UIMAD UR7, UR5, UR25, URZ ;  /* 0x00000019050772a4 */ /* 0x000fe4000f8e02ff */
[----:B------:R-:W-:Y:S02]  /*1630*/  USEL UR5, UR20, UR13, !UP1 ;  /* 0x0000000d14057287 */ /* 0x000fe4000c800000 */
[----:B------:R-:W-:Y:S02]  /*1640*/  UIMAD UR12, UR6, UR25, URZ ;  /* 0x00000019060c72a4 */ /* 0x000fe4000f8e02ff */
[----:B------:R-:W-:-:S02]  /*1650*/  UISETP.GE.AND UP0, UPT, UR4, UR7, UPT ;  /* 0x000000070400728c */ /* 0x000fc4000bf06270 */
[----:B------:R-:W-:Y:S02]  /*1660*/  UIMAD.WIDE.U32 UR10, UR4, UR8, URZ ;  /* 0x00000008040a72a5 */ /* 0x000fe4000f8e00ff */
[----:B------:R-:W-:Y:S02]  /*1670*/  UISETP.GE.OR UP0, UPT, UR5, UR12, UP0 ;  /* 0x0000000c0500728c */ /* 0x000fe40008706670 */
[----:B------:R-:W-:Y:S02]  /*1680*/  UIMAD.WIDE.U32 UR12, UR5, UR8, URZ ;  /* 0x00000008050c72a5 */ /* 0x000fe4000f8e00ff */
[----:B------:R-:W-:Y:S01]  /*1690*/  UIADD3 UR10, UPT, UPT, -UR4, URZ, URZ ;  /* 0x000000ff040a7290 */ /* 0x000fe2000fffe1ff */
[----:B------:R-:W-:Y:S01]  /*16a0*/  UMOV UR8, UR11 ;  /* 0x0000000b00087c82 */ /* 0x000fe20008000000 */
[----:B------:R-:W-:Y:S02]  /*16b0*/  UIADD3 UR11, UPT, UPT, -UR5, URZ, URZ ;  /* 0x000000ff050b7290 */ /* 0x000fe4000fffe1ff */
[----:B------:R-:W-:-:S03]  /*16c0*/  USHF.R.U32.HI UR8, URZ, UR9, UR8 ;  /* 0x00000009ff087299 */ /* 0x000fc60008011608 */
[----:B------:R-:W-:Y:S01]  /*16d0*/  @!UP0 UMOV UR7, UR13 ;  /* 0x0000000d00078c82 */ /* 0x000fe20008000000 */
[----:B------:R-:W-:Y:S02]  /*16e0*/  UIMAD UR24, UR14, UR10, UR24 ;  /* 0x0000000a0e1872a4 */ /* 0x000fe4000f8e0218 */
[----:B------:R-:W-:Y:S02]  /*16f0*/  USEL UR8, UR4, UR8, !UP2 ;  /* 0x0000000804087287 */ /* 0x000fe4000d000000 */
[----:B------:R-:W-:Y:S02]  /*1700*/  @!UP0 USHF.R.U32.HI UR7, URZ, UR9, UR7 ;  /* 0x00000009ff078299 */ /* 0x000fe40008011607 */
[----:B------:R-:W-:Y:S02]  /*1710*/  UIADD3 UR9, UPT, UPT, -UR8, URZ, URZ ;  /* 0x000000ff08097290 */ /* 0x000fe4000fffe1ff */
[----:B------:R-:W-:Y:S02]  /*1720*/  @!UP0 USEL UR7, UR5, UR7, !UP2 ;  /* 0x0000000705078287 */ /* 0x000fe4000d000000 */
[----:B------:R-:W-:-:S02]  /*1730*/  UIMAD UR9, UR25, UR9, UR4 ;  /* 0x00000009190972a4 */ /* 0x000fc4000f8e0204 */
[----:B------:R-:W-:Y:S02]  /*1740*/  @!UP0 UIADD3 UR8, UPT, UPT, UR8, -UR7, URZ ;  /* 0x8000000708088290 */ /* 0x000fe4000fffe0ff */
[----:B------:R-:W-:Y:S02]  /*1750*/  @!UP0 UIMAD UR6, UR9, UR6, UR7 ;  /* 0x00000006090682a4 */ /* 0x000fe4000f8e0207 */
[----:B------:R-:W-:Y:S02]  /*1760*/  @!UP0 UIMAD UR4, UR8, UR25, UR5 ;  /* 0x00000019080482a4 */ /* 0x000fe4000f8e0205 */
[----:B------:R-:W-:Y:S02]  /*1770*/  UIMAD UR20, UR26, UR11, UR20 ;  /* 0x0000000b1a1472a4 */ /* 0x000fe4000f8e0214 */
[----:B------:R-:W-:Y:S01]  /*1780*/  UIMAD UR24, UR4, UR14, UR24 ;  /* 0x0000000e041872a4 */ /* 0x000fe2000f8e0218 */
[----:B------:R-:W-:Y:S02]  /*1790*/  @!UP0 UMOV UR5, UR6 ;  /* 0x0000000600058c82 */ /* 0x000fe40008000000 */
[----:B------:R-:W-:-:S12]  /*17a0*/  UIMAD UR20, UR5, UR26, UR20 ;  /* 0x0000001a051472a4 */ /* 0x000fd8000f8e0214 */
.L_x_18:
[----:B------:R-:W-:-:S09]  /*17b0*/  UISETP.NE.AND UP0, UPT, UR27, 0x1, UPT ;  /* 0x000000011b00788c */ /* 0x000fd2000bf05270 */
[----:B------:R-:W-:Y:S05]  /*17c0*/  BRA.U UP0, `(.L_x_19) ;  /* 0x0000000100447547 */ /* 0x000fea000b800000 */
[----:B------:R-:W2:Y:S01]  /*17d0*/  LDCU.128 UR8, c[0x0][0xf10] ;  /* 0x0001e200ff0877ac */ /* 0x000ea20008000c00 */
[----:B------:R-:W3:Y:S01]  /*17e0*/  LDCU UR12, c[0x0][0xf0c] ;  /* 0x0001e180ff0c77ac */ /* 0x000ee20008000800 */
[----:B------:R-:W4:Y:S01]  /*17f0*/  LDCU UR13, c[0x0][0xf20] ;  /* 0x0001e400ff0d77ac */ /* 0x000f220008000800 */
[----:B--2---:R-:W-:Y:S02]  /*1800*/  UIMAD.WIDE.U32 UR6, UR20, UR8, URZ ;  /* 0x00000008140672a5 */ /* 0x004fe4000f8e00ff */
[----:B------:R-:W-:Y:S02]  /*1810*/  UIMAD.WIDE.U32 UR4, UR24, UR11, URZ ;  /* 0x0000000b180472a5 */ /* 0x000fe4000f8e00ff */
[----:B---3--:R-:W-:Y:S02]  /*1820*/  UISETP.NE.AND UP1, UPT, UR12, 0x1, UPT ;  /* 0x000000010c00788c */ /* 0x008fe4000bf25270 */
[----:B------:R-:W-:Y:S01]  /*1830*/  UISETP.NE.AND UP0, UPT, UR10, 0x1, UPT ;  /* 0x000000010a00788c */ /* 0x000fe2000bf05270 */
[----:B------:R-:W-:-:S02]  /*1840*/  UMOV UR6, UR7 ;  /* 0x0000000700067c82 */ /* 0x000fc40008000000 */
[----:B------:R-:W-:Y:S01]  /*1850*/  UMOV UR4, UR5 ;  /* 0x0000000500047c82 */ /* 0x000fe20008000000 */
[----:B------:R-:W-:Y:S02]  /*1860*/  USHF.R.U32.HI UR9, URZ, UR9, UR6 ;  /* 0x00000009ff097299 */ /* 0x000fe40008011606 */
[----:B----4-:R-:W-:Y:S02]  /*1870*/  USHF.R.U32.HI UR4, URZ, UR13, UR4 ;  /* 0x0000000dff047299 */ /* 0x010fe40008011604 */
[----:B------:R-:W-:Y:S02]  /*1880*/  USEL UR5, UR20, UR9, !UP1 ;  /* 0x0000000914057287 */ /* 0x000fe4000c800000 */
[----:B------:R-:W-:-:S04]  /*1890*/  USEL UR4, UR24, UR4, !UP0 ;  /* 0x0000000418047287 */ /* 0x000fc8000c000000 */
[----:B------:R-:W-:Y:S02]  /*18a0*/  UIADD3 UR6, UPT, UPT, UR5, -UR4, URZ ;  /* 0x8000000405067290 */ /* 0x000fe4000fffe0ff */
[----:B------:R-:W-:Y:S02]  /*18b0*/  UIADD3 UR4, UPT, UPT, -UR5, UR4, URZ ;  /* 0x0000000405047290 */ /* 0x000fe4000fffe1ff */
[----:B------:R-:W-:Y:S02]  /*18c0*/  UIMAD UR24, UR6, UR10, UR24 ;  /* 0x0000000a061872a4 */ /* 0x000fe4000f8e0218 */
[----:B------:R-:W-:-:S12]  /*18d0*/  UIMAD UR20, UR4, UR12, UR20 ;  /* 0x0000000c041472a4 */ /* 0x000fd8000f8e0214 */
.L_x_19:
[----:B------:R-:W-:-:S09]  /*18e0*/  UISETP.EQ.U32.AND UP0, UPT, UR28, 0x1, UPT ;  /* 0x000000011c00788c */ /* 0x000fd2000bf02070 */
[----:B------:R-:W-:Y:S05]  /*18f0*/  BRA.U !UP0, `(.L_x_20) ;  /* 0x00000001080c7547 */ /* 0x000fea000b800000 */
[----:B------:R-:W-:Y:S01]  /*1900*/  UCGABAR_WAIT ;  /* 0x0000000000007dc7 */ /* 0x000fe20008000000 */
[----:B------:R-:W-:Y:S01]  /*1910*/  CCTL.IVALL ;  /* 0x00000000ff00798f */ /* 0x000fe20002000000 */
[----:B------:R-:W-:Y:S05]  /*1920*/  BRA `(.L_x_21) ;  /* 0x0000000000047947 */ /* 0x000fea0003800000 */
.L_x_20:
[----:B------:R-:W-:Y:S06]  /*1930*/  BAR.SYNC.DEFER_BLOCKING 0x0 ;  /* 0x0000000000007b1d */ /* 0x000fec0000010000 */
.L_x_21:
[----:B------:R-:W-:Y:S05]  /*1940*/  BRA.U UP3, `(.L_x_22) ;  /* 0x0000001503607547 */ /* 0x000fea000b800000 */
[----:B------:R-:W2:Y:S01]  /*1950*/  LDCU UR6, c[0x0][0x38c] ;  /* 0x00007180ff0677ac */ /* 0x000ea20008000800 */
[----:B------:R-:W3:Y:S01]  /*1960*/  S2UR UR7, SR_CgaCtaId ;  /* 0x00000000000779c3 */ /* 0x000ee20000008800 */
[----:B------:R-:W-:Y:S01]  /*1970*/  PLOP3.LUT P2, PT, PT, PT, UP5, 0x80, 0x8 ;  /* 0x000000000008781c */ /* 0x000fe20003f4f058 */
[----:B------:R-:W-:Y:S01]  /*1980*/  IMAD.MOV.U32 R12, RZ, RZ, 0x1 ;  /* 0x00000001ff0c7424 */ /* 0x000fe200078e00ff */
[----:B------:R-:W-:Y:S01]  /*1990*/  UMOV UR14, 0x400 ;  /* 0x00000400000e7882 */ /* 0x000fe20000000000 */
[----:B------:R-:W-:Y:S01]  /*19a0*/  UISETP.NE.AND UP1, UPT, UR21, URZ, UPT ;  /* 0x000000ff1500728c */ /* 0x000fe2000bf25270 */
[----:B------:R-:W-:Y:S02]  /*19b0*/  ISETP.EQ.OR P3, PT, R0, RZ, P4 ;  /* 0x000000ff0000720c */ /* 0x000fe40002762670 */
[----:B------:R-:W-:Y:S02]  /*19c0*/  CS2R R10, SRZ ;  /* 0x00000000000a7805 */ /* 0x000fe4000001ff00 */
[----:B------:R-:W-:Y:S01]  /*19d0*/  PLOP3.LUT P2, PT, P2, PT, PT, 0x8, 0x80 ;  /* 0x000000000080781c */ /* 0x000fe2000174e170 */
[----:B------:R-:W-:Y:S01]  /*19e0*/  IMAD.MOV.U32 R9, RZ, RZ, RZ ;  /* 0x000000ffff097224 */ /* 0x000fe200078e00ff */
[----:B------:R-:W4:Y:S01]  /*19f0*/  LDCU UR60, c[0x0][0x370] ;  /* 0x00006e00ff3c77ac */ /* 0x000f220008000800 */
[----:B------:R-:W-:Y:S01]  /*1a00*/  IMAD.MOV.U32 R8, RZ, RZ, 0x1 ;  /* 0x00000001ff087424 */ /* 0x000fe200078e00ff */
[----:B------:R-:W-:Y:S01]  /*1a10*/  USEL UR46, UR63, 0x2, UP1 ;  /* 0x000000023f2e7887 */ /* 0x000fe20008800000 */
[----:B------:R-:W1:Y:S01]  /*1a20*/  LDCU.64 UR42, c[0x0][0x348] ;  /* 0x00006900ff2a77ac */ /* 0x000e620008000a00 */
[----:B--2---:R-:W-:-:S02]  /*1a30*/  UIADD3 UR5, UPT, UPT, UR6, 0xff, URZ ;  /* 0x000000ff06057890 */ /* 0x004fc4000fffe0ff */
[----:B------:R-:W-:Y:S02]  /*1a40*/  UIADD3 UR64, UPT, UPT, UR6, 0x1fe, URZ ;  /* 0x000001fe06407890 */ /* 0x000fe4000fffe0ff */
[----:B------:R-:W-:Y:S02]  /*1a50*/  USHF.R.S32.HI UR4, URZ, 0x1f, UR5 ;  /* 0x0000001fff047899 */ /* 0x000fe40008011405 */
[----:B---3--:R-:W-:Y:S02]  /*1a60*/  ULEA UR14, UR7, UR14, 0x18 ;  /* 0x0000000e070e7291 */ /* 0x008fe4000f8ec0ff */
[----:B------:R-:W-:Y:S02]  /*1a70*/  ULEA.HI UR4, UR4, UR5, URZ, 0x8 ;  /* 0x0000000504047291 */ /* 0x000fe4000f8f40ff */
[----:B------:R-:W-:Y:S02]  /*1a80*/  UIADD3 UR5, UPT, UPT, UR6, -0x1, URZ ;  /* 0xffffffff06057890 */ /* 0x000fe4000fffe0ff */
[----:B------:R-:W-:-:S02]  /*1a90*/  USHF.R.S32.HI UR62, URZ, 0x8, UR4 ;  /* 0x00000008ff3e7899 */ /* 0x000fc40008011404 */
[----:B------:R-:W-:Y:S02]  /*1aa0*/  UISETP.GE.U32.AND UP2, UPT, UR5, -0x1ff, UPT ;  /* 0xfffffe010500788c */ /* 0x000fe4000bf46070 */
[----:B------:R-:W-:Y:S01]  /*1ab0*/  UISETP.LT.U32.AND UP0, UPT, UR62, 0x3, UPT ;  /* 0x000000033e00788c */ /* 0x000fe2000bf01070 */
[----:B------:R-:W2:Y:S03]  /*1ac0*/  LDCU UR59, c[0x0][0x374] ;  /* 0x00006e80ff3b77ac */ /* 0x000ea60008000800 */
[----:B------:R-:W-:Y:S02]  /*1ad0*/  USEL UR61, UR62, 0x3, UP0 ;  /* 0x000000033e3d7887 */ /* 0x000fe40008000000 */
[----:B------:R-:W-:Y:S02]  /*1ae0*/  UIADD3 UR56, UPT, UPT, UR14, 0x2c400, UR54 ;  /* 0x0002c4000e387890 */ /* 0x000fe4000fffe036 */
[----:B------:R-:W-:-:S02]  /*1af0*/  UIADD3 UR37, UPT, UPT, UR61, -0x1, URZ ;  /* 0xffffffff3d257890 */ /* 0x000fc4000fffe0ff */
[----:B------:R-:W-:Y:S02]  /*1b00*/  @UP2 UIADD3 UR37, UPT, UPT, UR61, URZ, URZ ;  /* 0x000000ff3d252290 */ /* 0x000fe4000fffe0ff */
[----:B------:R-:W-:Y:S02]  /*1b10*/  UIADD3 UR55, UPT, UPT, UR14, 0x2dc00, UR29 ;  /* 0x0002dc000e377890 */ /* 0x000fe4000fffe01d */
[----:B------:R-:W-:Y:S02]  /*1b20*/  UIADD3 UR63, UPT, UPT, UR62, -UR61, URZ ;  /* 0x8000003d3e3f7290 */ /* 0x000fe4000fffe0ff */
[----:B------:R-:W-:Y:S01]  /*1b30*/  UIADD3 UR37, UPT, UPT, UR37, 0x1, URZ ;  /* 0x0000000125257890 */ /* 0x000fe2000fffe0ff */
[----:B-1--4-:R-:W-:-:S11]  /*1b40*/  UMOV UR15, URZ ;  /* 0x000000ff000f7c82 */ /* 0x012fd60008000000 */
.L_x_46:
[----:B-1----:R-:W1:Y:S02]  /*1b50*/  S2UR UR4, SR_CgaCtaId ;  /* 0x00000000000479c3 */ /* 0x002e640000008800 */
[----:B-1----:R-:W-:-:S09]  /*1b60*/  UISETP.NE.AND UP0, UPT, UR4, URZ, UPT ;  /* 0x000000ff0400728c */ /* 0x002fd2000bf05270 */
[----:B---3--:R-:W-:Y:S05]  /*1b70*/  BRA.U UP0, `(.L_x_23) ;  /* 0x0000000100287547 */ /* 0x008fea000b800000 */
[----:B------:R-:W-:Y:S02]  /*1b80*/  LEA R0, R9, UR14, 0x3 ;  /* 0x0000000e09007c11 */ /* 0x000fe4000f8e18ff */
[----:B------:R-:W-:-:S04]  /*1b90*/  SHF.L.U32 R3, R8, 0x1f, RZ ;  /* 0x0000001f08037819 */ /* 0x000fc800000006ff */
[----:B------:R-:W1:Y:S02]  /*1ba0*/  SYNCS.PHASECHK.TRANS64.TRYWAIT P0, [R0+URZ+0xc0], R3 ;  /* 0x0000c003000075a7 */ /* 0x000e6400080011ff */
[----:B-1----:R-:W-:Y:S05]  /*1bb0*/  @!P0 BRA `(.L_x_24) ;  /* 0x0000011400108947 */ /* 0x002fea0003800000 */
.L_x_195:
[----:B------:R3:W-:Y:S01]  /*1bc0*/  SYNCS.ARRIVE.TRANS64.A1T0 RZ, [R0+URZ+0xb0], RZ ;  /* 0x0000b0ff00ff79a7 */ /* 0x0007e200081000ff */
[----:B------:R-:W-:-:S05]  /*1bd0*/  VIADD R9, R9, 0x1 ;  /* 0x0000000109097836 */ /* 0x000fca0000000000 */
[----:B------:R-:W-:-:S04]  /*1be0*/  ISETP.NE.AND P0, PT, R9, 0x2, PT ;  /* 0x000000020900780c */ /* 0x000fc80003f05270 */
[----:B-1----:R-:W-:Y:S02]  /*1bf0*/  SEL R3, RZ, 0x1, P0 ;  /* 0x00000001ff037807 */ /* 0x002fe40000000000 */
[----:B------:R-:W-:Y:S02]  /*1c00*/  SEL R9, R9, RZ, P0 ;  /* 0x000000ff09097207 */ /* 0x000fe40000000000 */
[----:B------:R-:W-:Y:S02]  /*1c10*/  LOP3.LUT R8, R8, R3, RZ, 0x3c, !PT ;  /* 0x0000000308087212 */ /* 0x000fe400078e3cff */
.L_x_23:
[----:B------:R-:W-:Y:S01]  /*1c20*/  ULEA UR4, UR15, UR14, 0x3 ;  /* 0x0000000e0f047291 */ /* 0x000fe2000f8e18ff */
[----:B---3--:R-:W-:Y:S01]  /*1c30*/  SHF.L.U32 R0, R12, 0x1f, RZ ;  /* 0x0000001f0c007819 */ /* 0x008fe200000006ff */
[----:B------:R-:W-:Y:S02]  /*1c40*/  UISETP.GE.U32.AND UP0, UPT, UR64, 0x1ff, UPT ;  /* 0x000001ff4000788c */ /* 0x000fe4000bf06070 */
[----:B------:R-:W-:Y:S02]  /*1c50*/  ULEA UR35, UR20, UR44, 0x2 ;  /* 0x0000002c14237291 */ /* 0x000fe4000f8e10ff */
[----:B------:R-:W-:Y:S02]  /*1c60*/  ULEA UR27, UR24, UR65, 0x1 ;  /* 0x00000041181b7291 */ /* 0x000fe4000f8e08ff */
[----:B------:R-:W-:Y:S01]  /*1c70*/  USHF.L.U32 UR11, UR24, 0x1, URZ ;  /* 0x00000001180b7899 */ /* 0x000fe200080006ff */
[----:B------:R1:W3:Y:S01]  /*1c80*/  SYNCS.PHASECHK.TRANS64.TRYWAIT P1, [UR4+0x18], R0 ;  /* 0x00001800ff0075a7 */ /* 0x0002e20008021104 */
[----:B------:R-:W-:-:S02]  /*1c90*/  USHF.L.U32 UR35, UR35, 0x5, URZ ;  /* 0x0000000523237899 */ /* 0x000fc400080006ff */
[----:B------:R-:W-:Y:S01]  /*1ca0*/  USHF.L.U32 UR27, UR27, 0x7, URZ ;  /* 0x000000071b1b7899 */ /* 0x000fe200080006ff */
[----:B------:R-:W-:Y:S01]  /*1cb0*/  UMOV UR7, URZ ;  /* 0x000000ff00077c82 */ /* 0x000fe20008000000 */
[----:B------:R-:W-:Y:S10]  /*1cc0*/  BRA.U !UP0, `(.L_x_25) ;  /* 0x0000000508207547 */ /* 0x000ff4000b800000 */
[----:B------:R-:W-:Y:S01]  /*1cd0*/  UMOV UR6, URZ ;  /* 0x000000ff00067c82 */ /* 0x000fe20008000000 */
[----:B------:R-:W-:-:S05]  /*1ce0*/  UMOV UR4, UR15 ;  /* 0x0000000f00047c82 */ /* 0x000fca0008000000 */
.L_x_33:
[----:B------:R-:W-:Y:S01]  /*1cf0*/  ULEA UR33, UR4, UR14, 0x3 ;  /* 0x0000000e04217291 */ /* 0x000fe2000f8e18ff */
[----:B---3--:R-:W-:Y:S01]  /*1d00*/  @!P4 MOV R2, 0xd800 ;  /* 0x0000d8000002c802 */ /* 0x008fe20000000f00 */
[----:B--23--:R-:W-:Y:S10]  /*1d10*/  @P1 BRA `(.L_x_26) ;  /* 0x00000000000c1947 */ /* 0x00cff40003800000 */
[----:B------:R-:W-:-:S04]  /*1d20*/  SHF.L.U32 R3, R12, 0x1f, RZ ;  /* 0x0000001f0c037819 */ /* 0x000fc800000006ff */
[----:B------:R-:W3:Y:S02]  /*1d30*/  SYNCS.PHASECHK.TRANS64.TRYWAIT P0, [UR33+0x18], R3 ;  /* 0x00001803ff0075a7 */ /* 0x000ee40008001121 */
[----:B---3--:R-:W-:Y:S05]  /*1d40*/  @!P0 BRA `(.L_x_27) ;  /* 0x0000011000c08947 */ /* 0x008fea0003800000 */
.L_x_26:
[----:B------:R3:W-:Y:S01]  /*1d50*/  @!P4 SYNCS.ARRIVE.TRANS64 RZ, [UR33], R2 ;  /* 0x00000002ffffc9a7 */ /* 0x0007e20008000021 */
[----:B------:R-:W-:-:S04]  /*1d60*/  ULOP3.LUT UR5, UR46, 0x2, URZ, 0xfc, !UPT ;  /* 0x000000022e057892 */ /* 0x000fc8000f8efcff */
[----:B------:R-:W-:-:S09]  /*1d70*/  UISETP.NE.AND UP0, UPT, UR5, 0x2, UPT ;  /* 0x000000020500788c */ /* 0x000fd2000bf05270 */
[----:B------:R-:W-:Y:S05]  /*1d80*/  BRA.U UP0, `(.L_x_28) ;  /* 0x0000000100047547 */ /* 0x000fea000b800000 */
[----:B--2---:R-:W-:Y:S05]  /*1d90*/  BPT.TRAP 0x1 ;  /* 0x000000040000795c */ /* 0x004fea0000300000 */
.L_x_28:
[----:B------:R-:W-:Y:S04]  /*1da0*/  BSSY.RECONVERGENT B0, `(.L_x_29) ;  /* 0x0000003000007945 */ /* 0x000fe80003800200 */
[----:B------:R-:W-:Y:S05]  /*1db0*/  @P3 BRA `(.L_x_30) ;  /* 0x0000000000043947 */ /* 0x000fea0003800000 */
[----:B--2---:R-:W-:Y:S05]  /*1dc0*/  BPT.TRAP 0x1 ;  /* 0x000000040000795c */ /* 0x004fea0000300000 */
.L_x_30:
[----:B--2---:R-:W-:Y:S05]  /*1dd0*/  BSYNC.RECONVERGENT B0 ;  /* 0x0000000000007941 */ /* 0x004fea0003800200 */
.L_x_29:
[----:B------:R-:W-:Y:S01]  /*1de0*/  UIADD3 UR5, UPT, UPT, UR4, 0x1, URZ ;  /* 0x0000000104057890 */ /* 0x000fe2000fffe0ff */
[----:B------:R-:W-:Y:S01]  /*1df0*/  BSSY.RECONVERGENT B0, `(.L_x_31) ;  /* 0x0000030000007945 */ /* 0x000fe20003800200 */
[----:B------:R-:W-:Y:S02]  /*1e00*/  ELECT P0, URZ, PT ;  /* 0x0000000000ff782f */ /* 0x000fe40003800000 */
[----:B------:R-:W-:-:S04]  /*1e10*/  UISETP.NE.AND UP0, UPT, UR5, 0x3, UPT ;  /* 0x000000030500788c */ /* 0x000fc8000bf05270 */
[----:B------:R-:W-:Y:S02]  /*1e20*/  USEL UR7, URZ, 0x1, UP0 ;  /* 0x00000001ff077887 */ /* 0x000fe40008000000 */
[----:B------:R-:W-:-:S04]  /*1e30*/  USEL UR15, UR5, URZ, UP0 ;  /* 0x000000ff050f7287 */ /* 0x000fc80008000000 */
[----:B------:R-:W-:Y:S01]  /*1e40*/  ULEA UR5, UR15, UR14, 0x3 ;  /* 0x0000000e0f057291 */ /* 0x000fe2000f8e18ff */
[----:B------:R-:W-:-:S04]  /*1e50*/  LOP3.LUT R12, R12, UR7, RZ, 0x3c, !PT ;  /* 0x000000070c0c7c12 */ /* 0x000fc8000f8e3cff */
[----:B-1----:R-:W-:-:S04]  /*1e60*/  SHF.L.U32 R0, R12, 0x1f, RZ ;  /* 0x0000001f0c007819 */ /* 0x002fc800000006ff */
[----:B------:R1:W2:Y:S01]  /*1e70*/  SYNCS.PHASECHK.TRANS64.TRYWAIT P1, [UR5+0x18], R0 ;  /* 0x00001800ff0075a7 */ /* 0x0002a20008021105 */
[----:B------:R-:W-:Y:S05]  /*1e80*/  @!P0 BRA `(.L_x_32) ;  /* 0x0000000000988947 */ /* 0x000fea0003800000 */
[----:B------:R-:W-:Y:S02]  /*1e90*/  ULEA UR32, UR4, UR50, 0xe ;  /* 0x0000003204207291 */ /* 0x000fe4000f8e70ff */
[----:B------:R-:W-:Y:S02]  /*1ea0*/  UIADD3 UR40, UP3, UPT, UR42, 0x80, URZ ;  /* 0x000000802a287890 */ /* 0x000fe4000ff7e0ff */
[----:B------:R-:W-:Y:S02]  /*1eb0*/  ULEA UR24, UR4, UR49, 0xf ;  /* 0x0000003104187291 */ /* 0x000fe4000f8e78ff */
[----:B------:R-:W-:Y:S02]  /*1ec0*/  UIADD3 UR38, UP2, UPT, UR42, 0x180, URZ ;  /* 0x000001802a267890 */ /* 0x000fe4000ff5e0ff */
[----:B------:R-:W-:Y:S02]  /*1ed0*/  USHF.L.U32 UR12, UR6, 0x2, URZ ;  /* 0x00000002060c7899 */ /* 0x000fe400080006ff */
[----:B------:R-:W-:-:S02]  /*1ee0*/  ULEA UR16, UR4, UR54, 0xb ;  /* 0x0000003604107291 */ /* 0x000fc4000f8e58ff */
[----:B------:R-:W-:Y:S02]  /*1ef0*/  UIADD3 UR30, UP1, UPT, UR42, 0x280, URZ ;  /* 0x000002802a1e7890 */ /* 0x000fe4000ff3e0ff */
[----:B------:R-:W-:Y:S02]  /*1f00*/  ULEA UR8, UR4, UR29, 0xc ;  /* 0x0000001d04087291 */ /* 0x000fe4000f8e60ff */
[----:B------:R-:W-:Y:S02]  /*1f10*/  UIADD3 UR22, UP0, UPT, UR42, 0x380, URZ ;  /* 0x000003802a167890 */ /* 0x000fe4000ff1e0ff */
[----:B------:R-:W-:Y:S02]  /*1f20*/  USHF.L.U32 UR34, UR6, 0x8, URZ ;  /* 0x0000000806227899 */ /* 0x000fe400080006ff */
[----:B------:R-:W-:Y:S02]  /*1f30*/  UIADD3.X UR41, UPT, UPT, URZ, UR43, URZ, UP3, !UPT ;  /* 0x0000002bff297290 */ /* 0x000fe40009ffe4ff */
[----:B------:R-:W-:-:S02]  /*1f40*/  UIADD3 UR32, UPT, UPT, UR14, 0x8400, UR32 ;  /* 0x000084000e207890 */ /* 0x000fc4000fffe020 */
[----:B------:R-:W-:Y:S02]  /*1f50*/  UPRMT UR7, URZ, 0x5410, UR48 ;  /* 0x00005410ff077896 */ /* 0x000fe40008000030 */
[----:B------:R-:W-:Y:S02]  /*1f60*/  UIADD3.X UR39, UPT, UPT, URZ, UR43, URZ, UP2, !UPT ;  /* 0x0000002bff277290 */ /* 0x000fe400097fe4ff */
[----:B------:R-:W-:Y:S02]  /*1f70*/  UIADD3 UR24, UPT, UPT, UR14, 0x14400, UR24 ;  /* 0x000144000e187890 */ /* 0x000fe4000fffe018 */
[----:B------:R-:W-:Y:S02]  /*1f80*/  UPRMT UR5, URZ, 0x5410, UR47 ;  /* 0x00005410ff057896 */ /* 0x000fe4000800002f */
[----:B------:R-:W-:Y:S02]  /*1f90*/  UIADD3.X UR31, UPT, UPT, URZ, UR43, URZ, UP1, !UPT ;  /* 0x0000002bff1f7290 */ /* 0x000fe40008ffe4ff */
[----:B------:R-:W-:-:S02]  /*1fa0*/  ULOP3.LUT UR19, UR12, UR44, URZ, 0xfc, !UPT ;  /* 0x0000002c0c137292 */ /* 0x000fc4000f8efcff */
[----:B------:R-:W-:Y:S02]  /*1fb0*/  UIADD3 UR16, UPT, UPT, UR14, 0x2c400, UR16 ;  /* 0x0002c4000e107890 */ /* 0x000fe4000fffe010 */
[----:B------:R-:W-:Y:S02]  /*1fc0*/  UIADD3.X UR23, UPT, UPT, URZ, UR43, URZ, UP0, !UPT ;  /* 0x0000002bff177290 */ /* 0x000fe400087fe4ff */
[----:B------:R-:W-:Y:S02]  /*1fd0*/  ULEA.HI UR12, UR29, UR12, URZ, 0x16 ;  /* 0x0000000c1d0c7291 */ /* 0x000fe4000f8fb0ff */
[----:B------:R-:W-:Y:S01]  /*1fe0*/  UIADD3 UR8, UPT, UPT, UR14, 0x2dc00, UR8 ;  /* 0x0002dc000e087890 */ /* 0x000fe2000fffe008 */
[----:B------:R-:W-:Y:S01]  /*1ff0*/  UMOV UR52, 0x0 ;  /* 0x0000000000347882 */ /* 0x000fe20000000000 */
[----:B------:R-:W-:Y:S01]  /*2000*/  UMOV UR53, 0x10000000 ;  /* 0x1000000000357882 */ /* 0x000fe20000000000 */
[----:B------:R-:W-:Y:S01]  /*2010*/  UMOV UR25, UR33 ;  /* 0x0000002100197c82 */ /* 0x000fe20008000000 */
[----:B------:R-:W-:Y:S01]  /*2020*/  UMOV UR28, UR36 ;  /* 0x00000024001c7c82 */ /* 0x000fe20008000000 */
[----:B------:R-:W-:Y:S01]  /*2030*/  UMOV UR18, URZ ;  /* 0x000000ff00127c82 */ /* 0x000fe20008000000 */
[----:B------:R-:W-:Y:S01]  /*2040*/  UMOV UR26, UR34 ;  /* 0x00000022001a7c82 */ /* 0x000fe20008000000 */
[----:B------:R-:W-:Y:S01]  /*2050*/  UMOV UR17, UR33 ;  /* 0x0000002100117c82 */ /* 0x000fe20008000000 */
[----:B------:R-:W-:Y:S01]  /*2060*/  UMOV UR21, UR36 ;  /* 0x0000002400157c82 */ /* 0x000fe20008000000 */
[----:B------:R4:W-:Y:S01]  /*2070*/  UTMALDG.3D.MULTICAST [UR32], [UR40], UR7, desc[UR52] ;  /* 0x00003420280073b4 */ /* 0x0009e20008011807 */
[----:B------:R-:W-:Y:S01]  /*2080*/  UMOV UR9, UR33 ;  /* 0x0000002100097c82 */ /* 0x000fe20008000000 */
[----:B------:R-:W-:Y:S01]  /*2090*/  UMOV UR13, UR36 ;  /* 0x00000024000d7c82 */ /* 0x000fe20008000000 */
[----:B------:R-:W-:Y:S01]  /*20a0*/  UMOV UR10, UR18 ;  /* 0x00000012000a7c82 */ /* 0x000fe20008000000 */
[----:B------:R4:W-:Y:S01]  /*20b0*/  UTMALDG.3D.MULTICAST [UR24], [UR38], UR5, desc[UR52] ;  /* 0x00003418260073b4 */ /* 0x0009e20008011805 */
[----:B------:R4:W-:Y:S01]  /*20c0*/  UTMALDG.4D.MULTICAST [UR16], [UR30], UR7, desc[UR52] ;  /* 0x000034101e0073b4 */ /* 0x0009e20008019807 */
[----:B------:R4:W-:Y:S02]  /*20d0*/  UTMALDG.4D.MULTICAST [UR8], [UR22], UR5, desc[UR52] ;  /* 0x00003408160073b4 */ /* 0x0009e40008019805 */
[----:B----4-:R-:W-:Y:S01]  /*20e0*/  NOP ;  /* 0x0000000000007918 */ /* 0x010fe20000000000 */
.L_x_32:
[----:B------:R-:W-:Y:S05]  /*20f0*/  BSYNC.RECONVERGENT B0 ;  /* 0x0000000000007941 */ /* 0x000fea0003800200 */
.L_x_31:
[----:B------:R-:W-:Y:S01]  /*2100*/  UIADD3 UR6, UPT, UPT, UR6, 0x1, URZ ;  /* 0x0000000106067890 */ /* 0x000fe2000fffe0ff */
[----:B------:R-:W-:Y:S01]  /*2110*/  UMOV UR4, UR15 ;  /* 0x0000000f00047c82 */ /* 0x000fe20008000000 */
[----:B------:R-:W-:Y:S02]  /*2120*/  UMOV UR7, UR37 ;  /* 0x0000002500077c82 */ /* 0x000fe40008000000 */
[----:B------:R-:W-:-:S09]  /*2130*/  UISETP.NE.AND UP0, UPT, UR6, UR37, UPT ;  /* 0x000000250600728c */ /* 0x000fd2000bf05270 */
[----:B------:R-:W-:Y:S05]  /*2140*/  BRA.U UP0, `(.L_x_33) ;  /* 0xfffffff900e87547 */ /* 0x000fea000b83ffff */
.L_x_25:
[----:B------:R-:W-:Y:S01]  /*2150*/  ULEA UR4, UR15, UR14, 0x3 ;  /* 0x0000000e0f047291 */ /* 0x000fe2000f8e18ff */
[----:B-1----:R-:W-:Y:S01]  /*2160*/  SHF.L.U32 R0, R12, 0x1f, RZ ;  /* 0x0000001f0c007819 */ /* 0x002fe200000006ff */
[----:B------:R-:W-:Y:S01]  /*2170*/  @!P2 SYNCS.ARRIVE.TRANS64.A1T0 RZ, [UR14+0x78], RZ ;  /* 0x000078ffffffa9a7 */ /* 0x000fe2000810000e */
[----:B------:R-:W-:-:S06]  /*2180*/  UISETP.GT.AND UP0, UPT, UR62, UR61, UPT ;  /* 0x0000003d3e00728c */ /* 0x000fcc000bf04270 */
[----:B--23--:R1:W2:Y:S03]  /*2190*/  SYNCS.PHASECHK.TRANS64.TRYWAIT P1, [UR4+0x18], R0 ;  /* 0x00001800ff0075a7 */ /* 0x00c2a60008021104 */
[----:B------:R-:W-:Y:S05]  /*21a0*/  BRA.U !UP0, `(.L_x_34) ;  /* 0x0000000508147547 */ /* 0x000fea000b800000 */
[----:B------:R-:W-:Y:S01]  /*21b0*/  UIADD3 UR51, UPT, UPT, UR63, UR7, URZ ;  /* 0x000000073f337290 */ /* 0x000fe2000fffe0ff */
[----:B------:R-:W-:-:S11]  /*21c0*/  UMOV UR5, UR15 ;  /* 0x0000000f00057c82 */ /* 0x000fd60008000000 */
.L_x_42:
[----:B------:R-:W-:Y:S01]  /*21d0*/  ULEA UR33, UR5, UR14, 0x3 ;  /* 0x0000000e05217291 */ /* 0x000fe2000f8e18ff */
[----:B--2---:R-:W-:Y:S01]  /*21e0*/  @!P4 MOV R2, 0xd800 ;  /* 0x0000d8000002c802 */ /* 0x004fe20000000f00 */
[----:B--23--:R-:W-:Y:S10]  /*21f0*/  @P1 BRA `(.L_x_35) ;  /* 0x00000000000c1947 */ /* 0x00cff40003800000 */
[----:B------:R-:W-:-:S04]  /*2200*/  SHF.L.U32 R3, R12, 0x1f, RZ ;  /* 0x0000001f0c037819 */ /* 0x000fc800000006ff */
[----:B------:R-:W2:Y:S02]  /*2210*/  SYNCS.PHASECHK.TRANS64.TRYWAIT P0, [UR33+0x18], R3 ;  /* 0x00001803ff0075a7 */ /* 0x000ea40008001121 */
[----:B--2---:R-:W-:Y:S05]  /*2220*/  @!P0 BRA `(.L_x_36) ;  /* 0x0000010c00a08947 */ /* 0x004fea0003800000 */
.L_x_35:
[----:B------:R2:W-:Y:S01]  /*2230*/  @!P4 SYNCS.ARRIVE.TRANS64 RZ, [UR33], R2 ;  /* 0x00000002ffffc9a7 */ /* 0x0005e20008000021 */
[----:B------:R-:W-:-:S04]  /*2240*/  ULOP3.LUT UR4, UR46, 0x2, URZ, 0xfc, !UPT ;  /* 0x000000022e047892 */ /* 0x000fc8000f8efcff */
[----:B------:R-:W-:-:S09]  /*2250*/  UISETP.NE.AND UP0, UPT, UR4, 0x2, UPT ;  /* 0x000000020400788c */ /* 0x000fd2000bf05270 */
[----:B------:R-:W-:Y:S05]  /*2260*/  BRA.U UP0, `(.L_x_37) ;  /* 0x0000000100047547 */ /* 0x000fea000b800000 */
[----:B------:R-:W-:Y:S05]  /*2270*/  BPT.TRAP 0x1 ;  /* 0x000000040000795c */ /* 0x000fea0000300000 */
.L_x_37:
[----:B------:R-:W-:Y:S04]  /*2280*/  BSSY.RECONVERGENT B0, `(.L_x_38) ;  /* 0x0000003000007945 */ /* 0x000fe80003800200 */
[----:B------:R-:W-:Y:S05]  /*2290*/  @P3 BRA `(.L_x_39) ;  /* 0x0000000000043947 */ /* 0x000fea0003800000 */
[----:B------:R-:W-:Y:S05]  /*22a0*/  BPT.TRAP 0x1 ;  /* 0x000000040000795c */ /* 0x000fea0000300000 */
.L_x_39:
[----:B------:R-:W-:Y:S05]  /*22b0*/  BSYNC.RECONVERGENT B0 ;  /* 0x0000000000007941 */ /* 0x000fea0003800200 */
.L_x_38:
        /* <DEDUP_REMOVED lines=9> */
[----:B------:R1:W3:Y:S01]  /*2350*/  SYNCS.PHASECHK.TRANS64.TRYWAIT P1, [UR4+0x18], R0 ;  /* 0x00001800ff0075a7 */ /* 0x0002e20008021104 */
[----:B------:R-:W-:Y:S05]  /*2360*/  @!P0 BRA `(.L_x_41) ;  /* 0x0000000000908947 */ /* 0x000fea0003800000 */
[----:B------:R-:W-:Y:S02]  /*2370*/  ULEA UR32, UR5, UR50, 0xe ;  /* 0x0000003205207291 */ /* 0x000fe4000f8e70ff */
[----:B------:R-:W-:Y:S02]  /*2380*/  UIADD3 UR30, UP3, UPT, UR42, 0x80, URZ ;  /* 0x000000802a1e7890 */ /* 0x000fe4000ff7e0ff */
[----:B------:R-:W-:Y:S02]  /*2390*/  ULEA UR24, UR5, UR49, 0xf ;  /* 0x0000003105187291 */ /* 0x000fe4000f8e78ff */
[----:B------:R-:W-:Y:S02]  /*23a0*/  UIADD3 UR22, UP2, UPT, UR42, 0x180, URZ ;  /* 0x000001802a167890 */ /* 0x000fe4000ff5e0ff */
[----:B------:R-:W-:Y:S02]  /*23b0*/  USHF.L.U32 UR12, UR7, 0x2, URZ ;  /* 0x00000002070c7899 */ /* 0x000fe400080006ff */
[----:B------:R-:W-:-:S02]  /*23c0*/  UIADD3 UR38, UP1, UPT, UR42, 0x280, URZ ;  /* 0x000002802a267890 */ /* 0x000fc4000ff3e0ff */
[----:B------:R-:W-:Y:S02]  /*23d0*/  UIADD3 UR40, UP0, UPT, UR42, 0x380, URZ ;  /* 0x000003802a287890 */ /* 0x000fe4000ff1e0ff */
[----:B------:R-:W-:Y:S02]  /*23e0*/  USHF.L.U32 UR34, UR7, 0x8, URZ ;  /* 0x0000000807227899 */ /* 0x000fe400080006ff */
[----:B------:R-:W-:Y:S02]  /*23f0*/  UIADD3.X UR31, UPT, UPT, URZ, UR43, URZ, UP3, !UPT ;  /* 0x0000002bff1f7290 */ /* 0x000fe40009ffe4ff */
[----:B------:R-:W-:Y:S02]  /*2400*/  UIADD3 UR32, UPT, UPT, UR14, 0x8400, UR32 ;  /* 0x000084000e207890 */ /* 0x000fe4000fffe020 */
[----:B------:R-:W-:Y:S02]  /*2410*/  UPRMT UR4, URZ, 0x5410, UR48 ;  /* 0x00005410ff047896 */ /* 0x000fe40008000030 */
[----:B------:R-:W-:-:S02]  /*2420*/  UIADD3.X UR23, UPT, UPT, URZ, UR43, URZ, UP2, !UPT ;  /* 0x0000002bff177290 */ /* 0x000fc400097fe4ff */
[----:B------:R-:W-:Y:S02]  /*2430*/  UIADD3 UR24, UPT, UPT, UR14, 0x14400, UR24 ;  /* 0x000144000e187890 */ /* 0x000fe4000fffe018 */
[----:B------:R-:W-:Y:S02]  /*2440*/  UPRMT UR6, URZ, 0x5410, UR47 ;  /* 0x00005410ff067896 */ /* 0x000fe4000800002f */
[----:B------:R-:W-:Y:S02]  /*2450*/  ULEA UR16, UR5, UR56, 0xb ;  /* 0x0000003805107291 */ /* 0x000fe4000f8e58ff */
[----:B------:R-:W-:Y:S02]  /*2460*/  UIADD3.X UR39, UPT, UPT, URZ, UR43, URZ, UP1, !UPT ;  /* 0x0000002bff277290 */ /* 0x000fe40008ffe4ff */
[----:B------:R-:W-:Y:S02]  /*2470*/  ULOP3.LUT UR19, UR12, UR44, URZ, 0xfc, !UPT ;  /* 0x0000002c0c137292 */ /* 0x000fe4000f8efcff */
[----:B------:R-:W-:-:S02]  /*2480*/  ULEA UR8, UR5, UR55, 0xc ;  /* 0x0000003705087291 */ /* 0x000fc4000f8e60ff */
[----:B------:R-:W-:Y:S02]  /*2490*/  ULEA.HI UR12, UR29, UR12, URZ, 0x16 ;  /* 0x0000000c1d0c7291 */ /* 0x000fe4000f8fb0ff */
[----:B------:R-:W-:Y:S01]  /*24a0*/  UIADD3.X UR41, UPT, UPT, URZ, UR43, URZ, UP0, !UPT ;  /* 0x0000002bff297290 */ /* 0x000fe200087fe4ff */
        /* <DEDUP_REMOVED lines=16> */
.L_x_41:
[----:B------:R-:W-:Y:S05]  /*25b0*/  BSYNC.RECONVERGENT B0 ;  /* 0x0000000000007941 */ /* 0x000fea0003800200 */
.L_x_40:
[----:B------:R-:W-:Y:S01]  /*25c0*/  UIADD3 UR7, UPT, UPT, UR7, 0x1, URZ ;  /* 0x0000000107077890 */ /* 0x000fe2000fffe0ff */
[----:B------:R-:W-:-:S03]  /*25d0*/  UMOV UR5, UR15 ;  /* 0x0000000f00057c82 */ /* 0x000fc60008000000 */
[----:B------:R-:W-:-:S09]  /*25e0*/  UISETP.NE.AND UP0, UPT, UR7, UR51, UPT ;  /* 0x000000330700728c */ /* 0x000fd2000bf05270 */
[----:B------:R-:W-:Y:S05]  /*25f0*/  BRA.U UP0, `(.L_x_42) ;  /* 0xfffffff900f47547 */ /* 0x000fea000b83ffff */
.L_x_34:
[C---:B------:R-:W-:Y:S01]  /*2600*/  LEA R3, R11.reuse, UR14, 0x3 ;  /* 0x0000000e0b037c11 */ /* 0x040fe2000f8e18ff */
[----:B------:R-:W-:Y:S01]  /*2610*/  NOP ;  /* 0x0000000000007918 */ /* 0x000fe20000000000 */
[----:B-1----:R-:W-:Y:S02]  /*2620*/  SHF.L.U32 R0, R10, 0x1f, RZ ;  /* 0x0000001f0a007819 */ /* 0x002fe400000006ff */
[----:B------:R-:W-:Y:S02]  /*2630*/  LEA R5, R11, UR14, 0x4 ;  /* 0x0000000e0b057c11 */ /* 0x000fe4000f8e20ff */
[----:B------:R-:W1:Y:S02]  /*2640*/  SYNCS.PHASECHK.TRANS64.TRYWAIT P0, [R3+URZ+0x80], R0 ;  /* 0x00008000030075a7 */ /* 0x000e6400080011ff */
[----:B-1----:R-:W-:Y:S05]  /*2650*/  @!P0 BRA `(.L_x_43) ;  /* 0x0000010800ac8947 */ /* 0x002fea0003800000 */
.L_x_198:
[----:B------:R-:W4:Y:S01]  /*2660*/  LDS.128 R4, [R5+0xe0] ;  /* 0x0000e00005047984 */ /* 0x000f220000000c00 */
[----:B------:R-:W-:Y:S01]  /*2670*/  UISETP.GE.AND UP0, UPT, UR45, 0x1, UPT ;  /* 0x000000012d00788c */ /* 0x000fe2000bf06270 */
[----:B------:R-:W-:Y:S01]  /*2680*/  @!PT LDS RZ, [RZ] ;  /* 0x00000000fffff984 */ /* 0x000fe20000000800 */
[----:B------:R-:W-:Y:S01]  /*2690*/  @!PT LDS RZ, [RZ] ;  /* 0x00000000fffff984 */ /* 0x000fe20000000800 */
[----:B------:R-:W-:Y:S01]  /*26a0*/  @!PT LDS RZ, [RZ] ;  /* 0x00000000fffff984 */ /* 0x000fe20000000800 */
[----:B------:R-:W-:Y:S01]  /*26b0*/  @!PT LDS RZ, [RZ] ;  /* 0x00000000fffff984 */ /* 0x000fe20000000800 */
[----:B------:R1:W-:Y:S06]  /*26c0*/  MEMBAR.ALL.CTA ;  /* 0x0000000000007992 */ /* 0x0003ec0000008000 */
[----:B-1----:R-:W1:Y:S01]  /*26d0*/  FENCE.VIEW.ASYNC.S ;  /* 0x00000000000073c6 */ /* 0x002e620000000000 */
[----:B----4-:R-:W-:-:S13]  /*26e0*/  LOP3.LUT P0, RZ, R6, 0x1, RZ, 0xc0, !PT ;  /* 0x0000000106ff7812 */ /* 0x010fda000780c0ff */
[----:B-1----:R-:W-:Y:S01]  /*26f0*/  VOTEU.ANY UP1, P0 ;  /* 0x0000000000ff7886 */ /* 0x002fe20000020100 */
[----:B------:R-:W-:-:S13]  /*2700*/  PLOP3.LUT P0, PT, PT, PT, UP1, 0x80, 0x8 ;  /* 0x000000000008781c */ /* 0x000fda0003f0f018 */
[----:B------:R-:W-:Y:S02]  /*2710*/  @P0 LOP3.LUT R0, R5, 0xffff, RZ, 0xc0, !PT ;  /* 0x0000ffff05000812 */ /* 0x000fe400078ec0ff */
[----:B--2---:R-:W-:Y:S02]  /*2720*/  @P0 MOV R2, R4 ;  /* 0x0000000400020202 */ /* 0x004fe40000000f00 */
[----:B------:R-:W-:Y:S01]  /*2730*/  @P0 R2UR UR5, R0 ;  /* 0x00000000000502ca */ /* 0x000fe200000e0000 */
[----:B------:R-:W-:Y:S01]  /*2740*/  VIADD R0, R3, 0x90 ;  /* 0x0000009003007836 */ /* 0x000fe20000000000 */
[----:B------:R-:W-:Y:S02]  /*2750*/  @P0 SHF.R.U32.HI R4, RZ, 0x10, R5 ;  /* 0x00000010ff040819 */ /* 0x000fe40000011605 */
[----:B------:R-:W-:Y:S02]  /*2760*/  @P0 R2UR UR6, R2 ;  /* 0x00000000020602ca */ /* 0x000fe400000e0000 */
[----:B------:R-:W-:-:S02]  /*2770*/  PRMT R0, RZ, 0x654, R0 ;  /* 0x00000654ff007816 */ /* 0x000fc40000000000 */
[----:B------:R-:W-:Y:S02]  /*2780*/  @P0 R2UR UR4, R4 ;  /* 0x00000000040402ca */ /* 0x000fe400000e0000 */
[----:B------:R1:W-:Y:S03]  /*2790*/  SYNCS.ARRIVE.TRANS64.RED.A1T0 RZ, [R0+URZ], RZ ;  /* 0x000000ff00ff79a7 */ /* 0x0003e600081004ff */
[----:B------:R-:W-:-:S04]  /*27a0*/  @UP1 UMOV UR57, UR5 ;  /* 0x0000000500391c82 */ /* 0x000fc80008000000 */
[----:B------:R-:W-:-:S04]  /*27b0*/  @UP1 UMOV UR58, UR6 ;  /* 0x00000006003a1c82 */ /* 0x000fc80008000000 */
[----:B------:R-:W-:Y:S01]  /*27c0*/  @UP1 UMOV UR36, UR4 ;  /* 0x0000000400241c82 */ /* 0x000fe20008000000 */
[----:B------:R-:W-:Y:S05]  /*27d0*/  BRA.U !UP0, `(.L_x_44) ;  /* 0x0000000108d47547 */ /* 0x000fea000b800000 */
[----:B------:R-:W2:Y:S01]  /*27e0*/  LDCU.128 UR16, c[0x0][0xf10] ;  /* 0x0001e200ff1077ac */ /* 0x000ea20008000c00 */
[----:B------:R-:W4:Y:S01]  /*27f0*/  LDCU UR23, c[0x0][0xf20] ;  /* 0x0001e400ff1777ac */ /* 0x000f220008000800 */
[----:B------:R-:W3:Y:S01]  /*2800*/  LDCU UR22, c[0x0][0xf0c] ;  /* 0x0001e180ff1677ac */ /* 0x000ee20008000800 */
[----:B------:R-:W1:Y:S01]  /*2810*/  LDCU.64 UR8, c[0x0][0xf28] ;  /* 0x0001e500ff0877ac */ /* 0x000e620008000a00 */
[----:B------:R-:W-:Y:S02]  /*2820*/  UISETP.NE.AND UP3, UPT, UR45, 0x1, UPT ;  /* 0x000000012d00788c */ /* 0x000fe4000bf65270 */
[----:B--2---:R-:W-:Y:S02]  /*2830*/  UIMAD.WIDE.U32 UR6, UR59, UR19, URZ ;  /* 0x000000133b0672a5 */ /* 0x004fe4000f8e00ff */
[----:B------:R-:W-:Y:S02]  /*2840*/  UIMAD.WIDE.U32 UR4, UR60, UR16, URZ ;  /* 0x000000103c0472a5 */ /* 0x000fe4000f8e00ff */
[----:B------:R-:W-:-:S02]  /*2850*/  UISETP.NE.AND UP0, UPT, UR18, 0x1, UPT ;  /* 0x000000011200788c */ /* 0x000fc4000bf05270 */
[----:B------:R-:W-:Y:S01]  /*2860*/  UIMAD.WIDE.U32 UR20, UR57, UR19, URZ ;  /* 0x00000013391472a5 */ /* 0x000fe2000f8e00ff */
[----:B------:R-:W-:Y:S02]  /*2870*/  UMOV UR6, UR7 ;  /* 0x0000000700067c82 */ /* 0x000fe40008000000 */
[----:B------:R-:W-:Y:S01]  /*2880*/  UMOV UR4, UR5 ;  /* 0x0000000500047c82 */ /* 0x000fe20008000000 */
[----:B----4-:R-:W-:Y:S02]  /*2890*/  USHF.R.U32.HI UR6, URZ, UR23, UR6 ;  /* 0x00000017ff067299 */ /* 0x010fe40008011606 */
[----:B---3--:R-:W-:Y:S02]  /*28a0*/  UISETP.NE.AND UP2, UPT, UR22, 0x1, UPT ;  /* 0x000000011600788c */ /* 0x008fe4000bf45270 */
[----:B------:R-:W-:Y:S02]  /*28b0*/  USHF.R.U32.HI UR4, URZ, UR17, UR4 ;  /* 0x00000011ff047299 */ /* 0x000fe40008011604 */
[----:B------:R-:W-:-:S02]  /*28c0*/  USEL UR5, UR59, UR6, !UP0 ;  /* 0x000000063b057287 */ /* 0x000fc4000c000000 */
[----:B------:R-:W-:Y:S02]  /*28d0*/  USEL UR6, UR60, UR4, !UP2 ;  /* 0x000000043c067287 */ /* 0x000fe4000d000000 */
[----:B-1----:R-:W-:Y:S01]  /*28e0*/  UIMAD.WIDE.U32 UR10, UR5, UR8, URZ ;  /* 0x00000008050a72a5 */ /* 0x002fe2000f8e00ff */
[----:B------:R-:W-:Y:S01]  /*28f0*/  UMOV UR4, UR21 ;  /* 0x0000001500047c82 */ /* 0x000fe20008000000 */
[----:B------:R-:W-:Y:S02]  /*2900*/  UIMAD.WIDE.U32 UR12, UR58, UR16, URZ ;  /* 0x000000103a0c72a5 */ /* 0x000fe4000f8e00ff */
[----:B------:R-:W-:-:S03]  /*2910*/  UIMAD.WIDE.U32 UR20, UR6, UR8, URZ ;  /* 0x00000008061472a5 */ /* 0x000fc6000f8e00ff */
[----:B------:R-:W-:Y:S01]  /*2920*/  UMOV UR10, UR11 ;  /* 0x0000000b000a7c82 */ /* 0x000fe20008000000 */
[----:B------:R-:W-:Y:S02]  /*2930*/  USHF.R.U32.HI UR4, URZ, UR23, UR4 ;  /* 0x00000017ff047299 */ /* 0x000fe40008011604 */
[----:B------:R-:W-:Y:S01]  /*2940*/  @UP3 USHF.R.U32.HI UR5, URZ, UR9, UR10 ;  /* 0x00000009ff053299 */ /* 0x000fe2000801160a */
[----:B------:R-:W-:Y:S01]  /*2950*/  UMOV UR12, UR13 ;  /* 0x0000000d000c7c82 */ /* 0x000fe20008000000 */
[----:B------:R-:W-:Y:S01]  /*2960*/  UMOV UR20, UR21 ;  /* 0x0000001500147c82 */ /* 0x000fe20008000000 */
[----:B------:R-:W-:Y:S02]  /*2970*/  USHF.R.U32.HI UR17, URZ, UR17, UR12 ;  /* 0x00000011ff117299 */ /* 0x000fe4000801160c */
[----:B------:R-:W-:Y:S02]  /*2980*/  USEL UR4, UR57, UR4, !UP0 ;  /* 0x0000000439047287 */ /* 0x000fe4000c000000 */
[----:B------:R-:W-:-:S02]  /*2990*/  @UP3 USHF.R.U32.HI UR6, URZ, UR9, UR20 ;  /* 0x00000009ff063299 */ /* 0x000fc40008011614 */
[----:B------:R-:W-:Y:S02]  /*29a0*/  UIMAD UR7, UR45, UR5, URZ ;  /* 0x000000052d0772a4 */ /* 0x000fe4000f8e02ff */
[----:B------:R-:W-:Y:S02]  /*29b0*/  USEL UR5, UR58, UR17, !UP2 ;  /* 0x000000113a057287 */ /* 0x000fe4000d000000 */
[----:B------:R-:W-:Y:S02]  /*29c0*/  UIMAD UR10, UR45, UR6, URZ ;  /* 0x000000062d0a72a4 */ /* 0x000fe4000f8e02ff */
[----:B------:R-:W-:Y:S02]  /*29d0*/  UISETP.GE.AND UP0, UPT, UR4, UR7, UPT ;  /* 0x000000070400728c */ /* 0x000fe4000bf06270 */
[----:B------:R-:W-:Y:S02]  /*29e0*/  UIMAD.WIDE.U32 UR12, UR4, UR8, URZ ;  /* 0x00000008040c72a5 */ /* 0x000fe4000f8e00ff */
[----:B------:R-:W-:-:S02]  /*29f0*/  UISETP.GE.OR UP0, UPT, UR5, UR10, UP0 ;  /* 0x0000000a0500728c */ /* 0x000fc40008706670 */
        /* <DEDUP_REMOVED lines=19> */
.L_x_44:
[----:B------:R-:W2:Y:S02]  /*2b30*/  LDCU UR4, c[0x0][0xf30] ;  /* 0x0001e600ff0477ac */ /* 0x000ea40008000800 */
[----:B--2---:R-:W-:-:S09]  /*2b40*/  UISETP.NE.AND UP0, UPT, UR4, 0x1, UPT ;  /* 0x000000010400788c */ /* 0x004fd2000bf05270 */
[----:B------:R-:W-:Y:S05]  /*2b50*/  BRA.U UP0, `(.L_x_45) ;  /* 0x0000000100447547 */ /* 0x000fea000b800000 */
[----:B------:R-:W2:Y:S01]  /*2b60*/  LDCU.128 UR8, c[0x0][0xf10] ;  /* 0x0001e200ff0877ac */ /* 0x000ea20008000c00 */
[----:B------:R-:W4:Y:S01]  /*2b70*/  LDCU UR12, c[0x0][0xf0c] ;  /* 0x0001e180ff0c77ac */ /* 0x000f220008000800 */
[----:B------:R-:W1:Y:S01]  /*2b80*/  LDCU UR13, c[0x0][0xf20] ;  /* 0x0001e400ff0d77ac */ /* 0x000e620008000800 */
[----:B--2---:R-:W-:Y:S02]  /*2b90*/  UIMAD.WIDE.U32 UR6, UR58, UR8, URZ ;  /* 0x000000083a0672a5 */ /* 0x004fe4000f8e00ff */
[----:B------:R-:W-:Y:S02]  /*2ba0*/  UIMAD.WIDE.U32 UR4, UR57, UR11, URZ ;  /* 0x0000000b390472a5 */ /* 0x000fe4000f8e00ff */
[----:B----4-:R-:W-:Y:S02]  /*2bb0*/  UISETP.NE.AND UP2, UPT, UR12, 0x1, UPT ;  /* 0x000000010c00788c */ /* 0x010fe4000bf45270 */
[----:B------:R-:W-:Y:S01]  /*2bc0*/  UISETP.NE.AND UP0, UPT, UR10, 0x1, UPT ;  /* 0x000000010a00788c */ /* 0x000fe2000bf05270 */
[----:B------:R-:W-:-:S02]  /*2bd0*/  UMOV UR6, UR7 ;  /* 0x0000000700067c82 */ /* 0x000fc40008000000 */
[----:B------:R-:W-:Y:S01]  /*2be0*/  UMOV UR4, UR5 ;  /* 0x0000000500047c82 */ /* 0x000fe20008000000 */
[----:B------:R-:W-:Y:S02]  /*2bf0*/  USHF.R.U32.HI UR9, URZ, UR9, UR6 ;  /* 0x00000009ff097299 */ /* 0x000fe40008011606 */
[----:B-1----:R-:W-:Y:S02]  /*2c00*/  USHF.R.U32.HI UR4, URZ, UR13, UR4 ;  /* 0x0000000dff047299 */ /* 0x002fe40008011604 */
[----:B------:R-:W-:Y:S02]  /*2c10*/  USEL UR5, UR58, UR9, !UP2 ;  /* 0x000000093a057287 */ /* 0x000fe4000d000000 */
[----:B------:R-:W-:-:S04]  /*2c20*/  USEL UR4, UR57, UR4, !UP0 ;  /* 0x0000000439047287 */ /* 0x000fc8000c000000 */
[----:B------:R-:W-:Y:S02]  /*2c30*/  UIADD3 UR6, UPT, UPT, UR5, -UR4, URZ ;  /* 0x8000000405067290 */ /* 0x000fe4000fffe0ff */
[----:B------:R-:W-:Y:S02]  /*2c40*/  UIADD3 UR4, UPT, UPT, -UR5, UR4, URZ ;  /* 0x0000000405047290 */ /* 0x000fe4000fffe1ff */
[----:B------:R-:W-:Y:S02]  /*2c50*/  UIMAD UR57, UR6, UR10, UR57 ;  /* 0x0000000a063972a4 */ /* 0x000fe4000f8e0239 */
[----:B------:R-:W-:-:S12]  /*2c60*/  UIMAD UR58, UR4, UR12, UR58 ;  /* 0x0000000c043a72a4 */ /* 0x000fd8000f8e023a */
.L_x_45:
[----:B------:R-:W-:Y:S01]  /*2c70*/  VIADD R11, R11, 0x1 ;  /* 0x000000010b0b7836 */ /* 0x000fe20000000000 */
[----:B------:R-:W-:Y:S02]  /*2c80*/  R2UR UR5, R182 ;  /* 0x00000000b60572ca */ /* 0x000fe400000e0000 */
[----:B------:R-:W-:Y:S02]  /*2c90*/  R2UR UR4, R183 ;  /* 0x00000000b70472ca */ /* 0x000fe400000e0000 */
[C---:B------:R-:W-:Y:S02]  /*2ca0*/  ISETP.NE.AND P0, PT, R11.reuse, 0x2, PT ;  /* 0x000000020b00780c */ /* 0x040fe40003f05270 */
[----:B------:R-:W-:Y:S02]  /*2cb0*/  PLOP3.LUT P2, PT, PT, PT, PT, 0x80, 0x8 ;  /* 0x000000000008781c */ /* 0x000fe40003f4f070 */
[----:B------:R-:W-:Y:S02]  /*2cc0*/  SEL R3, RZ, 0x1, P0 ;  /* 0x00000001ff037807 */ /* 0x000fe40000000000 */
[----:B------:R-:W-:-:S02]  /*2cd0*/  SEL R11, R11, RZ, P0 ;  /* 0x000000ff0b0b7207 */ /* 0x000fc40000000000 */
[----:B------:R-:W-:Y:S01]  /*2ce0*/  LOP3.LUT R10, R10, R3, RZ, 0x3c, !PT ;  /* 0x000000030a0a7212 */ /* 0x000fe200078e3cff */
[----:B------:R-:W-:Y:S02]  /*2cf0*/  UIADD3 UR24, UPT, UPT, UR57, UR5, URZ ;  /* 0x0000000539187290 */ /* 0x000fe4000fffe0ff */
[----:B------:R-:W-:Y:S01]  /*2d00*/  UIADD3 UR20, UPT, UPT, UR58, UR4, URZ ;  /* 0x000000043a147290 */ /* 0x000fe2000fffe0ff */
[----:B------:R-:W-:Y:S11]  /*2d10*/  BRA.U UP1, `(.L_x_46) ;  /* 0xffffffed018c7547 */ /* 0x000ff6000b83ffff */
[----:B------:R-:W-:Y:S01]  /*2d20*/  UIADD3 UR14, UPT, UPT, UR14, 0x18, URZ ;  /* 0x000000180e0e7890 */ /* 0x000fe2000fffe0ff */
[----:B------:R-:W-:-:S03]  /*2d30*/  SHF.L.U32 R3, R12, 0x1f, RZ ;  /* 0x0000001f0c037819 */ /* 0x000fc600000006ff */
[----:B------:R-:W-:-:S09]  /*2d40*/  ULEA UR4, UR15, UR14, 0x3 ;  /* 0x0000000e0f047291 */ /* 0x000fd2000f8e18ff */
[----:B------:R-:W2:Y:S02]  /*2d50*/  SYNCS.PHASECHK.TRANS64.TRYWAIT P0, [UR4], R3 ;  /* 0x00000003ff0075a7 */ /* 0x000ea40008001104 */
[----:B--2---:R-:W-:Y:S05]  /*2d60*/  @!P0 BRA `(.L_x_47) ;  /* 0x0000010000fc8947 */ /* 0x004fea0003800000 */
.L_x_200:
[----:B------:R-:W-:-:S04]  /*2d70*/  UIADD3 UR4, UPT, UPT, UR15, 0x1, URZ ;  /* 0x000000010f047890 */ /* 0x000fc8000fffe0ff */
[----:B------:R-:W-:-:S04]  /*2d80*/  UISETP.NE.AND UP0, UPT, UR4, 0x3, UPT ;  /* 0x000000030400788c */ /* 0x000fc8000bf05270 */
[----:B------:R-:W-:Y:S02]  /*2d90*/  USEL UR6, URZ, 0x1, UP0 ;  /* 0x00000001ff067887 */ /* 0x000fe40008000000 */
[----:B------:R-:W-:-:S04]  /*2da0*/  USEL UR4, UR4, URZ, UP0 ;  /* 0x000000ff04047287 */ /* 0x000fc80008000000 */
[----:B------:R-:W-:Y:S01]  /*2db0*/  ULEA UR5, UR4, UR14, 0x3 ;  /* 0x0000000e04057291 */ /* 0x000fe2000f8e18ff */
[----:B------:R-:W-:-:S04]  /*2dc0*/  LOP3.LUT R12, R12, UR6, RZ, 0x3c, !PT ;  /* 0x000000060c0c7c12 */ /* 0x000fc8000f8e3cff */
[----:B-1----:R-:W-:-:S04]  /*2dd0*/  SHF.L.U32 R3, R12, 0x1f, RZ ;  /* 0x0000001f0c037819 */ /* 0x002fc800000006ff */
[----:B------:R-:W1:Y:S02]  /*2de0*/  SYNCS.PHASECHK.TRANS64.TRYWAIT P0, [UR5], R3 ;  /* 0x00000003ff0075a7 */ /* 0x000e640008001105 */
[----:B-1----:R-:W-:Y:S05]  /*2df0*/  @!P0 BRA `(.L_x_48) ;  /* 0x0000010000f08947 */ /* 0x002fea0003800000 */
.L_x_202:
[----:B------:R-:W-:-:S04]  /*2e00*/  UIADD3 UR4, UPT, UPT, UR4, 0x1, URZ ;  /* 0x0000000104047890 */ /* 0x000fc8000fffe0ff */
[----:B------:R-:W-:-:S04]  /*2e10*/  UISETP.NE.AND UP0, UPT, UR4, 0x3, UPT ;  /* 0x000000030400788c */ /* 0x000fc8000bf05270 */
[----:B------:R-:W-:Y:S02]  /*2e20*/  USEL UR5, URZ, 0x1, UP0 ;  /* 0x00000001ff057887 */ /* 0x000fe40008000000 */
[----:B------:R-:W-:-:S04]  /*2e30*/  USEL UR4, UR4, URZ, UP0 ;  /* 0x000000ff04047287 */ /* 0x000fc80008000000 */
[----:B------:R-:W-:Y:S01]  /*2e40*/  ULEA UR4, UR4, UR14, 0x3 ;  /* 0x0000000e04047291 */ /* 0x000fe2000f8e18ff */
[----:B-1----:R-:W-:-:S04]  /*2e50*/  LOP3.LUT R3, R12, UR5, RZ, 0x3c, !PT ;  /* 0x000000050c037c12 */ /* 0x002fc8000f8e3cff */
[----:B------:R-:W-:Y:S01]  /*2e60*/  SHF.L.U32 R3, R3, 0x1f, RZ ;  /* 0x0000001f03037819 */ /* 0x000fe200000006ff */
[----:B------:R-:W-:-:S07]  /*2e70*/  IMAD.U32 R0, RZ, RZ, UR4 ;  /* 0x00000004ff007e24 */ /* 0x000fce000f8e00ff */
.L_x_49:
[----:B-1----:R1:W2:Y:S02]  /*2e80*/  SYNCS.PHASECHK.TRANS64.TRYWAIT P0, [R0+URZ], R3 ;  /* 0x00000003000075a7 */ /* 0x0022a400080011ff */
[----:B--2---:R-:W-:Y:S05]  /*2e90*/  @!P0 NANOSLEEP.SYNCS 0x989680 ;  /* 0x009896800000895d */ /* 0x004fea0003900000 */
[----:B------:R-:W2:Y:S02]  /*2ea0*/  @!P0 SYNCS.PHASECHK.TRANS64 P0, [R0+URZ], R3 ;  /* 0x00000003000085a7 */ /* 0x000ea400080010ff */
[----:B--2---:R-:W-:Y:S05]  /*2eb0*/  @P0 EXIT ;  /* 0x000000000000094d */ /* 0x004fea0003800000 */
[----:B------:R-:W-:Y:S05]  /*2ec0*/  BRA `(.L_x_49) ;  /* 0xfffffffc00ec7947 */ /* 0x000fea000383ffff */
.L_x_22:
[----:B------:R-:W2:Y:S02]  /*2ed0*/  S2UR UR4, SR_CgaCtaId ;  /* 0x00000000000479c3 */ /* 0x000ea40000008800 */
[----:B--2---:R-:W-:-:S04]  /*2ee0*/  UISETP.NE.AND UP0, UPT, UR4, URZ, UPT ;  /* 0x000000ff0400728c */ /* 0x004fc8000bf05270 */
[----:B------:R-:W-:-:S09]  /*2ef0*/  UISETP.NE.OR UP0, UPT, UR21, 0x1, UP0 ;  /* 0x000000011500788c */ /* 0x000fd20008705670 */
[----:B------:R-:W-:Y:S05]  /*2f00*/  BRA.U UP0, `(.L_x_50) ;  /* 0x00000005004c7547 */ /* 0x000fea000b800000 */
[----:B------:R-:W2:Y:S01]  /*2f10*/  S2UR UR5, SR_CgaCtaId ;  /* 0x00000000000579c3 */ /* 0x000ea20000008800 */
[----:B------:R-:W-:Y:S01]  /*2f20*/  UMOV UR4, 0x400 ;  /* 0x0000040000047882 */ /* 0x000fe20000000000 */
[----:B------:R-:W-:Y:S01]  /*2f30*/  ISETP.GE.U32.AND P2, PT, R0, 0x8, PT ;  /* 0x000000080000780c */ /* 0x000fe20003f46070 */
[----:B------:R-:W-:Y:S01]  /*2f40*/  IMAD.MOV.U32 R12, RZ, RZ, 0x1 ;  /* 0x00000001ff0c7424 */ /* 0x000fe200078e00ff */
[----:B------:R-:W-:Y:S02]  /*2f50*/  CS2R R10, SRZ ;  /* 0x00000000000a7805 */ /* 0x000fe4000001ff00 */
[----:B------:R-:W-:Y:S01]  /*2f60*/  CS2R R8, SRZ ;  /* 0x0000000000087805 */ /* 0x000fe2000001ff00 */
[----:B--2---:R-:W-:-:S03]  /*2f70*/  ULEA UR6, UR5, UR4, 0x18 ;  /* 0x0000000405067291 */ /* 0x004fc6000f8ec0ff */
[----:B------:R-:W-:-:S09]  /*2f80*/  UMOV UR5, URZ ;  /* 0x000000ff00057c82 */ /* 0x000fd20008000000 */
.L_x_54:
[----:B------:R-:W-:Y:S02]  /*2f90*/  LEA R2, R8, UR6, 0x3 ;  /* 0x0000000608027c11 */ /* 0x000fe4000f8e18ff */
[----:B------:R-:W-:-:S03]  /*2fa0*/  SHF.L.U32 R5, R9, 0x1f, RZ ;  /* 0x0000001f09057819 */ /* 0x000fc600000006ff */
[----:B------:R-:W-:Y:S01]  /*2fb0*/  VIADD R4, R2, 0xc0 ;  /* 0x000000c002047836 */ /* 0x000fe20000000000 */
[----:B------:R-:W2:Y:S02]  /*2fc0*/  SYNCS.PHASECHK.TRANS64.TRYWAIT P0, [R2+URZ+0xb0], R5 ;  /* 0x0000b005020075a7 */ /* 0x000ea400080011ff */
[----:B--2---:R-:W-:Y:S05]  /*2fd0*/  @!P0 BRA `(.L_x_51) ;  /* 0x0000010000908947 */ /* 0x004fea0003800000 */
.L_x_203:
[----:B------:R-:W-:Y:S01]  /*2fe0*/  ULEA UR4, UR5, UR6, 0x3 ;  /* 0x0000000605047291 */ /* 0x000fe2000f8e18ff */
[----:B------:R-:W-:Y:S02]  /*2ff0*/  PRMT R4, RZ, 0x654, R4 ;  /* 0x00000654ff047816 */ /* 0x000fe40000000004 */
[----:B--2---:R-:W-:Y:S01]  /*3000*/  SHF.L.U32 R5, R12, 0x1f, RZ ;  /* 0x0000001f0c057819 */ /* 0x004fe200000006ff */
[----:B------:R-:W-:Y:S01]  /*3010*/  UIADD3 UR7, UPT, UPT, UR4, 0x80, URZ ;  /* 0x0000008004077890 */ /* 0x000fe2000fffe0ff */
[----:B------:R2:W-:Y:S05]  /*3020*/  SYNCS.ARRIVE.TRANS64.RED.A1T0 RZ, [R4+URZ], RZ ;  /* 0x000000ff04ff79a7 */ /* 0x0005ea00081004ff */
[----:B------:R-:W-:Y:S01]  /*3030*/  IMAD.U32 R7, RZ, RZ, UR7 ;  /* 0x00000007ff077e24 */ /* 0x000fe2000f8e00ff */
[----:B------:R-:W3:Y:S04]  /*3040*/  SYNCS.PHASECHK.TRANS64.TRYWAIT P0, [UR4+0x90], R5 ;  /* 0x00009005ff0075a7 */ /* 0x000ee80008001104 */
[----:B------:R-:W-:Y:S01]  /*3050*/  PRMT R6, R0, 0x654, R7 ;  /* 0x0000065400067816 */ /* 0x000fe20000000007 */
[----:B--2---:R-:W-:Y:S01]  /*3060*/  @!P2 IMAD.MOV.U32 R4, RZ, RZ, 0x10 ;  /* 0x00000010ff04a424 */ /* 0x004fe200078e00ff */
[----:B---3--:R-:W-:Y:S06]  /*3070*/  @!P0 BRA `(.L_x_52) ;  /* 0x00000100007c8947 */ /* 0x008fec0003800000 */
.L_x_205:
[----:B------:R-:W-:Y:S01]  /*3080*/  ULEA UR8, UR5, UR6, 0x4 ;  /* 0x0000000605087291 */ /* 0x000fe2000f8e20ff */
[----:B------:R-:W-:Y:S01]  /*3090*/  SEL R3, R6, R3, !P2 ;  /* 0x0000000306037207 */ /* 0x000fe20005000000 */
[----:B------:R-:W-:Y:S01]  /*30a0*/  UIADD3 UR9, UPT, UPT, UR4, 0x80, URZ ;  /* 0x0000008004097890 */ /* 0x000fe2000fffe0ff */
[----:B--2---:R-:W-:Y:S01]  /*30b0*/  LEA R2, R11, UR6, 0x3 ;  /* 0x000000060b027c11 */ /* 0x004fe2000f8e18ff */
[----:B------:R-:W-:Y:S01]  /*30c0*/  UIADD3 UR8, UPT, UPT, UR8, 0xe0, URZ ;  /* 0x000000e008087890 */ /* 0x000fe2000fffe0ff */
[----:B------:R-:W-:Y:S01]  /*30d0*/  SHF.L.U32 R5, R10, 0x1f, RZ ;  /* 0x0000001f0a057819 */ /* 0x000fe200000006ff */
[----:B------:R2:W-:Y:S01]  /*30e0*/  @!P2 SYNCS.ARRIVE.TRANS64.RED RZ, [R3+URZ], R4 ;  /* 0x0000000403ffa9a7 */ /* 0x0005e200080004ff */
[----:B------:R-:W-:Y:S01]  /*30f0*/  UIADD3 UR4, UPT, UPT, UR5, 0x1, URZ ;  /* 0x0000000105047890 */ /* 0x000fe2000fffe0ff */
[----:B------:R-:W-:-:S03]  /*3100*/  VIADD R8, R8, 0x1 ;  /* 0x0000000108087836 */ /* 0x000fc60000000000 */
[----:B------:R-:W-:Y:S02]  /*3110*/  UISETP.NE.AND UP0, UPT, UR4, 0x2, UPT ;  /* 0x000000020400788c */ /* 0x000fe4000bf05270 */
[----:B------:R-:W-:Y:S06]  /*3120*/  UGETNEXTWORKID.BROADCAST [UR8], [UR9] ;  /* 0x00000000080073ca */ /* 0x000fec0008000100 */
[----:B------:R-:W-:Y:S01]  /*3130*/  USEL UR7, URZ, 0x1, UP0 ;  /* 0x00000001ff077887 */ /* 0x000fe20008000000 */
[----:B------:R-:W-:Y:S01]  /*3140*/  ISETP.NE.AND P0, PT, R8, 0x2, PT ;  /* 0x000000020800780c */ /* 0x000fe20003f05270 */
[----:B------:R-:W-:Y:S01]  /*3150*/  USEL UR5, UR4, URZ, UP0 ;  /* 0x000000ff04057287 */ /* 0x000fe20008000000 */
[----:B------:R-:W3:Y:S03]  /*3160*/  SYNCS.PHASECHK.TRANS64.TRYWAIT P1, [R2+URZ+0x80], R5 ;  /* 0x00008005020075a7 */ /* 0x000ee600080211ff */
[----:B------:R-:W-:Y:S01]  /*3170*/  LOP3.LUT R12, R12, UR7, RZ, 0x3c, !PT ;  /* 0x000000070c0c7c12 */ /* 0x000fe2000f8e3cff */
[----:B--23--:R-:W-:Y:S07]  /*3180*/  @!P1 BRA `(.L_x_53) ;  /* 0x0000010000509947 */ /* 0x00cfee0003800000 */
.L_x_206:
[C---:B------:R-:W-:Y:S01]  /*3190*/  LEA R4, R11.reuse, UR6, 0x4 ;  /* 0x000000060b047c11 */ /* 0x040fe2000f8e20ff */
[----:B--2---:R-:W-:Y:S01]  /*31a0*/  VIADD R2, R2, 0x90 ;  /* 0x0000009002027836 */ /* 0x004fe20000000000 */
[----:B------:R-:W-:Y:S01]  /*31b0*/  SEL R8, R8, RZ, P0 ;  /* 0x000000ff08087207 */ /* 0x000fe20000000000 */
[----:B------:R-:W-:-:S03]  /*31c0*/  VIADD R11, R11, 0x1 ;  /* 0x000000010b0b7836 */ /* 0x000fc60000000000 */
[----:B------:R-:W2:Y:S01]  /*31d0*/  LDS.128 R4, [R4+0xe0] ;  /* 0x0000e00004047984 */ /* 0x000ea20000000c00 */
[----:B------:R-:W-:Y:S02]  /*31e0*/  PRMT R2, RZ, 0x654, R2 ;  /* 0x00000654ff027816 */ /* 0x000fe40000000002 */
[C---:B------:R-:W-:Y:S01]  /*31f0*/  ISETP.NE.AND P1, PT, R11.reuse, 0x2, PT ;  /* 0x000000020b00780c */ /* 0x040fe20003f25270 */
[----:B------:R-:W-:Y:S01]  /*3200*/  @!PT LDS RZ, [RZ] ;  /* 0x00000000fffff984 */ /* 0x000fe20000000800 */
[----:B------:R-:W-:Y:S01]  /*3210*/  @!PT LDS RZ, [RZ] ;  /* 0x00000000fffff984 */ /* 0x000fe20000000800 */
[----:B------:R-:W-:Y:S01]  /*3220*/  @!PT LDS RZ, [RZ] ;  /* 0x00000000fffff984 */ /* 0x000fe20000000800 */
[----:B------:R-:W-:Y:S01]  /*3230*/  @!PT LDS RZ, [RZ] ;  /* 0x00000000fffff984 */ /* 0x000fe20000000800 */
[----:B------:R3:W-:Y:S06]  /*3240*/  MEMBAR.ALL.CTA ;  /* 0x0000000000007992 */ /* 0x0007ec0000008000 */
[----:B---3--:R-:W3:Y:S01]  /*3250*/  FENCE.VIEW.ASYNC.S ;  /* 0x00000000000073c6 */ /* 0x008ee20000000000 */
[----:B------:R-:W-:Y:S01]  /*3260*/  SEL R11, R11, RZ, P1 ;  /* 0x000000ff0b0b7207 */ /* 0x000fe20000800000 */
[----:B---3--:R3:W-:Y:S01]  /*3270*/  SYNCS.ARRIVE.TRANS64.RED.A1T0 RZ, [R2+URZ], RZ ;  /* 0x000000ff02ff79a7 */ /* 0x0087e200081004ff */
[----:B--2---:R-:W-:-:S02]  /*3280*/  LOP3.LUT P3, RZ, R6, 0x1, RZ, 0xc0, !PT ;  /* 0x0000000106ff7812 */ /* 0x004fc4000786c0ff */
[----:B------:R-:W-:-:S04]  /*3290*/  SEL R5, RZ, 0x1, P1 ;  /* 0x00000001ff057807 */ /* 0x000fc80000800000 */
[----:B------:R-:W-:Y:S02]  /*32a0*/  LOP3.LUT R10, R10, R5, RZ, 0x3c, !PT ;  /* 0x000000050a0a7212 */ /* 0x000fe400078e3cff */
[----:B---3--:R-:W-:-:S04]  /*32b0*/  SEL R2, RZ, 0x1, P0 ;  /* 0x00000001ff027807 */ /* 0x008fc80000000000 */
[----:B------:R-:W-:Y:S01]  /*32c0*/  LOP3.LUT R9, R9, R2, RZ, 0x3c, !PT ;  /* 0x0000000209097212 */ /* 0x000fe200078e3cff */
[----:B------:R-:W-:Y:S06]  /*32d0*/  @P3 BRA `(.L_x_54) ;  /* 0xfffffffc002c3947 */ /* 0x000fec000383ffff */
[----:B------:R-:W-:Y:S01]  /*32e0*/  ULEA UR4, UR5, UR6, 0x3 ;  /* 0x0000000605047291 */ /* 0x000fe2000f8e18ff */
[----:B------:R-:W-:-:S08]  /*32f0*/  SHF.L.U32 R3, R12, 0x1f, RZ ;  /* 0x0000001f0c037819 */ /* 0x000fd000000006ff */
[----:B------:R-:W2:Y:S02]  /*3300*/  SYNCS.PHASECHK.TRANS64 P0, [UR4+0x90], R3 ;  /* 0x00009003ff0075a7 */ /* 0x000ea40008001004 */
[----:B--2---:R-:W-:Y:S05]  /*3310*/  @P0 BRA `(.L_x_55) ;  /* 0x0000000000080947 */ /* 0x004fea0003800000 */
[----:B------:R-:W2:Y:S02]  /*3320*/  SYNCS.PHASECHK.TRANS64.TRYWAIT P0, [UR4+0x90], R3 ;  /* 0x00009003ff0075a7 */ /* 0x000ea40008001104 */
[----:B--2---:R-:W-:Y:S05]  /*3330*/  @!P0 BRA `(.L_x_56) ;  /* 0x000000fc00f88947 */ /* 0x004fea0003800000 */
.L_x_55:
[----:B------:R-:W-:-:S04]  /*3340*/  UIADD3 UR7, UPT, UPT, UR5, 0x1, URZ ;  /* 0x0000000105077890 */ /* 0x000fc8000fffe0ff */
[----:B------:R-:W-:-:S04]  /*3350*/  UISETP.NE.AND UP0, UPT, UR7, 0x2, UPT ;  /* 0x000000020700788c */ /* 0x000fc8000bf05270 */
[----:B------:R-:W-:Y:S02]  /*3360*/  USEL UR8, URZ, 0x1, UP0 ;  /* 0x00000001ff087887 */ /* 0x000fe40008000000 */
[----:B------:R-:W-:-:S04]  /*3370*/  USEL UR7, UR7, URZ, UP0 ;  /* 0x000000ff07077287 */ /* 0x000fc80008000000 */
[----:B------:R-:W-:Y:S01]  /*3380*/  ULEA UR7, UR7, UR6, 0x3 ;  /* 0x0000000607077291 */ /* 0x000fe2000f8e18ff */
[----:B--2---:R-:W-:-:S04]  /*3390*/  LOP3.LUT R3, R12, UR8, RZ, 0x3c, !PT ;  /* 0x000000080c037c12 */ /* 0x004fc8000f8e3cff */
[----:B------:R-:W-:-:S04]  /*33a0*/  SHF.L.U32 R0, R3, 0x1f, RZ ;  /* 0x0000001f03007819 */ /* 0x000fc800000006ff */
[----:B------:R-:W2:Y:S02]  /*33b0*/  SYNCS.PHASECHK.TRANS64 P0, [UR7+0x90], R0 ;  /* 0x00009000ff0075a7 */ /* 0x000ea40008001007 */
[----:B-12---:R-:W-:Y:S05]  /*33c0*/  @P0 EXIT ;  /* 0x000000000000094d */ /* 0x006fea0003800000 */
[----:B------:R-:W-:Y:S02]  /*33d0*/  SHF.L.U32 R3, R3, 0x1f, RZ ;  /* 0x0000001f03037819 */ /* 0x000fe400000006ff */
[----:B------:R-:W-:-:S07]  /*33e0*/  MOV R0, UR7 ;  /* 0x0000000700007c02 */ /* 0x000fce0008000f00 */
.L_x_57:
[----:B-1----:R1:W2:Y:S02]  /*33f0*/  SYNCS.PHASECHK.TRANS64.TRYWAIT P0, [R0+URZ+0x90], R3 ;  /* 0x00009003000075a7 */ /* 0x0022a400080011ff */
[----:B--2---:R-:W-:Y:S05]  /*3400*/  @!P0 NANOSLEEP.SYNCS 0x989680 ;  /* 0x009896800000895d */ /* 0x004fea0003900000 */
[----:B------:R-:W2:Y:S02]  /*3410*/  @!P0 SYNCS.PHASECHK.TRANS64 P0, [R0+URZ+0x90], R3 ;  /* 0x00009003000085a7 */ /* 0x000ea400080010ff */
[----:B--2---:R-:W-:Y:S05]  /*3420*/  @P0 EXIT ;  /* 0x000000000000094d */ /* 0x004fea0003800000 */
[----:B------:R-:W-:Y:S05]  /*3430*/  BRA `(.L_x_57) ;  /* 0xfffffffc00ec7947 */ /* 0x000fea000383ffff */
.L_x_50:
[----:B------:R-:W-:Y:S05]  /*3440*/  BRA.U UP6, `(.L_x_58) ;  /* 0x0000001906147547 */ /* 0x000fea000b800000 */
[----:B------:R-:W2:Y:S01]  /*3450*/  S2UR UR7, SR_CgaCtaId ;  /* 0x00000000000779c3 */ /* 0x000ea20000008800 */
[----:B------:R-:W-:Y:S01]  /*3460*/  UMOV UR4, 0x40 ;  /* 0x0000004000047882 */ /* 0x000fe20000000000 */
[----:B------:R-:W-:Y:S01]  /*3470*/  NOP ;  /* 0x0000000000007918 */ /* 0x000fe20000000000 */
[----:B------:R-:W-:Y:S01]  /*3480*/  UMOV UR6, 0x400 ;  /* 0x0000040000067882 */ /* 0x000fe20000000000 */
[----:B--2---:R-:W-:Y:S02]  /*3490*/  ULEA UR5, UR7, UR4, 0x18 ;  /* 0x0000000407057291 */ /* 0x004fe4000f8ec0ff */
[----:B------:R-:W-:-:S07]  /*34a0*/  ULEA UR6, UR7, UR6, 0x18 ;  /* 0x0000000607067291 */ /* 0x000fce000f8ec0ff */
[----:B------:R-:W2:Y:S02]  /*34b0*/  LDS.U8 R0, [UR5+0x1c] ;  /* 0x00001c05ff007984 */ /* 0x000ea40008000000 */
[----:B--2---:R-:W-:-:S13]  /*34c0*/  ISETP.NE.AND P0, PT, R0, RZ, PT ;  /* 0x000000ff0000720c */ /* 0x004fda0003f05270 */
[----:B------:R-:W-:Y:S05]  /*34d0*/  @P0 BRA `(.L_x_59) ;  /* 0x0000000000580947 */ /* 0x000fea0003800000 */
[----:B------:R-:W-:-:S13]  /*34e0*/  ELECT P0, URZ, PT ;  /* 0x0000000000ff782f */ /* 0x000fda0003800000 */
[----:B------:R-:W-:Y:S05]  /*34f0*/  @!P0 BRA `(.L_x_60) ;  /* 0x0000000000608947 */ /* 0x000fea0003800000 */
[----:B------:R-:W-:Y:S01]  /*3500*/  UMOV UR4, 0x10 ;  /* 0x0000001000047882 */ /* 0x000fe20000000000 */
[----:B------:R-:W-:Y:S01]  /*3510*/  HFMA2 R0, -RZ, RZ, 0, 5.9604644775390625e-08 ;  /* 0x00000001ff007431 */ /* 0x000fe200000001ff */
[----:B------:R-:W-:-:S03]  /*3520*/  MOV R3, 0xffff ;  /* 0x0000ffff00037802 */ /* 0x000fc60000000f00 */
[----:B------:R-:W-:Y:S04]  /*3530*/  DEPBAR.LE SB2, 0x36 ;  /* 0x0000ad800000791a */ /* 0x000fe80000000000 */
[----:B------:R-:W2:Y:S02]  /*3540*/  UTCATOMSWS.FIND_AND_SET.ALIGN UP0, UR4, UR4 ;  /* 0x00000004000475e3 */ /* 0x000ea40008000800 */
[----:B--2---:R-:W-:Y:S01]  /*3550*/  MOV R4, UR4 ;  /* 0x0000000400047c02 */ /* 0x004fe20008000f00 */
[----:B------:R-:W-:Y:S06]  /*3560*/  BRA.U UP0, `(.L_x_61) ;  /* 0x0000000100187547 */ /* 0x000fec000b800000 */
.L_x_62:
[----:B------:R-:W-:Y:S05]  /*3570*/  NANOSLEEP 0x64 ;  /* 0x000000640000795d */ /* 0x000fea0003800000 */
[----:B------:R-:W-:-:S05]  /*3580*/  UMOV UR4, 0x10 ;  /* 0x0000001000047882 */ /* 0x000fca0000000000 */
[----:B------:R-:W-:Y:S04]  /*3590*/  DEPBAR.LE SB2, 0x36 ;  /* 0x0000ad800000791a */ /* 0x000fe80000000000 */
[----:B------:R-:W2:Y:S02]  /*35a0*/  UTCATOMSWS.FIND_AND_SET.ALIGN UP0, UR4, UR4 ;  /* 0x00000004000475e3 */ /* 0x000ea40008000800 */
[----:B--2---:R-:W-:Y:S01]  /*35b0*/  MOV R4, UR4 ;  /* 0x0000000400047c02 */ /* 0x004fe20008000f00 */
[----:B------:R-:W-:Y:S05]  /*35c0*/  BRA.U !UP0, `(.L_x_62) ;  /* 0xfffffffd08e87547 */ /* 0x000fea000b83ffff */
.L_x_61:
[-C--:B------:R-:W-:Y:S02]  /*35d0*/  SHF.L.U32 R3, R3, R4.reuse, RZ ;  /* 0x0000000403037219 */ /* 0x080fe400000006ff */
[----:B------:R-:W-:Y:S01]  /*35e0*/  SHF.L.U32 R0, R0, R4, RZ ;  /* 0x0000000400007219 */ /* 0x000fe200000006ff */
[----:B------:R-:W-:Y:S02]  /*35f0*/  IMAD.SHL.U32 R4, R4, 0x20, RZ ;  /* 0x0000002004047824 */ /* 0x000fe400078e00ff */
[----:B------:R2:W-:Y:S04]  /*3600*/  ATOMS.OR RZ, [UR5+0x14], R3 ;  /* 0x00001403ffff798c */ /* 0x0005e8000b000005 */
[----:B------:R2:W-:Y:S04]  /*3610*/  ATOMS.OR RZ, [UR5+0x18], R0 ;  /* 0x00001800ffff798c */ /* 0x0005e8000b000005 */
[----:B------:R2:W-:Y:S01]  /*3620*/  STS [UR6+0x100], R4 ;  /* 0x00010004ff007988 */ /* 0x0005e20008000806 */
[----:B------:R-:W-:Y:S05]  /*3630*/  BRA `(.L_x_60) ;  /* 0x0000000000107947 */ /* 0x000fea0003800000 */
.L_x_59:
[----:B------:R-:W-:Y:S02]  /*3640*/  MOV R0, 0xffffffff ;  /* 0xffffffff00007802 */ /* 0x000fe40000000f00 */
[----:B------:R-:W-:-:S03]  /*3650*/  MOV R4, 0x3680 ;  /* 0x0000368000047802 */ /* 0x000fc60000000f00 */
[----:B------:R2:W-:Y:S04]  /*3660*/  STS [UR6+0x100], R0 ;  /* 0x00010000ff007988 */ /* 0x0005e80008000806 */
[----:B-12--5:R-:W-:Y:S05]  /*3670*/  CALL.REL.NOINC `($__internal_1_$__cuda_sm10x_tcgen05_guardrail_trap_phase_invalid_during_alloc) ;  /* 0x0000010400c47944 */ /* 0x026fea0003c00000 */
.L_x_60:
[----:B------:R-:W-:Y:S05]  /*3680*/  WARPSYNC.ALL ;  /* 0x0000000000007948 */ /* 0x000fea0003800000 */
[----:B------:R-:W3:Y:S01]  /*3690*/  S2UR UR4, SR_CgaCtaId ;  /* 0x00000000000479c3 */ /* 0x000ee20000008800 */
[----:B------:R-:W-:Y:S01]  /*36a0*/  UMOV UR50, 0x400 ;  /* 0x0000040000327882 */ /* 0x000fe20000000000 */
[----:B------:R-:W-:-:S06]  /*36b0*/  NOP ;  /* 0x0000000000007918 */ /* 0x000fcc0000000000 */
[----:B------:R-:W-:Y:S06]  /*36c0*/  BAR.ARV 0x6, 0xa0 ;  /* 0x0182800000007b1d */ /* 0x000fec0000002000 */
[----:B------:R-:W4:Y:S01]  /*36d0*/  LDCU UR11, c[0x0][0x38c] ;  /* 0x00007180ff0b77ac */ /* 0x000f220008000800 */
[----:B--2---:R-:W-:Y:S01]  /*36e0*/  HFMA2 R3, -RZ, RZ, 0, 0 ;  /* 0x00000000ff037431 */ /* 0x004fe200000001ff */
[----:B------:R-:W-:Y:S01]  /*36f0*/  CS2R R8, SRZ ;  /* 0x0000000000087805 */ /* 0x000fe2000001ff00 */
[----:B------:R-:W-:Y:S01]  /*3700*/  UMOV UR13, 0x1 ;  /* 0x00000001000d7882 */ /* 0x000fe20000000000 */
[----:B------:R-:W-:Y:S01]  /*3710*/  UMOV UR47, URZ ;  /* 0x000000ff002f7c82 */ /* 0x000fe20008000000 */
[----:B------:R-:W-:Y:S01]  /*3720*/  UMOV UR76, URZ ;  /* 0x000000ff004c7c82 */ /* 0x000fe20008000000 */
[----:B------:R-:W-:Y:S01]  /*3730*/  UMOV UR74, URZ ;  /* 0x000000ff004a7c82 */ /* 0x000fe20008000000 */
[----:B------:R-:W-:Y:S01]  /*3740*/  UMOV UR72, URZ ;  /* 0x000000ff00487c82 */ /* 0x000fe20008000000 */
[----:B------:R-:W-:Y:S01]  /*3750*/  UMOV UR58, URZ ;  /* 0x000000ff003a7c82 */ /* 0x000fe20008000000 */
[----:B---3--:R-:W-:Y:S01]  /*3760*/  ULEA UR50, UR4, UR50, 0x18 ;  /* 0x0000003204327291 */ /* 0x008fe2000f8ec0ff */
[----:B------:R-:W2:Y:S03]  /*3770*/  LDCU UR4, c[0x0][0x38c] ;  /* 0x00007180ff0477ac */ /* 0x000ea60008000800 */
[----:B------:R-:W-:-:S02]  /*3780*/  UIADD3 UR6, UPT, UPT, UR50, 0x8400, URZ ;  /* 0x0000840032067890 */ /* 0x000fc4000fffe0ff */
[----:B------:R-:W-:-:S03]  /*3790*/  UIADD3 UR5, UPT, UPT, UR50, 0x14400, URZ ;  /* 0x0001440032057890 */ /* 0x000fc6000fffe0ff */
[----:B------:R-:W3:Y:S01]  /*37a0*/  LDS R0, [UR50+0x100] ;  /* 0x00010032ff007984 */ /* 0x000ee20008000800 */
[----:B----4-:R-:W-:Y:S02]  /*37b0*/  UIADD3 UR11, UPT, UPT, UR11, 0xff, URZ ;  /* 0x000000ff0b0b7890 */ /* 0x010fe4000fffe0ff */
[----:B------:R-:W-:Y:S02]  /*37c0*/  UIADD3 UR7, UPT, UPT, UR50, 0x2dc00, URZ ;  /* 0x0002dc0032077890 */ /* 0x000fe4000fffe0ff */
[----:B------:R-:W-:Y:S02]  /*37d0*/  USHF.R.U32.HI UR10, URZ, 0x4, UR6 ;  /* 0x00000004ff0a7899 */ /* 0x000fe40008011606 */
[----:B------:R-:W-:Y:S02]  /*37e0*/  USHF.R.U32.HI UR8, URZ, 0x4, UR5 ;  /* 0x00000004ff087899 */ /* 0x000fe40008011605 */
[----:B------:R-:W-:Y:S02]  /*37f0*/  USHF.R.S32.HI UR9, URZ, 0x1f, UR11 ;  /* 0x0000001fff097899 */ /* 0x000fe4000801140b */
[----:B--2---:R-:W-:-:S02]  /*3800*/  UISETP.GE.AND UP3, UPT, UR4, 0x1, UPT ;  /* 0x000000010400788c */ /* 0x004fc4000bf66270 */
[----:B------:R-:W-:Y:S02]  /*3810*/  UISETP.GE.U32.AND UP2, UPT, UR4, 0x101, UPT ;  /* 0x000001010400788c */ /* 0x000fe4000bf46070 */
[----:B------:R-:W-:Y:S02]  /*3820*/  UIADD3 UR4, UPT, UPT, UR50, 0x2c400, URZ ;  /* 0x0002c40032047890 */ /* 0x000fe4000fffe0ff */
[----:B------:R-:W-:Y:S02]  /*3830*/  USHF.R.U32.HI UR5, URZ, 0x4, UR7 ;  /* 0x00000004ff057899 */ /* 0x000fe40008011607 */
[----:B------:R-:W-:Y:S02]  /*3840*/  USHF.R.U32.HI UR6, URZ, 0x4, UR4 ;  /* 0x00000004ff067899 */ /* 0x000fe40008011604 */
[----:B------:R-:W-:Y:S02]  /*3850*/  ULOP3.LUT UR8, UR8, 0x3fff, URZ, 0xc0, !UPT ;  /* 0x00003fff08087892 */ /* 0x000fe4000f8ec0ff */
[----:B------:R-:W-:-:S02]  /*3860*/  ULEA.HI UR4, UR9, UR11, URZ, 0x8 ;  /* 0x0000000b09047291 */ /* 0x000fc4000f8f40ff */
[----:B------:R-:W-:Y:S02]  /*3870*/  ULOP3.LUT UR6, UR6, 0x3fff, URZ, 0xc0, !UPT ;  /* 0x00003fff06067892 */ /* 0x000fe4000f8ec0ff */
[----:B------:R-:W-:Y:S02]  /*3880*/  ULOP3.LUT UR5, UR5, 0x3fff, URZ, 0xc0, !UPT ;  /* 0x00003fff05057892 */ /* 0x000fe4000f8ec0ff */
[----:B------:R-:W-:Y:S02]  /*3890*/  UIADD3 UR14, UPT, UPT, UR50, 0xa0, URZ ;  /* 0x000000a0320e7890 */ /* 0x000fe4000fffe0ff */
[----:B------:R-:W-:Y:S02]  /*38a0*/  ULOP3.LUT UR68, UR8, 0x10000, URZ, 0xfc, !UPT ;  /* 0x0001000008447892 */ /* 0x000fe4000f8efcff */
[----:B------:R-:W-:Y:S02]  /*38b0*/  ULOP3.LUT UR10, UR10, 0x3fff, URZ, 0xc0, !UPT ;  /* 0x00003fff0a0a7892 */ /* 0x000fe4000f8ec0ff */
[----:B------:R-:W-:-:S02]  /*38c0*/  USHF.R.S32.HI UR17, URZ, 0x8, UR4 ;  /* 0x00000008ff117899 */ /* 0x000fc40008011404 */
[----:B------:R-:W-:Y:S02]  /*38d0*/  ULOP3.LUT UR69, UR6, 0x10000, URZ, 0xfc, !UPT ;  /* 0x0001000006457892 */ /* 0x000fe4000f8efcff */
[----:B------:R-:W-:Y:S01]  /*38e0*/  ULOP3.LUT UR70, UR5, 0x10000, URZ, 0xfc, !UPT ;  /* 0x0001000005467892 */ /* 0x000fe2000f8efcff */
[----:B---3--:R-:W-:Y:S01]  /*38f0*/  R2UR UR12, R0 ;  /* 0x00000000000c72ca */ /* 0x008fe200000e0000 */
[----:B------:R-:W-:Y:S01]  /*3900*/  IMAD.U32 R0, RZ, RZ, UR14 ;  /* 0x0000000eff007e24 */ /* 0x000fe2000f8e00ff */
[----:B------:R-:W-:Y:S01]  /*3910*/  ULOP3.LUT UR51, UR10, 0x10000, URZ, 0xfc, !UPT ;  /* 0x000100000a337892 */ /* 0x000fe2000f8efcff */
[----:B------:R-:W-:Y:S01]  /*3920*/  IMAD.U32 R10, RZ, RZ, UR17 ;  /* 0x00000011ff0a7e24 */ /* 0x000fe2000f8e00ff */
[----:B------:R-:W-:Y:S01]  /*3930*/  UMOV UR56, URZ ;  /* 0x000000ff00387c82 */ /* 0x000fe20008000000 */
[----:B------:R-:W-:Y:S01]  /*3940*/  UMOV UR54, URZ ;  /* 0x000000ff00367c82 */ /* 0x000fe20008000000 */
[----:B------:R-:W-:-:S07]  /*3950*/  UMOV UR52, URZ ;  /* 0x000000ff00347c82 */ /* 0x000fce0008000000 */
[----:B------:R-:W-:Y:S02]  /*3960*/  UIADD3 UR66, UPT, UPT, UR12, 0x1c0, URZ ;  /* 0x000001c00c427890 */ /* 0x000fe4000fffe0ff */
[----:B------:R-:W-:Y:S02]  /*3970*/  UIADD3 UR67, UPT, UPT, UR12, 0x1d0, URZ ;  /* 0x000001d00c437890 */ /* 0x000fe4000fffe0ff */
[----:B------:R-:W-:Y:S02]  /*3980*/  UIADD3 UR64, UPT, UPT, UR12, 0x1c4, URZ ;  /* 0x000001c40c407890 */ /* 0x000fe4000fffe0ff */
[----:B------:R-:W-:Y:S02]  /*3990*/  UIADD3 UR62, UPT, UPT, UR12, 0x1c8, URZ ;  /* 0x000001c80c3e7890 */ /* 0x000fe4000fffe0ff */
[----:B------:R-:W-:Y:S02]  /*39a0*/  UIADD3 UR65, UPT, UPT, UR12, 0x1d8, URZ ;  /* 0x000001d80c417890 */ /* 0x000fe4000fffe0ff */
[----:B------:R-:W-:-:S02]  /*39b0*/  UIADD3 UR60, UPT, UPT, UR12, 0x1cc, URZ ;  /* 0x000001cc0c3c7890 */ /* 0x000fc4000fffe0ff */
[----:B------:R-:W-:Y:S02]  /*39c0*/  UIADD3 UR63, UPT, UPT, UR12, 0x1e0, URZ ;  /* 0x000001e00c3f7890 */ /* 0x000fe4000fffe0ff */
[----:B------:R-:W-:Y:S02]  /*39d0*/  UIADD3 UR61, UPT, UPT, UR12, 0x1e8, URZ ;  /* 0x000001e80c3d7890 */ /* 0x000fe4000fffe0ff */
[----:B------:R-:W-:Y:S02]  /*39e0*/  USHF.R.U32.HI UR8, URZ, 0x11, UR66 ;  /* 0x00000011ff087899 */ /* 0x000fe40008011642 */
[----:B------:R-:W-:Y:S02]  /*39f0*/  USHF.R.U32.HI UR7, URZ, 0x1a, UR67 ;  /* 0x0000001aff077899 */ /* 0x000fe40008011643 */
[----:B------:R-:W-:Y:S02]  /*3a00*/  USHF.R.U32.HI UR6, URZ, 0x11, UR64 ;  /* 0x00000011ff067899 */ /* 0x000fe40008011640 */
[----:B------:R-:W-:-:S02]  /*3a10*/  USHF.R.U32.HI UR5, URZ, 0x1a, UR65 ;  /* 0x0000001aff057899 */ /* 0x000fc40008011641 */
[----:B------:R-:W-:Y:S02]  /*3a20*/  USHF.R.U32.HI UR4, URZ, 0x11, UR62 ;  /* 0x00000011ff047899 */ /* 0x000fe4000801163e */
[----:B------:R-:W-:Y:S02]  /*3a30*/  USHF.R.U32.HI UR9, URZ, 0x1a, UR63 ;  /* 0x0000001aff097899 */ /* 0x000fe4000801163f */
[----:B------:R-:W-:Y:S02]  /*3a40*/  USHF.R.U32.HI UR11, URZ, 0x11, UR60 ;  /* 0x00000011ff0b7899 */ /* 0x000fe4000801163c */
[----:B------:R-:W-:Y:S02]  /*3a50*/  USHF.R.U32.HI UR15, URZ, 0x1a, UR61 ;  /* 0x0000001aff0f7899 */ /* 0x000fe4000801163d */
[----:B------:R-:W-:Y:S02]  /*3a60*/  ULOP3.LUT UR16, UR8, 0x6000, URZ, 0xc0, !UPT ;  /* 0x0000600008107892 */ /* 0x000fe4000f8ec0ff */
[----:B------:R-:W-:-:S02]  /*3a70*/  ULOP3.LUT UR14, UR7, 0x30, URZ, 0xc0, !UPT ;  /* 0x00000030070e7892 */ /* 0x000fc4000f8ec0ff */
[----:B------:R-:W-:Y:S02]  /*3a80*/  ULOP3.LUT UR10, UR6, 0x6000, URZ, 0xc0, !UPT ;  /* 0x00006000060a7892 */ /* 0x000fe4000f8ec0ff */
[----:B------:R-:W-:Y:S02]  /*3a90*/  ULOP3.LUT UR8, UR5, 0x30, URZ, 0xc0, !UPT ;  /* 0x0000003005087892 */ /* 0x000fe4000f8ec0ff */
[----:B------:R-:W-:Y:S02]  /*3aa0*/  ULOP3.LUT UR7, UR4, 0x6000, URZ, 0xc0, !UPT ;  /* 0x0000600004077892 */ /* 0x000fe4000f8ec0ff */
[----:B------:R-:W-:Y:S02]  /*3ab0*/  ULOP3.LUT UR6, UR9, 0x30, URZ, 0xc0, !UPT ;  /* 0x0000003009067892 */ /* 0x000fe4000f8ec0ff */
        /* <DEDUP_REMOVED lines=10> */
[----:B------:R-:W-:Y:S02]  /*3b60*/  UIADD3 UR11, UPT, UPT, UR17, -0x1, URZ ;  /* 0xffffffff110b7890 */ /* 0x000fe4000fffe0ff */
[----:B------:R-:W-:Y:S02]  /*3b70*/  UPRMT UR15, UR9, 0x5410, UR16 ;  /* 0x00005410090f7896 */ /* 0x000fe40008000010 */
[----:B------:R-:W-:Y:S02]  /*3b80*/  UPRMT UR77, UR8, 0x5410, UR10 ;  /* 0x00005410084d7896 */ /* 0x000fe4000800000a */
[----:B------:R-:W-:Y:S01]  /*3b90*/  UPRMT UR75, UR6, 0x5410, UR7 ;  /* 0x00005410064b7896 */ /* 0x000fe20008000007 */
[----:B------:R-:W-:Y:S01]  /*3ba0*/  IMAD.U32 R11, RZ, RZ, UR11 ;  /* 0x0000000bff0b7e24 */ /* 0x000fe2000f8e00ff */
[----:B------:R-:W-:Y:S01]  /*3bb0*/  UPRMT UR73, UR4, 0x5410, UR5 ;  /* 0x0000541004497896 */ /* 0x000fe20008000005 */
[----:B------:R-:W-:Y:S01]  /*3bc0*/  IMAD.U32 R13, RZ, RZ, UR15 ;  /* 0x0000000fff0d7e24 */ /* 0x000fe2000f8e00ff */
[----:B------:R-:W-:Y:S01]  /*3bd0*/  UMOV UR14, URZ ;  /* 0x000000ff000e7c82 */ /* 0x000fe20008000000 */
[----:B------:R-:W-:Y:S01]  /*3be0*/  UMOV UR59, UR15 ;  /* 0x0000000f003b7c82 */ /* 0x000fe20008000000 */
[----:B------:R-:W-:Y:S01]  /*3bf0*/  MOV R12, UR14 ;  /* 0x0000000e000c7c02 */ /* 0x000fe20008000f00 */
[----:B------:R-:W-:Y:S01]  /*3c00*/  UMOV UR57, UR77 ;  /* 0x0000004d00397c82 */ /* 0x000fe20008000000 */
[----:B------:R-:W-:Y:S01]  /*3c10*/  UMOV UR55, UR75 ;  /* 0x0000004b00377c82 */ /* 0x000fe20008000000 */
[----:B------:R-:W-:-:S05]  /*3c20*/  UMOV UR53, UR73 ;  /* 0x0000004900357c82 */ /* 0x000fca0008000000 */
.L_x_74:
[C---:B------:R-:W-:Y:S02]  /*3c30*/  LEA R0, R9.reuse, UR50, 0x3 ;  /* 0x0000003209007c11 */ /* 0x040fe4000f8e18ff */
[----:B------:R-:W-:Y:S02]  /*3c40*/  SHF.L.U32 R5, R8, 0x1f, RZ ;  /* 0x0000001f08057819 */ /* 0x000fe400000006ff */
[----:B------:R-:W-:Y:S02]  /*3c50*/  LEA R4, R9, UR50, 0x4 ;  /* 0x0000003209047c11 */ /* 0x000fe4000f8e20ff */
[----:B--2---:R-:W2:Y:S02]  /*3c60*/  SYNCS.PHASECHK.TRANS64.TRYWAIT P0, [R0+URZ+0x80], R5 ;  /* 0x00008005000075a7 */ /* 0x004ea400080011ff */
[----:B--2---:R-:W-:Y:S05]  /*3c70*/  @!P0 BRA `(.L_x_63) ;  /* 0x000000f400c08947 */ /* 0x004fea0003800000 */
.L_x_208:
[----:B--2---:R-:W2:Y:S01]  /*3c80*/  LDS.128 R4, [R4+0xe0] ;  /* 0x0000e00004047984 */ /* 0x004ea20000000c00 */
[----:B------:R-:W-:Y:S01]  /*3c90*/  VIADD R0, R0, 0x90 ;  /* 0x0000009000007836 */ /* 0x000fe20000000000 */
[----:B------:R-:W-:Y:S01]  /*3ca0*/  R2UR UR5, R10 ;  /* 0x000000000a0572ca */ /* 0x000fe200000e0000 */
[----:B------:R-:W-:Y:S01]  /*3cb0*/  ULOP3.LUT UR71, UR13, 0x1, URZ, 0x3c, !UPT ;  /* 0x000000010d477892 */ /* 0x000fe2000f8e3cff */
[----:B------:R-:W-:Y:S01]  /*3cc0*/  @!PT LDS RZ, [RZ] ;  /* 0x00000000fffff984 */ /* 0x000fe20000000800 */
[----:B------:R-:W-:Y:S01]  /*3cd0*/  @!PT LDS RZ, [RZ] ;  /* 0x00000000fffff984 */ /* 0x000fe20000000800 */
[----:B------:R-:W-:Y:S01]  /*3ce0*/  @!PT LDS RZ, [RZ] ;  /* 0x00000000fffff984 */ /* 0x000fe20000000800 */
[----:B------:R-:W-:Y:S01]  /*3cf0*/  @!PT LDS RZ, [RZ] ;  /* 0x00000000fffff984 */ /* 0x000fe20000000800 */
[----:B------:R3:W-:Y:S06]  /*3d00*/  MEMBAR.ALL.CTA ;  /* 0x0000000000007992 */ /* 0x0007ec0000008000 */
[----:B---3--:R-:W3:Y:S01]  /*3d10*/  FENCE.VIEW.ASYNC.S ;  /* 0x00000000000073c6 */ /* 0x008ee20000000000 */
[----:B------:R-:W-:Y:S01]  /*3d20*/  VIADD R9, R9, 0x1 ;  /* 0x0000000109097836 */ /* 0x000fe20000000000 */
[----:B------:R-:W-:Y:S01]  /*3d30*/  PRMT R0, RZ, 0x654, R0 ;  /* 0x00000654ff007816 */ /* 0x000fe20000000000 */
[----:B------:R-:W-:Y:S01]  /*3d40*/  UIMAD UR46, UR71, 0xc0, UR12 ;  /* 0x000000c0472e78a4 */ /* 0x000fe2000f8e020c */
[----:B------:R-:W-:Y:S01]  /*3d50*/  UMOV UR4, 0x1 ;  /* 0x0000000100047882 */ /* 0x000fe20000000000 */
[----:B------:R-:W-:Y:S01]  /*3d60*/  UMOV UR9, URZ ;  /* 0x000000ff00097c82 */ /* 0x000fe20008000000 */
[----:B---3--:R3:W-:Y:S01]  /*3d70*/  SYNCS.ARRIVE.TRANS64.RED.A1T0 RZ, [R0+URZ], RZ ;  /* 0x000000ff00ff79a7 */ /* 0x0087e200081004ff */
[----:B--2---:R-:W-:Y:S01]  /*3d80*/  LOP3.LUT P2, RZ, R6, 0x1, RZ, 0xc0, !PT ;  /* 0x0000000106ff7812 */ /* 0x004fe2000784c0ff */
[----:B---3--:R-:W-:-:S12]  /*3d90*/  BRA.U !UP3, `(.L_x_64) ;  /* 0x000000050b747547 */ /* 0x008fd8000b800000 */
[----:B------:R-:W-:Y:S01]  /*3da0*/  ULEA UR5, UR47, UR50, 0x3 ;  /* 0x000000322f057291 */ /* 0x000fe2000f8e18ff */
[----:B------:R-:W-:-:S08]  /*3db0*/  SHF.L.U32 R5, R3, 0x1f, RZ ;  /* 0x0000001f03057819 */ /* 0x000fd000000006ff */
[----:B------:R-:W2:Y:S02]  /*3dc0*/  SYNCS.PHASECHK.TRANS64.TRYWAIT P0, [UR5], R5 ;  /* 0x00000005ff0075a7 */ /* 0x000ea40008001105 */
[----:B--2---:R-:W-:Y:S05]  /*3dd0*/  @P0 BRA `(.L_x_65) ;  /* 0x0000000000080947 */ /* 0x004fea0003800000 */
[----:B------:R-:W2:Y:S02]  /*3de0*/  SYNCS.PHASECHK.TRANS64.TRYWAIT P0, [UR5], R5 ;  /* 0x00000005ff0075a7 */ /* 0x000ea40008001105 */
[----:B--2---:R-:W-:Y:S05]  /*3df0*/  @!P0 BRA `(.L_x_66) ;  /* 0x000000f400748947 */ /* 0x004fea0003800000 */
.L_x_65:
[----:B------:R-:W-:Y:S01]  /*3e00*/  UIADD3 UR4, UPT, UPT, UR47, 0x1, URZ ;  /* 0x000000012f047890 */ /* 0x000fe2000fffe0ff */
[----:B------:R-:W-:Y:S02]  /*3e10*/  PLOP3.LUT P1, PT, PT, PT, UP2, 0x80, 0x8 ;  /* 0x000000000008781c */ /* 0x000fe40003f2f028 */
[----:B------:R-:W-:Y:S01]  /*3e20*/  ELECT P3, URZ, PT ;  /* 0x0000000000ff782f */ /* 0x000fe20003860000 */
[----:B--2---:R-:W-:Y:S01]  /*3e30*/  IMAD.U32 R5, RZ, RZ, UR13 ;  /* 0x0000000dff057e24 */ /* 0x004fe2000f8e00ff */
[----:B------:R-:W-:Y:S01]  /*3e40*/  UISETP.NE.AND UP0, UPT, UR4, 0x3, UPT ;  /* 0x000000030400788c */ /* 0x000fe2000bf05270 */
[----:B------:R-:W-:Y:S03]  /*3e50*/  BSSY.RECONVERGENT B0, `(.L_x_67) ;  /* 0x0000031000007945 */ /* 0x000fe60003800200 */
[----:B------:R-:W-:Y:S01]  /*3e60*/  USEL UR6, URZ, 0x1, UP0 ;  /* 0x00000001ff067887 */ /* 0x000fe20008000000 */
[----:B------:R-:W-:Y:S01]  /*3e70*/  SHF.L.U32 R5, R5, 0x1f, RZ ;  /* 0x0000001f05057819 */ /* 0x000fe200000006ff */
[----:B------:R-:W-:-:S04]  /*3e80*/  USEL UR32, UR4, URZ, UP0 ;  /* 0x000000ff04207287 */ /* 0x000fc80008000000 */
[----:B------:R-:W-:Y:S01]  /*3e90*/  @UP2 ULEA UR4, UR32, UR50, 0x3 ;  /* 0x0000003220042291 */ /* 0x000fe2000f8e18ff */
[----:B------:R-:W-:-:S04]  /*3ea0*/  LOP3.LUT R3, R3, UR6, RZ, 0x3c, !PT ;  /* 0x0000000603037c12 */ /* 0x000fc8000f8e3cff */
[----:B------:R-:W-:-:S04]  /*3eb0*/  @P1 SHF.L.U32 R0, R3, 0x1f, RZ ;  /* 0x0000001f03001819 */ /* 0x000fc800000006ff */
[----:B------:R-:W2:Y:S01]  /*3ec0*/  @P1 SYNCS.PHASECHK.TRANS64.TRYWAIT P0, [UR4], R0 ;  /* 0x00000000ff0015a7 */ /* 0x000ea20008001104 */
[----:B------:R-:W-:Y:S01]  /*3ed0*/  UMOV UR4, 0x1 ;  /* 0x0000000100047882 */ /* 0x000fe20000000000 */
[----:B--2---:R-:W-:Y:S01]  /*3ee0*/  @P1 VOTEU.ANY UP0, P0 ;  /* 0x0000000000ff1886 */ /* 0x004fe20000000100 */
[----:B------:R-:W-:Y:S01]  /*3ef0*/  @UP2 USEL UR4, URZ, 0x1, !UP0 ;  /* 0x00000001ff042887 */ /* 0x000fe2000c000000 */
[----:B------:R-:W-:Y:S11]  /*3f00*/  @!P3 BRA `(.L_x_68) ;  /* 0x000000000094b947 */ /* 0x000ff60003800000 */
[----:B------:R-:W-:Y:S02]  /*3f10*/  ULEA UR8, UR47, UR69, 0x7 ;  /* 0x000000452f087291 */ /* 0x000fe4000f8e38ff */
[----:B------:R-:W-:Y:S02]  /*3f20*/  ULEA UR6, UR47, UR70, 0x8 ;  /* 0x000000462f067291 */ /* 0x000fe4000f8e40ff */
[----:B------:R-:W-:Y:S02]  /*3f30*/  UIADD3 UR26, UPT, UPT, UR8, 0x20, URZ ;  /* 0x00000020081a7890 */ /* 0x000fe4000fffe0ff */
[----:B------:R-:W-:Y:S02]  /*3f40*/  UIADD3 UR28, UPT, UPT, UR8, 0x40, URZ ;  /* 0x00000040081c7890 */ /* 0x000fe4000fffe0ff */
[----:B------:R-:W-:Y:S02]  /*3f50*/  UIADD3 UR30, UPT, UPT, UR8, 0x60, URZ ;  /* 0x00000060081e7890 */ /* 0x000fe4000fffe0ff */
[----:B------:R-:W-:-:S02]  /*3f60*/  UIADD3 UR10, UPT, UPT, UR6, 0x20, URZ ;  /* 0x00000020060a7890 */ /* 0x000fc4000fffe0ff */
[----:B------:R-:W-:Y:S02]  /*3f70*/  UIADD3 UR14, UPT, UPT, UR6, 0x40, URZ ;  /* 0x00000040060e7890 */ /* 0x000fe4000fffe0ff */
[----:B------:R-:W-:Y:S01]  /*3f80*/  UIADD3 UR16, UPT, UPT, UR6, 0x60, URZ ;  /* 0x0000006006107890 */ /* 0x000fe2000fffe0ff */
[----:B------:R-:W-:Y:S01]  /*3f90*/  UMOV UR9, 0x4008 ;  /* 0x0000400800097882 */ /* 0x000fe20000000000 */
[----:B------:R-:W-:Y:S01]  /*3fa0*/  UIADD3 UR18, UPT, UPT, UR6, 0x80, URZ ;  /* 0x0000008006127890 */ /* 0x000fe2000fffe0ff */
[----:B------:R2:W-:Y:S01]  /*3fb0*/  UTCCP.T.S.4x32dp128bit tmem[UR12+0x1c0], gdesc[UR8] ;  /* 0x0001c0080c0079e7 */ /* 0x0005e20009100000 */
        /* <DEDUP_REMOVED lines=10> */
[----:B------:R-:W-:Y:S01]  /*4060*/  UMOV UR11, 0x4008 ;  /* 0x00004008000b7882 */ /* 0x000fe20000000000 */
[----:B------:R-:W-:Y:S01]  /*4070*/  UMOV UR15, 0x4008 ;  /* 0x00004008000f7882 */ /* 0x000fe20000000000 */
[----:B------:R2:W-:Y:S01]  /*4080*/  UTCCP.T.S.4x32dp128bit tmem[UR12+0x1d0], gdesc[UR6] ;  /* 0x0001d0060c0079e7 */ /* 0x0005e20009100000 */
        /* <DEDUP_REMOVED lines=10> */
[----:B------:R2:W-:Y:S01]  /*4130*/  UTCCP.T.S.4x32dp128bit tmem[UR12+0x1e8], gdesc[UR22] ;  /* 0x0001e8160c0079e7 */ /* 0x0005e20009100000 */
[----:B------:R2:W-:Y:S01]  /*4140*/  UTCCP.T.S.4x32dp128bit tmem[UR12+0x1ec], gdesc[UR24] ;  /* 0x0001ec180c0079e7 */ /* 0x0005e20009100000 */
[----:B------:R-:W-:Y:S01]  /*4150*/  NOP ;  /* 0x0000000000007918 */ /* 0x000fe20000000000 */
.L_x_68:
[----:B-12---:R-:W-:Y:S05]  /*4160*/  BSYNC.RECONVERGENT B0 ;  /* 0x0000000000007941 */ /* 0x006fea0003800200 */
.L_x_67:
[----:B------:R-:W1:Y:S02]  /*4170*/  SYNCS.PHASECHK.TRANS64.TRYWAIT P0, [UR50+0xa8], R5 ;  /* 0x0000a805ff0075a7 */ /* 0x000e640008001132 */
[----:B-1----:R-:W-:Y:S05]  /*4180*/  @!P0 BRA `(.L_x_69) ;  /* 0x000000f000a88947 */ /* 0x002fea0003800000 */
.L_x_211:
[----:B------:R-:W-:Y:S02]  /*4190*/  ELECT P0, URZ, PT ;  /* 0x0000000000ff782f */ /* 0x000fe40003800000 */
[----:B------:R-:W-:Y:S01]  /*41a0*/  R2UR UR26, R12 ;  /* 0x000000000c1a72ca */ /* 0x000fe200000e0000 */
[----:B------:R-:W-:Y:S01]  /*41b0*/  ULEA UR8, UR47, UR68, 0xb ;  /* 0x000000442f087291 */ /* 0x000fe2000f8e58ff */
[----:B------:R-:W-:Y:S01]  /*41c0*/  R2UR UR27, R13 ;  /* 0x000000000d1b72ca */ /* 0x000fe200000e0000 */
[----:B------:R-:W-:Y:S02]  /*41d0*/  ULEA UR6, UR47, UR51, 0xa ;  /* 0x000000332f067291 */ /* 0x000fe4000f8e50ff */
[----:B------:R-:W-:Y:S02]  /*41e0*/  UIADD3 UR22, UPT, UPT, UR8, 0x2, URZ ;  /* 0x0000000208167890 */ /* 0x000fe4000fffe0ff */
[----:B------:R-:W-:Y:S02]  /*41f0*/  UIADD3 UR20, UPT, UPT, UR6, 0x2, URZ ;  /* 0x0000000206147890 */ /* 0x000fe4000fffe0ff */
[----:B------:R-:W-:-:S02]  /*4200*/  UIADD3 UR18, UPT, UPT, UR8, 0x4, URZ ;  /* 0x0000000408127890 */ /* 0x000fc4000fffe0ff */
[----:B------:R-:W-:Y:S01]  /*4210*/  UIADD3 UR16, UPT, UPT, UR6, 0x4, URZ ;  /* 0x0000000406107890 */ /* 0x000fe2000fffe0ff */
[----:B-1----:R-:W-:Y:S01]  /*4220*/  @P0 LOP3.LUT R0, R2, 0xffff, RZ, 0xc0, !PT ;  /* 0x0000ffff02000812 */ /* 0x002fe200078ec0ff */
[----:B------:R-:W-:Y:S02]  /*4230*/  UIADD3 UR10, UPT, UPT, UR6, 0x6, URZ ;  /* 0x00000006060a7890 */ /* 0x000fe4000fffe0ff */
[----:B------:R-:W-:Y:S01]  /*4240*/  UIADD3 UR14, UPT, UPT, UR8, 0x6, URZ ;  /* 0x00000006080e7890 */ /* 0x000fe2000fffe0ff */
[----:B------:R-:W-:Y:S01]  /*4250*/  @P0 R2UR UR13, R0 ;  /* 0x00000000000d02ca */ /* 0x000fe200000e0000 */
[----:B------:R-:W-:Y:S01]  /*4260*/  UIADD3 UR24, UPT, UPT, UR5, 0x18, URZ ;  /* 0x0000001805187890 */ /* 0x000fe2000fffe0ff */
[----:B------:R-:W-:Y:S01]  /*4270*/  R2UR UR5, R11 ;  /* 0x000000000b0572ca */ /* 0x000fe200000e0000 */
[----:B------:R-:W-:Y:S01]  /*4280*/  UMOV UR9, 0x40004040 ;  /* 0x4000404000097882 */ /* 0x000fe20000000000 */
[----:B------:R-:W-:Y:S01]  /*4290*/  UMOV UR7, 0x40004040 ;  /* 0x4000404000077882 */ /* 0x000fe20000000000 */
[----:B------:R-:W-:Y:S01]  /*42a0*/  UMOV UR23, 0x40004040 ;  /* 0x4000404000177882 */ /* 0x000fe20000000000 */
[----:B------:R-:W-:Y:S01]  /*42b0*/  UMOV UR21, 0x40004040 ;  /* 0x4000404000157882 */ /* 0x000fe20000000000 */
[----:B------:R1:W-:Y:S01]  /*42c0*/  UTCOMMA.4X gdesc[UR6], gdesc[UR8], tmem[UR46], tmem[UR26], idesc[UR27], tmem[UR66], !UPT ;  /* 0x80421a08060075ea */ /* 0x0003e2000f80002e */
[----:B------:R-:W-:Y:S01]  /*42d0*/  UMOV UR19, 0x40004040 ;  /* 0x4000404000137882 */ /* 0x000fe20000000000 */
[----:B------:R-:W-:Y:S01]  /*42e0*/  UMOV UR17, 0x40004040 ;  /* 0x4000404000117882 */ /* 0x000fe20000000000 */
[----:B------:R-:W-:Y:S01]  /*42f0*/  UMOV UR15, 0x40004040 ;  /* 0x40004040000f7882 */ /* 0x000fe20000000000 */
[----:B------:R-:W-:Y:S01]  /*4300*/  UMOV UR11, 0x40004040 ;  /* 0x40004040000b7882 */ /* 0x000fe20000000000 */
[----:B------:R2:W-:Y:S01]  /*4310*/  UTCOMMA.4X gdesc[UR20], gdesc[UR22], tmem[UR46], tmem[UR76], idesc[UR77], tmem[UR64], UPT ;  /* 0x80404c16140075ea */ /* 0x0005e2000b80002e */
[----:B------:R2:W-:Y:S01]  /*4320*/  UTCOMMA.4X gdesc[UR16], gdesc[UR18], tmem[UR46], tmem[UR74], idesc[UR75], tmem[UR62], UPT ;  /* 0x803e4a12100075ea */ /* 0x0005e2000b80002e */
[----:B------:R2:W-:Y:S01]  /*4330*/  UTCOMMA.4X gdesc[UR10], gdesc[UR14], tmem[UR46], tmem[UR72], idesc[UR73], tmem[UR60], UPT ;  /* 0x803c480e0a0075ea */ /* 0x0005e2000b80002e */
[----:B------:R2:W-:Y:S01]  /*4340*/  UTCBAR.MULTICAST [UR24], URZ, UR13 ;  /* 0x000000ff180073e9 */ /* 0x0005e2000800080d */
[----:B------:R-:W-:Y:S01]  /*4350*/  UMOV UR47, UR32 ;  /* 0x00000020002f7c82 */ /* 0x000fe20008000000 */
[----:B-1----:R-:W-:-:S05]  /*4360*/  UMOV UR9, 0x1 ;  /* 0x0000000100097882 */ /* 0x002fca0000000000 */
.L_x_64:
[----:B------:R-:W-:-:S09]  /*4370*/  UISETP.GE.AND UP0, UPT, UR5, 0x1, UPT ;  /* 0x000000010500788c */ /* 0x000fd2000bf06270 */
[----:B------:R-:W-:Y:S05]  /*4380*/  BRA.U !UP0, `(.L_x_70) ;  /* 0x0000000508687547 */ /* 0x000fea000b800000 */
[----:B--2---:R-:W-:-:S03]  /*4390*/  UIADD3 UR13, UPT, UPT, UR5, -0x1, URZ ;  /* 0xffffffff050d7890 */ /* 0x004fc6000fffe0ff */
[----:B------:R-:W-:-:S09]  /*43a0*/  UMOV UR5, UR47 ;  /* 0x0000002f00057c82 */ /* 0x000fd20008000000 */
.L_x_73:
[----:B------:R-:W-:Y:S02]  /*43b0*/  UISETP.NE.AND UP0, UPT, UR4, URZ, UPT ;  /* 0x000000ff0400728c */ /* 0x000fe4000bf05270 */
[----:B------:R-:W-:Y:S07]  /*43c0*/  ULEA UR7, UR5, UR50, 0x3 ;  /* 0x0000003205077291 */ /* 0x000fee000f8e18ff */
[----:B------:R-:W-:Y:S05]  /*43d0*/  BRA.U UP0, `(.L_x_71) ;  /* 0x00000001000c7547 */ /* 0x000fea000b800000 */
[----:B------:R-:W-:Y:S04]  /*43e0*/  SHF.L.U32 R5, R3, 0x1f, RZ ;  /* 0x0000001f03057819 */ /* 0x000fe800000006ff */
[----:B------:R-:W2:Y:S02]  /*43f0*/  SYNCS.PHASECHK.TRANS64.TRYWAIT P0, [UR7], R5 ;  /* 0x00000005ff0075a7 */ /* 0x000ea40008001107 */
[----:B--2---:R-:W-:Y:S05]  /*4400*/  @!P0 BRA `(.L_x_72) ;  /* 0x000000f000208947 */ /* 0x004fea0003800000 */
.L_x_71:
[----:B------:R-:W-:Y:S02]  /*4410*/  UISETP.NE.AND UP1, UPT, UR13, URZ, UPT ;  /* 0x000000ff0d00728c */ /* 0x000fe4000bf25270 */
[----:B------:R-:W-:Y:S02]  /*4420*/  UIADD3 UR4, UPT, UPT, UR5, 0x1, URZ ;  /* 0x0000000105047890 */ /* 0x000fe4000fffe0ff */
[----:B------:R-:W-:Y:S02]  /*4430*/  ULEA UR10, UR5, UR69, 0x7 ;  /* 0x00000045050a7291 */ /* 0x000fe4000f8e38ff */
[----:B------:R-:W-:Y:S01]  /*4440*/  UISETP.NE.AND UP0, UPT, UR4, 0x3, UPT ;  /* 0x000000030400788c */ /* 0x000fe2000bf05270 */
[----:B------:R-:W-:Y:S01]  /*4450*/  PLOP3.LUT P1, PT, PT, PT, UP1, 0x80, 0x8 ;  /* 0x000000000008781c */ /* 0x000fe20003f2f018 */
[----:B------:R-:W-:Y:S02]  /*4460*/  UIADD3 UR40, UPT, UPT, UR10, 0x20, URZ ;  /* 0x000000200a287890 */ /* 0x000fe4000fffe0ff */
[----:B------:R-:W-:Y:S02]  /*4470*/  USEL UR6, URZ, 0x1, UP0 ;  /* 0x00000001ff067887 */ /* 0x000fe40008000000 */
[----:B------:R-:W-:Y:S01]  /*4480*/  USEL UR47, UR4, URZ, UP0 ;  /* 0x000000ff042f7287 */ /* 0x000fe20008000000 */
[----:B------:R-:W-:Y:S03]  /*4490*/  ELECT P3, URZ, PT ;  /* 0x0000000000ff782f */ /* 0x000fe60003860000 */
[----:B------:R-:W-:Y:S01]  /*44a0*/  @UP1 ULEA UR4, UR47, UR50, 0x3 ;  /* 0x000000322f041291 */ /* 0x000fe2000f8e18ff */
[----:B------:R-:W-:Y:S01]  /*44b0*/  LOP3.LUT R3, R3, UR6, RZ, 0x3c, !PT ;  /* 0x0000000603037c12 */ /* 0x000fe2000f8e3cff */
[----:B------:R-:W-:Y:S02]  /*44c0*/  UIADD3 UR42, UPT, UPT, UR10, 0x40, URZ ;  /* 0x000000400a2a7890 */ /* 0x000fe4000fffe0ff */
[----:B------:R-:W-:Y:S01]  /*44d0*/  UIADD3 UR44, UPT, UPT, UR10, 0x60, URZ ;  /* 0x000000600a2c7890 */ /* 0x000fe2000fffe0ff */
[----:B------:R-:W-:Y:S01]  /*44e0*/  @P1 SHF.L.U32 R4, R3, 0x1f, RZ ;  /* 0x0000001f03041819 */ /* 0x000fe200000006ff */
[----:B------:R-:W-:Y:S02]  /*44f0*/  ULEA UR8, UR5, UR68, 0xb ;  /* 0x0000004405087291 */ /* 0x000fe4000f8e58ff */
[----:B------:R-:W-:Y:S01]  /*4500*/  ULEA UR6, UR5, UR51, 0xa ;  /* 0x0000003305067291 */ /* 0x000fe2000f8e50ff */
[----:B------:R-:W3:Y:S01]  /*4510*/  @P1 SYNCS.PHASECHK.TRANS64.TRYWAIT P0, [UR4], R4 ;  /* 0x00000004ff0015a7 */ /* 0x000ee20008001104 */
[----:B------:R-:W-:Y:S01]  /*4520*/  ULEA UR4, UR5, UR70, 0x8 ;  /* 0x0000004605047291 */ /* 0x000fe2000f8e40ff */
[----:B--2---:R-:W-:Y:S01]  /*4530*/  @P3 LOP3.LUT R0, R2, 0xffff, RZ, 0xc0, !PT ;  /* 0x0000ffff02003812 */ /* 0x004fe200078ec0ff */
[----:B------:R-:W-:Y:S02]  /*4540*/  UISETP.NE.U32.AND UP0, UPT, UR9, URZ, UPT ;  /* 0x000000ff0900728c */ /* 0x000fe4000bf05070 */
[----:B------:R-:W-:Y:S01]  /*4550*/  UIADD3 UR26, UPT, UPT, UR4, 0x20, URZ ;  /* 0x00000020041a7890 */ /* 0x000fe2000fffe0ff */
[----:B------:R-:W-:Y:S01]  /*4560*/  @P3 R2UR UR48, R0 ;  /* 0x00000000003032ca */ /* 0x000fe200000e0000 */
[----:B------:R-:W-:Y:S02]  /*4570*/  UIADD3 UR28, UPT, UPT, UR4, 0x40, URZ ;  /* 0x00000040041c7890 */ /* 0x000fe4000fffe0ff */
[----:B------:R-:W-:Y:S02]  /*4580*/  UIADD3 UR30, UPT, UPT, UR4, 0x60, URZ ;  /* 0x00000060041e7890 */ /* 0x000fe4000fffe0ff */
[----:B------:R-:W-:Y:S02]  /*4590*/  UIADD3 UR32, UPT, UPT, UR4, 0x80, URZ ;  /* 0x0000008004207890 */ /* 0x000fe4000fffe0ff */
[----:B------:R-:W-:Y:S02]  /*45a0*/  UIADD3 UR34, UPT, UPT, UR4, 0xa0, URZ ;  /* 0x000000a004227890 */ /* 0x000fe4000fffe0ff */
[----:B-1----:R-:W-:Y:S02]  /*45b0*/  UIADD3 UR36, UPT, UPT, UR4, 0xc0, URZ ;  /* 0x000000c004247890 */ /* 0x002fe4000fffe0ff */
[----:B------:R-:W-:Y:S02]  /*45c0*/  UIADD3 UR38, UPT, UPT, UR4, 0xe0, URZ ;  /* 0x000000e004267890 */ /* 0x000fe4000fffe0ff */
[----:B------:R-:W-:Y:S02]  /*45d0*/  UIADD3 UR24, UPT, UPT, UR8, 0x2, URZ ;  /* 0x0000000208187890 */ /* 0x000fe4000fffe0ff */
[----:B------:R-:W-:Y:S02]  /*45e0*/  UIADD3 UR22, UPT, UPT, UR6, 0x2, URZ ;  /* 0x0000000206167890 */ /* 0x000fe4000fffe0ff */
[----:B------:R-:W-:Y:S02]  /*45f0*/  UIADD3 UR20, UPT, UPT, UR8, 0x4, URZ ;  /* 0x0000000408147890 */ /* 0x000fe4000fffe0ff */
[----:B------:R-:W-:Y:S02]  /*4600*/  UIADD3 UR18, UPT, UPT, UR6, 0x4, URZ ;  /* 0x0000000406127890 */ /* 0x000fe4000fffe0ff */
[----:B------:R-:W-:Y:S02]  /*4610*/  UIADD3 UR16, UPT, UPT, UR8, 0x6, URZ ;  /* 0x0000000608107890 */ /* 0x000fe4000fffe0ff */
[----:B------:R-:W-:Y:S02]  /*4620*/  UIADD3 UR14, UPT, UPT, UR6, 0x6, URZ ;  /* 0x00000006060e7890 */ /* 0x000fe4000fffe0ff */
[----:B------:R-:W-:Y:S01]  /*4630*/  UIADD3 UR49, UPT, UPT, UR7, 0x18, URZ ;  /* 0x0000001807317890 */ /* 0x000fe2000fffe0ff */
[----:B------:R-:W-:Y:S01]  /*4640*/  UMOV UR11, 0x4008 ;  /* 0x00004008000b7882 */ /* 0x000fe20000000000 */
[----:B------:R-:W-:Y:S01]  /*4650*/  UMOV UR41, 0x4008 ;  /* 0x0000400800297882 */ /* 0x000fe20000000000 */
[----:B------:R1:W-:Y:S01]  /*4660*/  UTCCP.T.S.4x32dp128bit tmem[UR12+0x1c0], gdesc[UR10] ;  /* 0x0001c00a0c0079e7 */ /* 0x0003e20009100000 */
[----:B------:R-:W-:Y:S01]  /*4670*/  UTCCP.T.S.4x32dp128bit tmem[UR12+0x1c4], gdesc[UR40] ;  /* 0x0001c4280c0079e7 */ /* 0x000fe20009100000 */
[----:B------:R-:W-:Y:S01]  /*4680*/  UMOV UR43, 0x4008 ;  /* 0x00004008002b7882 */ /* 0x000fe20000000000 */
[----:B------:R-:W-:Y:S01]  /*4690*/  UMOV UR45, 0x4008 ;  /* 0x00004008002d7882 */ /* 0x000fe20000000000 */
[----:B------:R-:W-:Y:S01]  /*46a0*/  UTCCP.T.S.4x32dp128bit tmem[UR12+0x1c8], gdesc[UR42] ;  /* 0x0001c82a0c0079e7 */ /* 0x000fe20009100000 */
[----:B------:R-:W-:Y:S01]  /*46b0*/  UTCCP.T.S.4x32dp128bit tmem[UR12+0x1cc], gdesc[UR44] ;  /* 0x0001cc2c0c0079e7 */ /* 0x000fe20009100000 */
        /* <DEDUP_REMOVED lines=18> */
[----:B-1----:R-:W-:Y:S01]  /*47e0*/  UIADD3 UR10, UPT, UPT, UR13, -0x1, URZ ;  /* 0xffffffff0d0a7890 */ /* 0x002fe2000fffe0ff */
[----:B------:R1:W-:Y:S01]  /*47f0*/  UTCOMMA.4X gdesc[UR6], gdesc[UR8], tmem[UR46], tmem[UR58], idesc[UR59], tmem[UR66], UP0 ;  /* 0x80423a08060075ea */ /* 0x0003e2000800002e */
[----:B------:R-:W-:Y:S01]  /*4800*/  UMOV UR25, 0x40004040 ;  /* 0x4000404000197882 */ /* 0x000fe20000000000 */
[----:B------:R-:W-:Y:S01]  /*4810*/  UMOV UR23, 0x40004040 ;  /* 0x4000404000177882 */ /* 0x000fe20000000000 */
[----:B------:R-:W-:Y:S01]  /*4820*/  UMOV UR21, 0x40004040 ;  /* 0x4000404000157882 */ /* 0x000fe20000000000 */
[----:B------:R4:W-:Y:S01]  /*4830*/  UTCOMMA.4X gdesc[UR22], gdesc[UR24], tmem[UR46], tmem[UR56], idesc[UR57], tmem[UR64], UPT ;  /* 0x80403818160075ea */ /* 0x0009e2000b80002e */
[----:B------:R-:W-:Y:S01]  /*4840*/  UMOV UR19, 0x40004040 ;  /* 0x4000404000137882 */ /* 0x000fe20000000000 */
[----:B------:R-:W-:Y:S01]  /*4850*/  UMOV UR17, 0x40004040 ;  /* 0x4000404000117882 */ /* 0x000fe20000000000 */
[----:B--2---:R-:W-:Y:S01]  /*4860*/  UIADD3 UR5, UPT, UPT, UR13, 0x1, URZ ;  /* 0x000000010d057890 */ /* 0x004fe2000fffe0ff */
[----:B------:R4:W-:Y:S01]  /*4870*/  UTCOMMA.4X gdesc[UR18], gdesc[UR20], tmem[UR46], tmem[UR54], idesc[UR55], tmem[UR62], UPT ;  /* 0x803e3614120075ea */ /* 0x0009e2000b80002e */
[----:B------:R-:W-:Y:S01]  /*4880*/  UMOV UR15, 0x40004040 ;  /* 0x40004040000f7882 */ /* 0x000fe20000000000 */
[----:B------:R-:W-:Y:S01]  /*4890*/  UMOV UR4, 0x1 ;  /* 0x0000000100047882 */ /* 0x000fe20000000000 */
[----:B------:R4:W-:Y:S01]  /*48a0*/  UTCOMMA.4X gdesc[UR14], gdesc[UR16], tmem[UR46], tmem[UR52], idesc[UR53], tmem[UR60], UPT ;  /* 0x803c34100e0075ea */ /* 0x0009e2000b80002e */
[----:B------:R4:W-:Y:S01]  /*48b0*/  UTCBAR.MULTICAST [UR49], URZ, UR48 ;  /* 0x000000ff310073e9 */ /* 0x0009e20008000830 */
[----:B------:R-:W-:Y:S01]  /*48c0*/  UMOV UR13, UR10 ;  /* 0x0000000a000d7c82 */ /* 0x000fe20008000000 */
[----:B-1----:R-:W-:Y:S01]  /*48d0*/  UMOV UR9, 0x1 ;  /* 0x0000000100097882 */ /* 0x002fe20000000000 */
[----:B---3--:R-:W-:Y:S01]  /*48e0*/  @P1 VOTEU.ANY UP0, P0 ;  /* 0x0000000000ff1886 */ /* 0x008fe20000000100 */
[----:B------:R-:W-:Y:S02]  /*48f0*/  @UP1 USEL UR4, URZ, 0x1, !UP0 ;  /* 0x00000001ff041887 */ /* 0x000fe4000c000000 */
[----:B------:R-:W-:Y:S03]  /*4900*/  UISETP.GT.U32.AND UP0, UPT, UR5, 0x1, UPT ;  /* 0x000000010500788c */ /* 0x000fe6000bf04070 */
[----:B------:R-:W-:Y:S06]  /*4910*/  UMOV UR5, UR47 ;  /* 0x0000002f00057c82 */ /* 0x000fec0008000000 */
[----:B----4-:R-:W-:Y:S05]  /*4920*/  BRA.U UP0, `(.L_x_73) ;  /* 0xfffffff900a07547 */ /* 0x010fea000b83ffff */
.L_x_70:
[----:B------:R-:W-:Y:S01]  /*4930*/  UIADD3 UR4, UPT, UPT, UR50, 0xa0, URZ ;  /* 0x000000a032047890 */ /* 0x000fe2000fffe0ff */
[----:B------:R-:W-:Y:S01]  /*4940*/  ISETP.NE.AND P0, PT, R9, 0x2, PT ;  /* 0x000000020900780c */ /* 0x000fe20003f05270 */
[----:B--2---:R-:W-:-:S03]  /*4950*/  UMOV UR13, UR71 ;  /* 0x00000047000d7c82 */ /* 0x004fc60008000000 */
[----:B------:R-:W-:Y:S02]  /*4960*/  SEL R5, RZ, 0x1, P0 ;  /* 0x00000001ff057807 */ /* 0x000fe40000000000 */
[----:B------:R-:W-:Y:S02]  /*4970*/  SEL R9, R9, RZ, P0 ;  /* 0x000000ff09097207 */ /* 0x000fe40000000000 */
[----:B------:R2:W-:Y:S01]  /*4980*/  UTCBAR [UR4], URZ ;  /* 0x000000ff040073e9 */ /* 0x0005e200080000ff */
[----:B------:R-:W-:Y:S01]  /*4990*/  LOP3.LUT R8, R8, R5, RZ, 0x3c, !PT ;  /* 0x0000000508087212 */ /* 0x000fe200078e3cff */
[----:B------:R-:W-:Y:S06]  /*49a0*/  @P2 BRA `(.L_x_74) ;  /* 0xfffffff000a02947 */ /* 0x000fec000383ffff */
[----:B------:R-:W3:Y:S01]  /*49b0*/  S2UR UR6, SR_CgaCtaId ;  /* 0x00000000000679c3 */ /* 0x000ee20000008800 */
[----:B------:R-:W-:Y:S01]  /*49c0*/  ELECT P0, URZ, PT ;  /* 0x0000000000ff782f */ /* 0x000fe20003800000 */
[----:B------:R-:W-:Y:S01]  /*49d0*/  IMAD.MOV.U32 R0, RZ, RZ, 0x1 ;  /* 0x00000001ff007424 */ /* 0x000fe200078e00ff */
[----:B--2---:R-:W-:Y:S01]  /*49e0*/  UMOV UR4, 0x40 ;  /* 0x0000004000047882 */ /* 0x004fe20000000000 */
[----:B------:R-:W-:-:S04]  /*49f0*/  SHF.L.U32 R3, RZ, 0x1f, RZ ;  /* 0x0000001fff037819 */ /* 0x000fc800000006ff */
[----:B------:R-:W-:Y:S01]  /*4a00*/  UVIRTCOUNT.DEALLOC.SMPOOL 0x80 ;  /* 0x000000800000784c */ /* 0x000fe20000000000 */
[----:B---3--:R-:W-:-:S09]  /*4a10*/  ULEA UR6, UR6, UR4, 0x18 ;  /* 0x0000000406067291 */ /* 0x008fd2000f8ec0ff */
[----:B------:R2:W-:Y:S01]  /*4a20*/  @P0 STS.U8 [UR6+0x1c], R0 ;  /* 0x00001c00ff000988 */ /* 0x0005e20008000006 */
[----:B------:R-:W3:Y:S02]  /*4a30*/  SYNCS.PHASECHK.TRANS64.TRYWAIT P0, [UR50+0xd0], R3 ;  /* 0x0000d003ff0075a7 */ /* 0x000ee40008001132 */
[----:B--23--:R-:W-:Y:S05]  /*4a40*/  @!P0 BRA `(.L_x_75) ;  /* 0x000000e800a88947 */ /* 0x00cfea0003800000 */
.L_x_214:
[----:B------:R-:W-:Y:S01]  /*4a50*/  NOP ;  /* 0x0000000000007918 */ /* 0x000fe20000000000 */
[----:B--2---:R-:W2:Y:S01]  /*4a60*/  LDS R0, [UR6+0x14] ;  /* 0x00001406ff007984 */ /* 0x004ea20008000800 */
[----:B------:R-:W-:Y:S01]  /*4a70*/  ULOP3.LUT UR4, UR12, 0xffff, URZ, 0xc0, !UPT ;  /* 0x0000ffff0c047892 */ /* 0x000fe2000f8ec0ff */
[----:B------:R-:W-:Y:S01]  /*4a80*/  UMOV UR5, 0xffff ;  /* 0x0000ffff00057882 */ /* 0x000fe20000000000 */
[----:B------:R-:W-:Y:S02]  /*4a90*/  UMOV UR7, 0x1 ;  /* 0x0000000100077882 */ /* 0x000fe40000000000 */
[----:B------:R-:W-:-:S04]  /*4aa0*/  USHF.R.U32.HI UR4, URZ, 0x5, UR4 ;  /* 0x00000005ff047899 */ /* 0x000fc80008011604 */
[----:B------:R-:W-:Y:S02]  /*4ab0*/  USHF.L.U32 UR5, UR5, UR4, URZ ;  /* 0x0000000405057299 */ /* 0x000fe400080006ff */
[----:B------:R-:W-:-:S04]  /*4ac0*/  USHF.L.U32 UR4, UR7, UR4, URZ ;  /* 0x0000000407047299 */ /* 0x000fc800080006ff */
[----:B--2---:R-:W-:-:S04]  /*4ad0*/  LOP3.LUT R0, R0, UR5, RZ, 0xc0, !PT ;  /* 0x0000000500007c12 */ /* 0x004fc8000f8ec0ff */
[----:B------:R-:W-:-:S13]  /*4ae0*/  ISETP.NE.AND P0, PT, R0, UR5, PT ;  /* 0x0000000500007c0c */ /* 0x000fda000bf05270 */
[----:B------:R-:W-:Y:S05]  /*4af0*/  @P0 BRA `(.L_x_76) ;  /* 0x0000000000580947 */ /* 0x000fea0003800000 */
[----:B------:R-:W2:Y:S02]  /*4b00*/  LDS R0, [UR6+0x18] ;  /* 0x00001806ff007984 */ /* 0x000ea40008000800 */
[----:B--2---:R-:W-:-:S04]  /*4b10*/  LOP3.LUT R0, R0, UR4, RZ, 0xc0, !PT ;  /* 0x0000000400007c12 */ /* 0x004fc8000f8ec0ff */
[----:B------:R-:W-:-:S13]  /*4b20*/  ISETP.NE.AND P0, PT, R0, UR4, PT ;  /* 0x0000000400007c0c */ /* 0x000fda000bf05270 */
[----:B------:R-:W-:Y:S05]  /*4b30*/  @P0 BRA `(.L_x_77) ;  /* 0x00000000003c0947 */ /* 0x000fea0003800000 */
[----:B------:R-:W2:Y:S01]  /*4b40*/  S2R R2, SR_LANEID ;  /* 0x0000000000027919 */ /* 0x000ea20000000000 */
[----:B------:R-:W-:Y:S01]  /*4b50*/  ULOP3.LUT UR5, URZ, UR5, URZ, 0x33, !UPT ;  /* 0x00000005ff057292 */ /* 0x000fe2000f8e33ff */
[----:B------:R-:W-:Y:S01]  /*4b60*/  LOP3.LUT R4, RZ, UR4, RZ, 0x33, !PT ;  /* 0x00000004ff047c12 */ /* 0x000fe2000f8e33ff */
[----:B------:R-:W-:Y:S02]  /*4b70*/  VOTEU.ANY UR4, UPT, PT ;  /* 0x0000000000047886 */ /* 0x000fe400038e0100 */
[----:B------:R-:W-:Y:S01]  /*4b80*/  UFLO.U32 UR4, UR4 ;  /* 0x00000004000472bd */ /* 0x000fe200080e0000 */
[----:B------:R-:W3:Y:S01]  /*4b90*/  REDUX UR7, R4 ;  /* 0x00000000040773c4 */ /* 0x000ee20000000000 */
[----:B------:R-:W-:-:S06]  /*4ba0*/  IMAD.U32 R0, RZ, RZ, UR5 ;  /* 0x00000005ff007e24 */ /* 0x000fcc000f8e00ff */
[----:B------:R4:W-:Y:S01]  /*4bb0*/  UTCATOMSWS.AND URZ, UR5 ;  /* 0x0000000500ff79e3 */ /* 0x0009e20008000000 */
[----:B------:R-:W1:Y:S01]  /*4bc0*/  REDUX UR8, R0 ;  /* 0x00000000000873c4 */ /* 0x000e620000000000 */
[----:B--2---:R-:W-:Y:S01]  /*4bd0*/  ISETP.EQ.U32.AND P0, PT, R2, UR4, PT ;  /* 0x0000000402007c0c */ /* 0x004fe2000bf02070 */
[----:B---3--:R-:W-:Y:S01]  /*4be0*/  IMAD.U32 R2, RZ, RZ, UR7 ;  /* 0x00000007ff027e24 */ /* 0x008fe2000f8e00ff */
[----:B-1----:R-:W-:-:S11]  /*4bf0*/  MOV R3, UR8 ;  /* 0x0000000800037c02 */ /* 0x002fd60008000f00 */
[----:B------:R4:W-:Y:S04]  /*4c00*/  @P0 ATOMS.AND RZ, [UR6+0x14], R3 ;  /* 0x00001403ffff098c */ /* 0x0009e8000a800006 */
[----:B------:R4:W-:Y:S01]  /*4c10*/  @P0 ATOMS.AND RZ, [UR6+0x18], R2 ;  /* 0x00001802ffff098c */ /* 0x0009e2000a800006 */
[----:B------:R-:W-:Y:S05]  /*4c20*/  BRA `(.L_x_78) ;  /* 0x0000000000147947 */ /* 0x000fea0003800000 */
.L_x_77:
[----:B------:R-:W-:Y:S02]  /*4c30*/  MOV R2, 0x4c50 ;  /* 0x00004c5000027802 */ /* 0x000fe40000000f00 */
[----:B-1---5:R-:W-:Y:S05]  /*4c40*/  CALL.REL.NOINC `($__internal_0_$__cuda_sm10x_tcgen05_guardrail_trap_col_being_dealloced_not_returned_by_alloc) ;  /* 0x000000f000447944 */ /* 0x022fea0003c00000 */
[----:B------:R-:W-:Y:S05]  /*4c50*/  BRA `(.L_x_78) ;  /* 0x0000000000087947 */ /* 0x000fea0003800000 */
.L_x_76:
[----:B------:R-:W-:Y:S02]  /*4c60*/  MOV R2, 0x4c80 ;  /* 0x00004c8000027802 */ /* 0x000fe40000000f00 */
[----:B-1---5:R-:W-:Y:S05]  /*4c70*/  CALL.REL.NOINC `($__internal_2_$__cuda_sm10x_tcgen05_guardrail_trap_unallocated_columns_being_dealloced) ;  /* 0x000000f000507944 */ /* 0x022fea0003c00000 */
.L_x_78:
[----:B------:R-:W-:Y:S01]  /*4c80*/  NOP ;  /* 0x0000000000007918 */ /* 0x000fe20000000000 */
[----:B----4-:R-:W-:Y:S05]  /*4c90*/  EXIT ;  /* 0x000000000000794d */ /* 0x010fea0003800000 */
.L_x_58:
[----:B------:R-:W-:-:S09]  /*4ca0*/  UISETP.NE.OR UP0, UPT, UR21, 0x3, !UP5 ;  /* 0x000000031500788c */ /* 0x000fd2000ef05670 */
[----:B------:R-:W-:Y:S05]  /*4cb0*/  BRA.U UP0, `(.L_x_79) ;  /* 0x0000001900bc7547 */ /* 0x000fea000b800000 */
[----:B------:R-:W2:Y:S01]  /*4cc0*/  S2UR UR10, SR_CgaCtaId ;  /* 0x00000000000a79c3 */ /* 0x000ea20000008800 */
[----:B------:R-:W3:Y:S01]  /*4cd0*/  LDCU UR54, c[0x0][0x370] ;  /* 0x00006e00ff3677ac */ /* 0x000ee20008000800 */
[----:B------:R-:W-:Y:S01]  /*4ce0*/  HFMA2 R14, -RZ, RZ, 0, 0 ;  /* 0x00000000ff0e7431 */ /* 0x000fe200000001ff */
[----:B------:R-:W-:Y:S01]  /*4cf0*/  MOV R13, RZ ;  /* 0x000000ff000d7202 */ /* 0x000fe20000000f00 */
[----:B------:R-:W-:Y:S01]  /*4d00*/  HFMA2 R7, -RZ, RZ, 0, 0.0078125 ;  /* 0x00002000ff077431 */ /* 0x000fe200000001ff */
[----:B------:R-:W3:Y:S03]  /*4d10*/  LDCU.128 UR64, c[0x0][0xf10] ;  /* 0x0001e200ff4077ac */ /* 0x000ee60008000c00 */
[----:B------:R-:W4:Y:S01]  /*4d20*/  LDC.64 R16, c[0x0][0x348] ;  /* 0x0000d200ff107b82 */ /* 0x000f220000000a00 */
[----:B------:R-:W1:Y:S01]  /*4d30*/  LDCU UR53, c[0x0][0x374] ;  /* 0x00006e80ff3577ac */ /* 0x000e620008000800 */
[----:B------:R-:W2:Y:S06]  /*4d40*/  LDCU UR15, c[0x0][0xf0c] ;  /* 0x0001e180ff0f77ac */ /* 0x000eac0008000800 */
[----:B------:R-:W4:Y:S01]  /*4d50*/  LDC.64 R2, c[0x0][0xc88] ;  /* 0x00032200ff027b82 */ /* 0x000f220000000a00 */
[----:B------:R-:W4:Y:S01]  /*4d60*/  LDCU UR62, c[0x0][0xf20] ;  /* 0x0001e400ff3e77ac */ /* 0x000f220008000800 */
[----:B------:R-:W4:Y:S06]  /*4d70*/  LDCU UR4, c[0x0][0xf30] ;  /* 0x0001e600ff0477ac */ /* 0x000f2c0008000800 */
[----:B------:R-:W4:Y:S01]  /*4d80*/  LDC.64 R4, c[0x0][0xc90] ;  /* 0x00032400ff047b82 */ /* 0x000f220000000a00 */
[----:B------:R-:W-:Y:S01]  /*4d90*/  UMOV UR21, 0x400 ;  /* 0x0000040000157882 */ /* 0x000fe20000000000 */
[----:B---3--:R-:W-:-:S02]  /*4da0*/  UIMAD.WIDE.U32 UR6, UR54, UR64, URZ ;  /* 0x00000040360672a5 */ /* 0x008fc4000f8e00ff */
[----:B-1----:R-:W-:Y:S02]  /*4db0*/  UIMAD.WIDE.U32 UR8, UR53, UR67, URZ ;  /* 0x00000043350872a5 */ /* 0x002fe4000f8e00ff */
[----:B--2---:R-:W-:Y:S02]  /*4dc0*/  ULEA UR21, UR10, UR21, 0x18 ;  /* 0x000000150a157291 */ /* 0x004fe4000f8ec0ff */
[----:B------:R-:W-:Y:S02]  /*4dd0*/  UPLOP3.LUT UP1, UPT, UPT, UPT, UPT, 0x40, 0x4 ;  /* 0x000000000004789c */ /* 0x000fe40003f2e870 */
[----:B------:R-:W-:Y:S02]  /*4de0*/  UIADD3 UR57, UPT, UPT, UR21, 0x30, URZ ;  /* 0x0000003015397890 */ /* 0x000fe4000fffe0ff */
[----:B------:R-:W-:Y:S02]  /*4df0*/  UIADD3 UR49, UPT, UPT, UR21, 0x38, URZ ;  /* 0x0000003815317890 */ /* 0x000fe4000fffe0ff */
[----:B------:R-:W-:-:S02]  /*4e00*/  UIADD3 UR41, UPT, UPT, UR21, 0x40, URZ ;  /* 0x0000004015297890 */ /* 0x000fc4000fffe0ff */
[----:B------:R-:W-:Y:S01]  /*4e10*/  UIADD3 UR33, UPT, UPT, UR21, 0x48, URZ ;  /* 0x0000004815217890 */ /* 0x000fe2000fffe0ff */
[----:B------:R-:W-:Y:S01]  /*4e20*/  UMOV UR6, UR7 ;  /* 0x0000000700067c82 */ /* 0x000fe20008000000 */
[----:B------:R-:W-:Y:S01]  /*4e30*/  UMOV UR5, UR9 ;  /* 0x0000000900057c82 */ /* 0x000fe20008000000 */
[----:B------:R-:W-:Y:S02]  /*4e40*/  UISETP.GE.AND UP0, UPT, UR45, 0x1, UPT ;  /* 0x000000012d00788c */ /* 0x000fe4000bf06270 */
[----:B------:R-:W-:Y:S01]  /*4e50*/  UISETP.NE.AND UP4, UPT, UR45, 0x1, UPT ;  /* 0x000000012d00788c */ /* 0x000fe2000bf85270 */
[----:B------:R-:W1:Y:S01]  /*4e60*/  LDCU.64 UR22, c[0x0][0xf28] ;  /* 0x0001e500ff1677ac */ /* 0x000e620008000a00 */
[----:B------:R-:W-:Y:S02]  /*4e70*/  UISETP.NE.AND UP6, UPT, UR15, 0x1, UPT ;  /* 0x000000010f00788c */ /* 0x000fe4000bfc5270 */
[----:B------:R-:W-:Y:S02]  /*4e80*/  UISETP.NE.AND UP5, UPT, UR66, 0x1, UPT ;  /* 0x000000014200788c */ /* 0x000fe4000bfa5270 */
[----:B------:R-:W-:-:S02]  /*4e90*/  USHF.R.U32.HI UR61, URZ, UR65, UR6 ;  /* 0x00000041ff3d7299 */ /* 0x000fc40008011606 */
[----:B------:R-:W-:Y:S02]  /*4ea0*/  UPRMT UR46, UR10, 0x654, UR57 ;  /* 0x000006540a2e7896 */ /* 0x000fe40008000039 */
[----:B------:R-:W-:Y:S02]  /*4eb0*/  UPRMT UR39, UR10, 0x654, UR49 ;  /* 0x000006540a277896 */ /* 0x000fe40008000031 */
[----:B------:R-:W-:Y:S02]  /*4ec0*/  UPRMT UR38, UR10, 0x654, UR41 ;  /* 0x000006540a267896 */ /* 0x000fe40008000029 */
[----:B------:R-:W-:Y:S02]  /*4ed0*/  UPRMT UR37, UR10, 0x654, UR33 ;  /* 0x000006540a257896 */ /* 0x000fe40008000021 */
[----:B----4-:R-:W-:Y:S02]  /*4ee0*/  USHF.R.U32.HI UR55, URZ, UR62, UR5 ;  /* 0x0000003eff377299 */ /* 0x010fe40008011605 */
[----:B------:R-:W-:Y:S01]  /*4ef0*/  UISETP.NE.AND UP3, UPT, UR4, 0x1, UPT ;  /* 0x000000010400788c */ /* 0x000fe2000bf65270 */
[----:B-1----:R-:W-:-:S10]  /*4f00*/  UMOV UR29, URZ ;  /* 0x000000ff001d7c82 */ /* 0x002fd40008000000 */
.L_x_94:
[C---:B------:R-:W-:Y:S02]  /*4f10*/  LEA R12, R14.reuse, UR21, 0x3 ;  /* 0x000000150e0c7c11 */ /* 0x040fe4000f8e18ff */
[----:B------:R-:W-:Y:S02]  /*4f20*/  SHF.L.U32 R9, R13, 0x1f, RZ ;  /* 0x0000001f0d097819 */ /* 0x000fe400000006ff */
[----:B------:R-:W-:Y:S02]  /*4f30*/  LEA R10, R14, UR21, 0x4 ;  /* 0x000000150e0a7c11 */ /* 0x000fe4000f8e20ff */
[----:B------:R-:W1:Y:S02]  /*4f40*/  SYNCS.PHASECHK.TRANS64.TRYWAIT P0, [R12+URZ+0x80], R9 ;  /* 0x000080090c0075a7 */ /* 0x000e6400080011ff */
[----:B-12---:R-:W-:Y:S05]  /*4f50*/  @!P0 BRA `(.L_x_80) ;  /* 0x000000e4007c8947 */ /* 0x006fea0003800000 */
.L_x_215:
[----:B-1----:R-:W1:Y:S01]  /*4f60*/  LDS.128 R8, [R10+0xe0] ;  /* 0x0000e0000a087984 */ /* 0x002e620000000c00 */
[----:B------:R-:W-:Y:S01]  /*4f70*/  UISETP.GE.AND UP0, UPT, UR45, 0x1, UPT ;  /* 0x000000012d00788c */ /* 0x000fe2000bf06270 */
[----:B------:R-:W-:Y:S01]  /*4f80*/  @!PT LDS RZ, [RZ] ;  /* 0x00000000fffff984 */ /* 0x000fe20000000800 */
[----:B------:R-:W-:Y:S01]  /*4f90*/  @!PT LDS RZ, [RZ] ;  /* 0x00000000fffff984 */ /* 0x000fe20000000800 */
[----:B------:R-:W-:Y:S01]  /*4fa0*/  @!PT LDS RZ, [RZ] ;  /* 0x00000000fffff984 */ /* 0x000fe20000000800 */
[----:B------:R-:W-:Y:S01]  /*4fb0*/  @!PT LDS RZ, [RZ] ;  /* 0x00000000fffff984 */ /* 0x000fe20000000800 */
[----:B------:R2:W-:Y:S06]  /*4fc0*/  MEMBAR.ALL.CTA ;  /* 0x0000000000007992 */ /* 0x0005ec0000008000 */
[----:B--2---:R-:W2:Y:S01]  /*4fd0*/  FENCE.VIEW.ASYNC.S ;  /* 0x00000000000073c6 */ /* 0x004ea20000000000 */
[----:B-1----:R-:W-:Y:S11]  /*4fe0*/  LOP3.LUT P0, RZ, R10, 0x1, RZ, 0xc0, !PT ;  /* 0x000000010aff7812 */ /* 0x002ff6000780c0ff */
[----:B------:R-:W-:Y:S02]  /*4ff0*/  @!UPT UIADD3 URZ, UPT, UPT, URZ, URZ, URZ ;  /* 0x000000fffffff290 */ /* 0x000fe4000fffe0ff */
[----:B--2---:R-:W-:Y:S01]  /*5000*/  VOTEU.ANY UP2, P0 ;  /* 0x0000000000ff7886 */ /* 0x004fe20000040100 */
[----:B------:R-:W-:Y:S11]  /*5010*/  PLOP3.LUT P0, PT, PT, PT, UP2, 0x80, 0x8 ;  /* 0x000000000008781c */ /* 0x000ff60003f0f028 */
[----:B------:R-:W-:Y:S02]  /*5020*/  @!UPT UIADD3 URZ, UPT, UPT, URZ, URZ, URZ ;  /* 0x000000fffffff290 */ /* 0x000fe4000fffe0ff */
[----:B------:R-:W-:Y:S02]  /*5030*/  @P0 SHF.R.U32.HI R0, RZ, 0x10, R9 ;  /* 0x00000010ff000819 */ /* 0x000fe40000011609 */
[----:B------:R-:W-:Y:S02]  /*5040*/  @P0 MOV R6, R8 ;  /* 0x0000000800060202 */ /* 0x000fe40000000f00 */
[----:B------:R-:W-:Y:S01]  /*5050*/  @P0 R2UR UR4, R0 ;  /* 0x00000000000402ca */ /* 0x000fe200000e0000 */
[----:B------:R-:W-:Y:S01]  /*5060*/  VIADD R0, R12, 0x90 ;  /* 0x000000900c007836 */ /* 0x000fe20000000000 */
[----:B------:R-:W-:Y:S02]  /*5070*/  @P0 LOP3.LUT R8, R9, 0xffff, RZ, 0xc0, !PT ;  /* 0x0000ffff09080812 */ /* 0x000fe400078ec0ff */
[----:B------:R-:W-:Y:S02]  /*5080*/  @P0 R2UR UR6, R6 ;  /* 0x00000000060602ca */ /* 0x000fe400000e0000 */
[----:B------:R-:W-:Y:S02]  /*5090*/  PRMT R0, RZ, 0x654, R0 ;  /* 0x00000654ff007816 */ /* 0x000fe40000000000 */
[----:B------:R-:W-:Y:S02]  /*50a0*/  @P0 R2UR UR5, R8 ;  /* 0x00000000080502ca */ /* 0x000fe400000e0000 */
[----:B------:R1:W-:Y:S03]  /*50b0*/  SYNCS.ARRIVE.TRANS64.RED.A1T0 RZ, [R0+URZ], RZ ;  /* 0x000000ff00ff79a7 */ /* 0x0003e600081004ff */
[----:B------:R-:W-:Y:S04]  /*50c0*/  @UP2 UMOV UR47, UR4 ;  /* 0x00000004002f2c82 */ /* 0x000fe80008000000 */
[----:B------:R-:W-:Y:S04]  /*50d0*/  @UP2 UMOV UR14, UR6 ;  /* 0x00000006000e2c82 */ /* 0x000fe80008000000 */
[----:B------:R-:W-:Y:S01]  /*50e0*/  @UP2 UMOV UR13, UR5 ;  /* 0x00000005000d2c82 */ /* 0x000fe20008000000 */
[----:B------:R-:W-:Y:S05]  /*50f0*/  BRA.U !UP0, `(.L_x_81) ;  /* 0x0000000108a47547 */ /* 0x000fea000b800000 */
[----:B------:R-:W-:Y:S02]  /*5100*/  UIMAD.WIDE.U32 UR16, UR13, UR67, URZ ;  /* 0x000000430d1072a5 */ /* 0x000fe4000f8e00ff */
[----:B------:R-:W-:Y:S02]  /*5110*/  UIMAD.WIDE.U32 UR18, UR14, UR64, URZ ;  /* 0x000000400e1272a5 */ /* 0x000fe4000f8e00ff */
[----:B------:R-:W-:Y:S02]  /*5120*/  USEL UR4, UR53, UR55, !UP5 ;  /* 0x0000003735047287 */ /* 0x000fe4000e800000 */
[----:B------:R-:W-:Y:S02]  /*5130*/  USEL UR7, UR54, UR61, !UP6 ;  /* 0x0000003d36077287 */ /* 0x000fe4000f000000 */
[----:B------:R-:W-:Y:S02]  /*5140*/  UIMAD.WIDE.U32 UR8, UR4, UR22, URZ ;  /* 0x00000016040872a5 */ /* 0x000fe4000f8e00ff */
[----:B------:R-:W-:Y:S01]  /*5150*/  UIMAD.WIDE.U32 UR10, UR7, UR22, URZ ;  /* 0x00000016070a72a5 */ /* 0x000fe2000f8e00ff */
[----:B------:R-:W-:Y:S02]  /*5160*/  UMOV UR5, UR17 ;  /* 0x0000001100057c82 */ /* 0x000fe40008000000 */
[----:B------:R-:W-:Y:S03]  /*5170*/  USHF.R.U32.HI UR6, URZ, UR62, UR5 ;  /* 0x0000003eff067299 */ /* 0x000fe60008011605 */
[----:B------:R-:W-:Y:S01]  /*5180*/  UMOV UR5, UR19 ;  /* 0x0000001300057c82 */ /* 0x000fe20008000000 */
[----:B------:R-:W-:Y:S02]  /*5190*/  USEL UR6, UR13, UR6, !UP5 ;  /* 0x000000060d067287 */ /* 0x000fe4000e800000 */
[----:B------:R-:W-:Y:S03]  /*51a0*/  USHF.R.U32.HI UR12, URZ, UR65, UR5 ;  /* 0x00000041ff0c7299 */ /* 0x000fe60008011605 */
[----:B------:R-:W-:Y:S02]  /*51b0*/  UMOV UR5, UR9 ;  /* 0x0000000900057c82 */ /* 0x000fe40008000000 */
[----:B------:R-:W-:Y:S03]  /*51c0*/  @UP4 USHF.R.U32.HI UR4, URZ, UR23, UR5 ;  /* 0x00000017ff044299 */ /* 0x000fe60008011605 */
[----:B------:R-:W-:Y:S01]  /*51d0*/  UMOV UR5, UR11 ;  /* 0x0000000b00057c82 */ /* 0x000fe20008000000 */
[----:B------:R-:W-:Y:S02]  /*51e0*/  UIMAD UR4, UR45, UR4, URZ ;  /* 0x000000042d0472a4 */ /* 0x000fe4000f8e02ff */
[----:B------:R-:W-:Y:S02]  /*51f0*/  @UP4 USHF.R.U32.HI UR7, URZ, UR23, UR5 ;  /* 0x00000017ff074299 */ /* 0x000fe40008011605 */
[----:B------:R-:W-:Y:S02]  /*5200*/  UIMAD.WIDE.U32 UR10, UR6, UR22, URZ ;  /* 0x00000016060a72a5 */ /* 0x000fe4000f8e00ff */
[----:B------:R-:W-:Y:S02]  /*5210*/  USEL UR5, UR14, UR12, !UP6 ;  /* 0x0000000c0e057287 */ /* 0x000fe4000f000000 */
[----:B------:R-:W-:Y:S02]  /*5220*/  UIMAD UR8, UR45, UR7, URZ ;  /* 0x000000072d0872a4 */ /* 0x000fe4000f8e02ff */
[----:B------:R-:W-:Y:S03]  /*5230*/  UISETP.GE.AND UP0, UPT, UR6, UR4, UPT ;  /* 0x000000040600728c */ /* 0x000fe6000bf06270 */
[----:B------:R-:W-:Y:S01]  /*5240*/  UMOV UR4, UR11 ;  /* 0x0000000b00047c82 */ /* 0x000fe20008000000 */
[----:B------:R-:W-:Y:S02]  /*5250*/  UISETP.GE.OR UP0, UPT, UR5, UR8, UP0 ;  /* 0x000000080500728c */ /* 0x000fe40008706670 */
[----:B------:R-:W-:Y:S02]  /*5260*/  USHF.R.U32.HI UR4, URZ, UR23, UR4 ;  /* 0x00000017ff047299 */ /* 0x000fe40008011604 */
[----:B------:R-:W-:Y:S02]  /*5270*/  UIMAD.WIDE.U32 UR8, UR5, UR22, URZ ;  /* 0x00000016050872a5 */ /* 0x000fe4000f8e00ff */
[----:B------:R-:W-:Y:S04]  /*5280*/  USEL UR10, UR6, UR4, !UP4 ;  /* 0x00000004060a7287 */ /* 0x000fe8000e000000 */
[----:B------:R-:W-:Y:S01]  /*5290*/  UIADD3 UR11, UPT, UPT, -UR10, URZ, URZ ;  /* 0x000000ff0a0b7290 */ /* 0x000fe2000fffe1ff */
[----:B------:R-:W-:Y:S02]  /*52a0*/  @!UP0 UMOV UR4, UR9 ;  /* 0x0000000900048c82 */ /* 0x000fe40008000000 */
[----:B------:R-:W-:Y:S02]  /*52b0*/  @!UP0 USHF.R.U32.HI UR4, URZ, UR23, UR4 ;  /* 0x00000017ff048299 */ /* 0x000fe40008011604 */
[----:B------:R-:W-:Y:S02]  /*52c0*/  UIMAD UR8, UR45, UR11, UR6 ;  /* 0x0000000b2d0872a4 */ /* 0x000fe4000f8e0206 */
[----:B------:R-:W-:Y:S04]  /*52d0*/  @!UP0 USEL UR4, UR5, UR4, !UP4 ;  /* 0x0000000405048287 */ /* 0x000fe8000e000000 */
[----:B------:R-:W-:Y:S02]  /*52e0*/  @!UP0 UIMAD UR7, UR7, UR8, UR4 ;  /* 0x00000008070782a4 */ /* 0x000fe4000f8e0204 */
[----:B------:R-:W-:Y:S02]  /*52f0*/  @!UP0 UIADD3 UR9, UPT, UPT, UR10, -UR4, URZ ;  /* 0x800000040a098290 */ /* 0x000fe4000fffe0ff */
[----:B------:R-:W-:Y:S02]  /*5300*/  UIADD3 UR8, UPT, UPT, -UR6, URZ, URZ ;  /* 0x000000ff06087290 */ /* 0x000fe4000fffe1ff */
[----:B------:R-:W-:Y:S02]  /*5310*/  UIADD3 UR4, UPT, UPT, -UR5, URZ, URZ ;  /* 0x000000ff05047290 */ /* 0x000fe4000fffe1ff */
[----:B------:R-:W-:Y:S03]  /*5320*/  @!UP0 UIMAD UR6, UR9, UR45, UR5 ;  /* 0x0000002d090682a4 */ /* 0x000fe6000f8e0205 */
[----:B------:R-:W-:Y:S01]  /*5330*/  @!UP0 UMOV UR5, UR7 ;  /* 0x0000000700058c82 */ /* 0x000fe20008000000 */
[----:B------:R-:W-:Y:S02]  /*5340*/  UIMAD UR7, UR15, UR4, UR14 ;  /* 0x000000040f0772a4 */ /* 0x000fe4000f8e020e */
[----:B------:R-:W-:Y:S02]  /*5350*/  UIMAD UR4, UR66, UR8, UR13 ;  /* 0x00000008420472a4 */ /* 0x000fe4000f8e020d */
[----:B------:R-:W-:Y:S02]  /*5360*/  UIMAD UR14, UR5, UR15, UR7 ;  /* 0x0000000f050e72a4 */ /* 0x000fe4000f8e0207 */
[----:B------:R-:W-:Y:S11]  /*5370*/  UIMAD UR13, UR6, UR66, UR4 ;  /* 0x00000042060d72a4 */ /* 0x000ff6000f8e0204 */
[----:B------:R-:W-:Y:S01]  /*5380*/  @!UPT UIADD3 URZ, UPT, UPT, URZ, URZ, URZ ;  /* 0x000000fffffff290 */ /* 0x000fe2000fffe0ff */
.L_x_81:
[----:B------:R-:W2:Y:S01]  /*5390*/  @!UP3 LDCU.128 UR8, c[0x0][0xf10] ;  /* 0x0001e200ff08b7ac */ /* 0x000ea20008000c00 */
[----:B------:R-:W-:Y:S01]  /*53a0*/  IMAD.MOV.U32 R10, RZ, RZ, 0x1 ;  /* 0x00000001ff0a7424 */ /* 0x000fe200078e00ff */
[C---:B------:R-:W-:Y:S02]  /*53b0*/  ISETP.NE.U32.AND P1, PT, R4.reuse, RZ, PT ;  /* 0x000000ff0400720c */ /* 0x040fe40003f25070 */
[----:B------:R-:W-:Y:S02]  /*53c0*/  ISETP.NE.U32.AND P0, PT, R4, RZ, PT ;  /* 0x000000ff0400720c */ /* 0x000fe40003f05070 */
[C---:B------:R-:W-:Y:S01]  /*53d0*/  ISETP.NE.AND.EX P1, PT, R5.reuse, RZ, PT, P1 ;  /* 0x000000ff0500720c */ /* 0x040fe20003f25310 */
[----:B------:R-:W3:Y:S01]  /*53e0*/  @!UP3 LDCU UR5, c[0x0][0xf0c] ;  /* 0x0001e180ff05b7ac */ /* 0x000ee20008000800 */
[----:B------:R-:W-:Y:S02]  /*53f0*/  ISETP.NE.AND.EX P0, PT, R5, RZ, PT, P0 ;  /* 0x000000ff0500720c */ /* 0x000fe40003f05300 */
[----:B------:R-:W-:Y:S01]  /*5400*/  SHF.L.U32 R10, R10, 0x1f, RZ ;  /* 0x0000001f0a0a7819 */ /* 0x000fe200000006ff */
[----:B------:R-:W4:Y:S01]  /*5410*/  @!UP3 LDCU UR4, c[0x0][0xf20] ;  /* 0x0001e400ff04b7ac */ /* 0x000f220008000800 */
[----:B------:R-:W-:Y:S02]  /*5420*/  USHF.L.U32 UR17, UR24, 0x8, URZ ;  /* 0x0000000818117899 */ /* 0x000fe400080006ff */
[----:B--2---:R-:W-:Y:S02]  /*5430*/  UIMAD.WIDE.U32 UR6, UR14, UR8, URZ ;  /* 0x000000080e0672a5 */ /* 0x004fe4000f8e00ff */
[----:B------:R-:W-:Y:S02]  /*5440*/  USHF.L.U32 UR59, UR20, 0x7, URZ ;  /* 0x00000007143b7899 */ /* 0x000fe400080006ff */
[----:B------:R-:W-:Y:S02]  /*5450*/  @!UP3 USHF.R.U32.HI UR7, URZ, UR9, UR7 ;  /* 0x00000009ff07b299 */ /* 0x000fe40008011607 */
[----:B------:R-:W-:Y:S02]  /*5460*/  UIMAD.WIDE.U32 UR8, UR13, UR11, URZ ;  /* 0x0000000b0d0872a5 */ /* 0x000fe4000f8e00ff */
[----:B---3--:R-:W-:Y:S04]  /*5470*/  @!UP3 UISETP.NE.AND UP0, UPT, UR5, 0x1, UPT ;  /* 0x000000010500b88c */ /* 0x008fe8000bf05270 */
[----:B------:R-:W-:Y:S02]  /*5480*/  @!UP3 USEL UR7, UR14, UR7, !UP0 ;  /* 0x000000070e07b287 */ /* 0x000fe4000c000000 */
[----:B------:R-:W-:Y:S01]  /*5490*/  @!UP3 UISETP.NE.AND UP0, UPT, UR10, 0x1, UPT ;  /* 0x000000010a00b88c */ /* 0x000fe2000bf05270 */
[----:B------:R-:W-:Y:S02]  /*54a0*/  @!UP3 UMOV UR6, UR9 ;  /* 0x000000090006bc82 */ /* 0x000fe40008000000 */
[----:B----4-:R-:W-:Y:S04]  /*54b0*/  @!UP3 USHF.R.U32.HI UR6, URZ, UR4, UR6 ;  /* 0x00000004ff06b299 */ /* 0x010fe80008011606 */
[----:B------:R-:W-:Y:S04]  /*54c0*/  @!UP3 USEL UR6, UR13, UR6, !UP0 ;  /* 0x000000060d06b287 */ /* 0x000fe8000c000000 */
[----:B------:R-:W-:Y:S02]  /*54d0*/  @!UP3 UIADD3 UR4, UPT, UPT, -UR7, UR6, URZ ;  /* 0x000000060704b290 */ /* 0x000fe4000fffe1ff */
[----:B------:R-:W-:Y:S02]  /*54e0*/  @!UP3 UIADD3 UR6, UPT, UPT, UR7, -UR6, URZ ;  /* 0x800000060706b290 */ /* 0x000fe4000fffe0ff */
[----:B------:R-:W-:Y:S02]  /*54f0*/  @!UP3 UIMAD UR14, UR4, UR5, UR14 ;  /* 0x00000005040eb2a4 */ /* 0x000fe4000f8e020e */
[----:B------:R-:W-:Y:S01]  /*5500*/  @!UP3 UIMAD UR13, UR6, UR10, UR13 ;  /* 0x0000000a060db2a4 */ /* 0x000fe2000f8e020d */
[----:B------:R-:W-:Y:S11]  /*5510*/  BRA.U UP1, `(.L_x_82) ;  /* 0x0000000101107547 */ /* 0x000ff6000b800000 */
[----:B-1----:R-:W-:Y:S04]  /*5520*/  MOV R0, UR63 ;  /* 0x0000003f00007c02 */ /* 0x002fe80008000f00 */
[----:B------:R-:W-:Y:S04]  /*5530*/  SHF.L.U32 R9, R0, 0x1f, RZ ;  /* 0x0000001f00097819 */ /* 0x000fe800000006ff */
[----:B------:R-:W1:Y:S02]  /*5540*/  SYNCS.PHASECHK.TRANS64.TRYWAIT P2, [UR21+0x78], R9 ;  /* 0x00007809ff0075a7 */ /* 0x000e640008041115 */
[----:B-1----:R-:W-:Y:S05]  /*5550*/  @!P2 BRA `(.L_x_83) ;  /* 0x000000e00010a947 */ /* 0x002fea0003800000 */
.L_x_82:
[----:B------:R-:W-:Y:S05]  /*5560*/  @!P1 BRA `(.L_x_84) ;  /* 0x0000000000309947 */ /* 0x000fea0003800000 */
[----:B------:R-:W-:Y:S01]  /*5570*/  ISETP.NE.U32.AND P1, PT, R2, RZ, PT ;  /* 0x000000ff0200720c */ /* 0x000fe20003f25070 */
[----:B------:R-:W2:Y:S01]  /*5580*/  LDCU.64 UR4, c[0x0][0x358] ;  /* 0x00006b00ff0477ac */ /* 0x000ea20008000a00 */
[----:B------:R-:W-:Y:S02]  /*5590*/  IMAD.MOV.U32 R180, RZ, RZ, 0x1 ;  /* 0x00000001ffb47424 */ /* 0x000fe400078e00ff */
[----:B------:R-:W-:Y:S11]  /*55a0*/  ISETP.NE.AND.EX P1, PT, R3, RZ, PT, P1 ;  /* 0x000000ff0300720c */ /* 0x000ff60003f25310 */
[----:B------:R-:W-:Y:S02]  /*55b0*/  @!UPT UIADD3 URZ, UPT, UPT, URZ, URZ, URZ ;  /* 0x000000fffffff290 */ /* 0x000fe4000fffe0ff */
[----:B-1----:R-:W1:Y:S01]  /*55c0*/  @P1 LDC.64 R8, c[0x0][0xc88] ;  /* 0x00032200ff081b82 */ /* 0x002e620000000a00 */
[----:B------:R-:W-:Y:S04]  /*55d0*/  @P1 IMAD R0, R4, UR36, RZ ;  /* 0x0000002404001c24 */ /* 0x000fe8000f8e02ff */
[----:B-1----:R-:W-:Y:S04]  /*55e0*/  @P1 IMAD.WIDE R8, R0, 0x4, R8 ;  /* 0x0000000400081825 */ /* 0x002fe800078e0208 */
[----:B------:R-:W-:Y:S01]  /*55f0*/  HFMA2 R0, -RZ, RZ, 0, 5.9604644775390625e-08 ;  /* 0x00000001ff007431 */ /* 0x000fe200000001ff */
[----:B--2--5:R2:W5:Y:S04]  /*5600*/  @P1 LDG.E R133, desc[UR4][R8.64] ;  /* 0x0000000408851981 */ /* 0x024568000c1e1900 */
[----:B------:R-:W-:Y:S01]  /*5610*/  @!P1 PRMT R180, R0, 0x7610, R180 ;  /* 0x0000761000b49816 */ /* 0x000fe200000000b4 */
[----:B--2---:R-:W3:Y:S06]  /*5620*/  @!P1 LDC R133, c[0x0][0xc80] ;  /* 0x00032000ff859b82 */ /* 0x004eec0000000800 */
.L_x_84:
[----:B---3-5:R-:W-:Y:S01]  /*5630*/  @!P0 FSETP.EQ.AND P1, PT, R133, RZ, PT ;  /* 0x000000ff8500820b */ /* 0x028fe20003f22000 */
[----:B------:R-:W-:Y:S01]  /*5640*/  @!UPT UIADD3 URZ, UPT, UPT, URZ, URZ, URZ ;  /* 0x000000fffffff290 */ /* 0x000fe2000fffe0ff */
[----:B------:R-:W-:Y:S11]  /*5650*/  @!P0 BRA `(.L_x_85) ;  /* 0x0000000000188947 */ /* 0x000ff60003800000 */
[----:B------:R-:W-:Y:S02]  /*5660*/  LOP3.LUT P0, RZ, R180, 0xff, RZ, 0xc0, !PT ;  /* 0x000000ffb4ff7812 */ /* 0x000fe4000780c0ff */
[----:B------:R-:W-:Y:S04]  /*5670*/  ISETP.NE.U32.AND P1, PT, R2, RZ, PT ;  /* 0x000000ff0200720c */ /* 0x000fe80003f25070 */
[----:B------:R-:W-:Y:S04]  /*5680*/  ISETP.NE.AND.EX P1, PT, R3, RZ, PT, P1 ;  /* 0x000000ff0300720c */ /* 0x000fe80003f25310 */
[----:B------:R-:W-:Y:S03]  /*5690*/  PLOP3.LUT P1, PT, P1, PT, PT, 0x8, 0x80 ;  /* 0x000000000080781c */ /* 0x000fe60000f2e170 */
[----:B------:R-:W-:Y:S11]  /*56a0*/  @P0 FSETP.EQ.AND P1, PT, R133, RZ, PT ;  /* 0x000000ff8500020b */ /* 0x000ff60003f22000 */
[----:B------:R-:W-:Y:S02]  /*56b0*/  @!UPT UIADD3 URZ, UPT, UPT, URZ, URZ, URZ ;  /* 0x000000fffffff290 */ /* 0x000fe4000fffe0ff */
.L_x_85:
[----:B------:R-:W2:Y:S01]  /*56c0*/  SYNCS.PHASECHK.TRANS64.TRYWAIT P2, [UR21+0x50], R10 ;  /* 0x0000500aff0075a7 */ /* 0x000ea20008041115 */
[----:B------:R-:W-:Y:S01]  /*56d0*/  ELECT P0, URZ, PT ;  /* 0x0000000000ff782f */ /* 0x000fe20003800000 */
[----:B------:R-:W-:Y:S02]  /*56e0*/  ULOP3.LUT UP0, UR19, UR29, 0x1, URZ, 0xc0, !UPT ;  /* 0x000000011d137892 */ /* 0x000fe4000f80c0ff */
[----:B------:R-:W-:Y:S01]  /*56f0*/  UIADD3 UR18, UPT, UPT, UR17, 0x60, URZ ;  /* 0x0000006011127890 */ /* 0x000fe2000fffe0ff */
[----:B------:R-:W-:Y:S06]  /*5700*/  PLOP3.LUT P1, PT, P1, P0, PT, 0xf2, 0x2f ;  /* 0x00000000002f781c */ /* 0x000fec0000f21e72 */
[----:B------:R-:W-:Y:S02]  /*5710*/  UMOV UR58, UR18 ;  /* 0x00000012003a7c82 */ /* 0x000fe40008000000 */
[----:B------:R-:W-:Y:S05]  /*5720*/  @UP0 UIADD3 UR58, UPT, UPT, UR17, URZ, URZ ;  /* 0x000000ff113a0290 */ /* 0x000fea000fffe0ff */
[----:B------:R-:W-:Y:S05]  /*5730*/  @!P1 IADD3 R6, P0, PT, R16, 0x980, RZ ;  /* 0x0000098010069810 */ /* 0x000fea0007f1e0ff */
[----:B-1----:R-:W-:Y:S01]  /*5740*/  @!P1 IMAD.X R0, RZ, RZ, R17, P0 ;  /* 0x000000ffff009224 */ /* 0x002fe200000e0611 */
[----:B--2---:R-:W-:Y:S07]  /*5750*/  @!P2 BRA `(.L_x_86) ;  /* 0x000000dc00a8a947 */ /* 0x004fee0003800000 */
.L_x_218:
[----:B------:R-:W-:Y:S01]  /*5760*/  @!P1 R2UR UR5, R6 ;  /* 0x00000000060592ca */ /* 0x000fe200000e0000 */
[----:B------:R-:W-:Y:S01]  /*5770*/  VOTEU.ALL UP0, P1 ;  /* 0x0000000000ff7886 */ /* 0x000fe20000800000 */
[----:B------:R-:W-:Y:S01]  /*5780*/  @!P1 R2UR UR4, R0 ;  /* 0x00000000000492ca */ /* 0x000fe200000e0000 */
[----:B------:R-:W-:Y:S01]  /*5790*/  UMOV UR6, 0x0 ;  /* 0x0000000000067882 */ /* 0x000fe20000000000 */
[----:B------:R-:W-:Y:S01]  /*57a0*/  UMOV UR7, 0x10000000 ;  /* 0x1000000000077882 */ /* 0x000fe20000000000 */
[----:B------:R-:W-:Y:S01]  /*57b0*/  UMOV UR60, UR36 ;  /* 0x00000024003c7c82 */ /* 0x000fe20008000000 */
[----:B------:R-:W-:Y:S01]  /*57c0*/  @!UP0 UIADD3 UR56, UPT, UPT, UR21, 0x200, URZ ;  /* 0x0000020015388890 */ /* 0x000fe2000fffe0ff */
[----:B------:R-:W-:Y:S01]  /*57d0*/  @!P1 IMAD.MOV.U32 R0, RZ, RZ, 0x2000 ;  /* 0x00002000ff009424 */ /* 0x000fe200078e00ff */
[----:B------:R-:W-:Y:S01]  /*57e0*/  @!UP0 UIADD3 UR10, UPT, UPT, UR58, 0x80, URZ ;  /* 0x000000803a0a8890 */ /* 0x000fe2000fffe0ff */
[----:B------:R-:W-:Y:S01]  /*57f0*/  @!P1 IADD3 R6, P0, PT, R16, 0x980, RZ ;  /* 0x0000098010069810 */ /* 0x000fe20007f1e0ff */
[----:B------:R-:W-:Y:S01]  /*5800*/  @!UP0 UIADD3 UR8, UPT, UPT, UR21, 0x1200, URZ ;  /* 0x0000120015088890 */ /* 0x000fe2000fffe0ff */
[----:B------:R-:W-:Y:S02]  /*5810*/  VOTEU.ALL UP0, P1 ;  /* 0x0000000000ff7886 */ /* 0x000fe40000800000 */
[----:B------:R-:W-:Y:S01]  /*5820*/  IMAD.U32 R8, RZ, RZ, UR5 ;  /* 0x00000005ff087e24 */ /* 0x000fe2000f8e00ff */
[----:B------:R-:W-:Y:S01]  /*5830*/  UMOV UR9, UR57 ;  /* 0x0000003900097c82 */ /* 0x000fe20008000000 */
[----:B-1----:R-:W-:Y:S01]  /*5840*/  IMAD.U32 R9, RZ, RZ, UR4 ;  /* 0x00000004ff097e24 */ /* 0x002fe2000f8e00ff */
[----:B------:R-:W-:Y:S01]  /*5850*/  UMOV UR11, UR59 ;  /* 0x0000003b000b7c82 */ /* 0x000fe20008000000 */
[----:B------:R-:W-:Y:S01]  /*5860*/  UMOV UR12, UR36 ;  /* 0x00000024000c7c82 */ /* 0x000fe20008000000 */
[----:B------:R-:W-:Y:S02]  /*5870*/  @!P1 R2UR UR4, R8 ;  /* 0x00000000080492ca */ /* 0x000fe400000e0000 */
[----:B------:R-:W-:Y:S11]  /*5880*/  @!P1 R2UR UR5, R9 ;  /* 0x00000000090592ca */ /* 0x000ff600000e0000 */
[----:B------:R-:W-:Y:S02]  /*5890*/  @!UPT UIADD3 URZ, UPT, UPT, URZ, URZ, URZ ;  /* 0x000000fffffff290 */ /* 0x000fe4000fffe0ff */
[----:B------:R1:W-:Y:S01]  /*58a0*/  @!UP0 UTMALDG.3D [UR56], [UR4], desc[UR6] ;  /* 0x00000638040085b4 */ /* 0x0003e20008011000 */
[----:B------:R-:W-:Y:S05]  /*58b0*/  VOTEU.ALL UP0, P1 ;  /* 0x0000000000ff7886 */ /* 0x000fea0000800000 */
[----:B------:R1:W-:Y:S01]  /*58c0*/  @!UP0 UTMALDG.3D [UR8], [UR4], desc[UR6] ;  /* 0x00000608040085b4 */ /* 0x0003e20008011000 */
[----:B------:R2:W-:Y:S01]  /*58d0*/  @!P1 SYNCS.ARRIVE.TRANS64.RED.A0TR RZ, [UR21+0x30], R0 ;  /* 0x00003000ffff99a7 */ /* 0x0005e20008300415 */
[----:B------:R-:W-:Y:S01]  /*58e0*/  SYNCS.ARRIVE.TRANS64.RED.A1T0 RZ, [UR46], RZ ;  /* 0x000000ffffff79a7 */ /* 0x000fe2000810042e */
[----:B--2---:R-:W-:Y:S01]  /*58f0*/  @!P1 IMAD.X R0, RZ, RZ, R17, P0 ;  /* 0x000000ffff009224 */ /* 0x004fe200000e0611 */
[----:B------:R-:W2:Y:S02]  /*5900*/  SYNCS.PHASECHK.TRANS64.TRYWAIT P2, [UR21+0x58], R10 ;  /* 0x0000580aff0075a7 */ /* 0x000ea40008041115 */
[----:B-12---:R-:W-:Y:S05]  /*5910*/  @!P2 BRA `(.L_x_87) ;  /* 0x000000dc0050a947 */ /* 0x006fea0003800000 */
.L_x_220:
        /* <DEDUP_REMOVED lines=10> */
[----:B------:R-:W-:Y:S02]  /*59c0*/  @!UP0 UIADD3 UR10, UPT, UPT, UR58, 0x80, URZ ;  /* 0x000000803a0a8890 */ /* 0x000fe4000fffe0ff */
[----:B------:R-:W-:Y:S01]  /*59d0*/  @!UP0 UIADD3 UR8, UPT, UPT, UR21, 0x3200, URZ ;  /* 0x0000320015088890 */ /* 0x000fe2000fffe0ff */
[----:B------:R-:W-:Y:S01]  /*59e0*/  IMAD.U32 R8, RZ, RZ, UR5 ;  /* 0x00000005ff087e24 */ /* 0x000fe2000f8e00ff */
[----:B------:R-:W-:Y:S01]  /*59f0*/  VOTEU.ALL UP0, P1 ;  /* 0x0000000000ff7886 */ /* 0x000fe20000800000 */
[----:B-1----:R-:W-:Y:S01]  /*5a00*/  IMAD.U32 R9, RZ, RZ, UR4 ;  /* 0x00000004ff097e24 */ /* 0x002fe2000f8e00ff */
[----:B------:R-:W-:Y:S01]  /*5a10*/  UMOV UR52, UR36 ;  /* 0x0000002400347c82 */ /* 0x000fe20008000000 */
[----:B------:R-:W-:Y:S01]  /*5a20*/  UMOV UR9, UR49 ;  /* 0x0000003100097c82 */ /* 0x000fe20008000000 */
[----:B------:R-:W-:Y:S01]  /*5a30*/  @!P1 R2UR UR4, R8 ;  /* 0x00000000080492ca */ /* 0x000fe200000e0000 */
[----:B------:R-:W-:Y:S01]  /*5a40*/  UMOV UR12, UR36 ;  /* 0x00000024000c7c82 */ /* 0x000fe20008000000 */
[----:B------:R-:W-:Y:S01]  /*5a50*/  @!P1 R2UR UR5, R9 ;  /* 0x00000000090592ca */ /* 0x000fe200000e0000 */
[----:B------:R-:W-:Y:S11]  /*5a60*/  UMOV UR11, UR51 ;  /* 0x00000033000b7c82 */ /* 0x000ff60008000000 */
[----:B------:R-:W-:Y:S01]  /*5a70*/  @!UPT UIADD3 URZ, UPT, UPT, URZ, URZ, URZ ;  /* 0x000000fffffff290 */ /* 0x000fe2000fffe0ff */
        /* <DEDUP_REMOVED lines=8> */
.L_x_222:
[----:B------:R-:W-:Y:S01]  /*5b00*/  @!P1 R2UR UR4, R0 ;  /* 0x00000000000492ca */ /* 0x000fe200000e0000 */
[----:B------:R-:W-:Y:S01]  /*5b10*/  USHF.L.U32 UR16, UR19, 0x5, URZ ;  /* 0x0000000513107899 */ /* 0x000fe200080006ff */
[----:B------:R-:W-:Y:S01]  /*5b20*/  @!P1 R2UR UR5, R6 ;  /* 0x00000000060592ca */ /* 0x000fe200000e0000 */
[----:B------:R-:W-:Y:S01]  /*5b30*/  VOTEU.ALL UP0, P1 ;  /* 0x0000000000ff7886 */ /* 0x000fe20000800000 */
[----:B------:R-:W-:Y:S01]  /*5b40*/  UMOV UR24, 0x0 ;  /* 0x0000000000187882 */ /* 0x000fe20000000000 */
[----:B------:R-:W-:Y:S01]  /*5b50*/  UMOV UR25, 0x10000000 ;  /* 0x1000000000197882 */ /* 0x000fe20000000000 */
[----:B------:R-:W-:Y:S01]  /*5b60*/  UMOV UR43, UR59 ;  /* 0x0000003b002b7c82 */ /* 0x000fe20008000000 */
[----:B------:R-:W-:Y:S01]  /*5b70*/  UMOV UR44, UR36 ;  /* 0x00000024002c7c82 */ /* 0x000fe20008000000 */
[----:B------:R-:W-:Y:S01]  /*5b80*/  @!UP0 UIADD3 UR40, UPT, UPT, UR21, 0x4200, URZ ;  /* 0x0000420015288890 */ /* 0x000fe2000fffe0ff */
[----:B------:R-:W-:Y:S01]  /*5b90*/  @!P1 IMAD.MOV.U32 R0, RZ, RZ, 0x2000 ;  /* 0x00002000ff009424 */ /* 0x000fe200078e00ff */
[----:B------:R-:W-:Y:S01]  /*5ba0*/  @!UP0 UIADD3 UR8, UPT, UPT, UR21, 0x5200, URZ ;  /* 0x0000520015088890 */ /* 0x000fe2000fffe0ff */
[----:B------:R-:W-:Y:S01]  /*5bb0*/  @!P1 IADD3 R6, P0, PT, R16, 0x980, RZ ;  /* 0x0000098010069810 */ /* 0x000fe20007f1e0ff */
[----:B------:R-:W-:Y:S01]  /*5bc0*/  UMOV UR9, UR41 ;  /* 0x0000002900097c82 */ /* 0x000fe20008000000 */
[----:B-1----:R-:W-:Y:S01]  /*5bd0*/  IMAD.U32 R9, RZ, RZ, UR4 ;  /* 0x00000004ff097e24 */ /* 0x002fe2000f8e00ff */
[----:B------:R-:W-:Y:S01]  /*5be0*/  UIADD3 UR4, UPT, UPT, UR17, -UR16, URZ ;  /* 0x8000001011047290 */ /* 0x000fe2000fffe0ff */
[----:B------:R-:W-:Y:S01]  /*5bf0*/  IMAD.U32 R8, RZ, RZ, UR5 ;  /* 0x00000005ff087e24 */ /* 0x000fe2000f8e00ff */
[----:B------:R-:W-:Y:S01]  /*5c00*/  UMOV UR11, UR59 ;  /* 0x0000003b000b7c82 */ /* 0x000fe20008000000 */
[----:B------:R-:W-:Y:S01]  /*5c10*/  UMOV UR12, UR36 ;  /* 0x00000024000c7c82 */ /* 0x000fe20008000000 */
[----:B------:R-:W-:Y:S01]  /*5c20*/  @!P1 R2UR UR7, R9 ;  /* 0x00000000090792ca */ /* 0x000fe200000e0000 */
[----:B------:R-:W-:Y:S01]  /*5c30*/  UIADD3 UR42, UPT, UPT, UR4, 0x40, URZ ;  /* 0x00000040042a7890 */ /* 0x000fe2000fffe0ff */
[----:B------:R-:W-:Y:S01]  /*5c40*/  @!P1 R2UR UR6, R8 ;  /* 0x00000000080692ca */ /* 0x000fe200000e0000 */
[----:B------:R-:W-:Y:S01]  /*5c50*/  @!UP0 UIADD3 UR10, UPT, UPT, UR4, 0xc0, URZ ;  /* 0x000000c0040a8890 */ /* 0x000fe2000fffe0ff */
[----:B------:R-:W-:Y:S11]  /*5c60*/  VOTEU.ALL UP0, P1 ;  /* 0x0000000000ff7886 */ /* 0x000ff60000800000 */
        /* <DEDUP_REMOVED lines=8> */
.L_x_224:
[----:B------:R-:W-:Y:S01]  /*5cf0*/  @!P1 R2UR UR6, R6 ;  /* 0x00000000060692ca */ /* 0x000fe200000e0000 */
[----:B------:R-:W-:Y:S01]  /*5d00*/  VOTEU.ALL UP0, P1 ;  /* 0x0000000000ff7886 */ /* 0x000fe20000800000 */
[----:B------:R-:W-:Y:S01]  /*5d10*/  @!P1 R2UR UR5, R0 ;  /* 0x00000000000592ca */ /* 0x000fe200000e0000 */
[----:B------:R-:W-:Y:S01]  /*5d20*/  UMOV UR34, UR42 ;  /* 0x0000002a00227c82 */ /* 0x000fe20008000000 */
[----:B------:R-:W-:Y:S01]  /*5d30*/  @!P1 IMAD.MOV.U32 R0, RZ, RZ, 0x2000 ;  /* 0x00002000ff009424 */ /* 0x000fe200078e00ff */
[----:B------:R-:W-:Y:S01]  /*5d40*/  UMOV UR9, UR33 ;  /* 0x0000002100097c82 */ /* 0x000fe20008000000 */
[----:B------:R-:W-:Y:S01]  /*5d50*/  @!UP0 UIADD3 UR35, UPT, UPT, UR59, 0x40, URZ ;  /* 0x000000403b238890 */ /* 0x000fe2000fffe0ff */
[----:B-1----:R-:W-:Y:S01]  /*5d60*/  SHF.L.U32 R9, RZ, 0x1f, RZ ;  /* 0x0000001fff097819 */ /* 0x002fe200000006ff */
[----:B------:R-:W-:Y:S01]  /*5d70*/  @!UP0 UIADD3 UR32, UPT, UPT, UR21, 0x6200, URZ ;  /* 0x0000620015208890 */ /* 0x000fe2000fffe0ff */
[----:B------:R-:W-:Y:S01]  /*5d80*/  @!P1 IADD3 R8, P0, PT, R16, 0x980, RZ ;  /* 0x0000098010089810 */ /* 0x000fe20007f1e0ff */
[----:B------:R-:W-:Y:S02]  /*5d90*/  @!UP0 UIADD3 UR10, UPT, UPT, UR4, 0xc0, URZ ;  /* 0x000000c0040a8890 */ /* 0x000fe4000fffe0ff */
[----:B------:R-:W-:Y:S01]  /*5da0*/  @!UP0 UIADD3 UR8, UPT, UPT, UR21, 0x7200, URZ ;  /* 0x0000720015088890 */ /* 0x000fe2000fffe0ff */
[----:B------:R-:W-:Y:S01]  /*5db0*/  IMAD.U32 R18, RZ, RZ, UR6 ;  /* 0x00000006ff127e24 */ /* 0x000fe2000f8e00ff */
[----:B------:R-:W-:Y:S01]  /*5dc0*/  VOTEU.ALL UP0, P1 ;  /* 0x0000000000ff7886 */ /* 0x000fe20000800000 */
[----:B------:R-:W-:Y:S01]  /*5dd0*/  IMAD.U32 R19, RZ, RZ, UR5 ;  /* 0x00000005ff137e24 */ /* 0x000fe2000f8e00ff */
[----:B------:R-:W-:Y:S01]  /*5de0*/  UMOV UR4, 0x0 ;  /* 0x0000000000047882 */ /* 0x000fe20000000000 */
[----:B------:R-:W-:Y:S01]  /*5df0*/  UMOV UR5, 0x10000000 ;  /* 0x1000000000057882 */ /* 0x000fe20000000000 */
[----:B------:R-:W-:Y:S01]  /*5e00*/  @!P1 R2UR UR6, R18 ;  /* 0x00000000120692ca */ /* 0x000fe200000e0000 */
[----:B------:R-:W-:Y:S01]  /*5e10*/  UMOV UR12, UR36 ;  /* 0x00000024000c7c82 */ /* 0x000fe20008000000 */
[----:B------:R-:W-:Y:S01]  /*5e20*/  @!P1 R2UR UR7, R19 ;  /* 0x00000000130792ca */ /* 0x000fe200000e0000 */
[----:B------:R-:W-:Y:S01]  /*5e30*/  UMOV UR11, UR35 ;  /* 0x00000023000b7c82 */ /* 0x000fe20008000000 */
[----:B------:R-:W-:Y:S11]  /*5e40*/  @!P1 IMAD.X R6, RZ, RZ, R17, P0 ;  /* 0x000000ffff069224 */ /* 0x000ff600000e0611 */
[----:B------:R-:W-:Y:S01]  /*5e50*/  @!UP0 UTMALDG.3D [UR32], [UR6], desc[UR4] ;  /* 0x00000420060085b4 */ /* 0x000fe20008011000 */
[----:B------:R-:W-:Y:S05]  /*5e60*/  VOTEU.ALL UP0, P1 ;  /* 0x0000000000ff7886 */ /* 0x000fea0000800000 */
[----:B------:R1:W-:Y:S01]  /*5e70*/  @!UP0 UTMALDG.3D [UR8], [UR6], desc[UR4] ;  /* 0x00000408060085b4 */ /* 0x0003e20008011000 */
[----:B------:R2:W-:Y:S01]  /*5e80*/  @!P1 SYNCS.ARRIVE.TRANS64.RED.A0TR RZ, [UR21+0x48], R0 ;  /* 0x00004800ffff99a7 */ /* 0x0005e20008300415 */
[----:B------:R-:W-:Y:S01]  /*5e90*/  SYNCS.ARRIVE.TRANS64.RED.A1T0 RZ, [UR37], RZ ;  /* 0x000000ffffff79a7 */ /* 0x000fe20008100425 */
[----:B------:R-:W3:Y:S01]  /*5ea0*/  SYNCS.PHASECHK.TRANS64.TRYWAIT P2, [UR21+0x50], R9 ;  /* 0x00005009ff0075a7 */ /* 0x000ee20008041115 */
[----:B-1----:R-:W-:Y:S01]  /*5eb0*/  UIADD3 UR4, UPT, UPT, UR17, UR16, URZ ;  /* 0x0000001011047290 */ /* 0x002fe2000fffe0ff */
[----:B--23--:R-:W-:Y:S11]  /*5ec0*/  @!P2 BRA `(.L_x_90) ;  /* 0x000000d8002ca947 */ /* 0x00cff60003800000 */
.L_x_226:
[----:B------:R-:W-:Y:S01]  /*5ed0*/  @!P1 R2UR UR6, R8 ;  /* 0x00000000080692ca */ /* 0x000fe200000e0000 */
[----:B------:R-:W-:Y:S01]  /*5ee0*/  VOTEU.ALL UP0, P1 ;  /* 0x0000000000ff7886 */ /* 0x000fe20000800000 */
[----:B------:R-:W-:Y:S01]  /*5ef0*/  @!P1 R2UR UR5, R6 ;  /* 0x00000000060592ca */ /* 0x000fe200000e0000 */
[----:B------:R-:W-:Y:S01]  /*5f00*/  UIADD3 UR26, UPT, UPT, UR4, 0x20, URZ ;  /* 0x00000020041a7890 */ /* 0x000fe2000fffe0ff */
[----:B-1----:R-:W-:Y:S01]  /*5f10*/  @!P1 IMAD.MOV.U32 R0, RZ, RZ, 0x2000 ;  /* 0x00002000ff009424 */ /* 0x002fe200078e00ff */
[----:B------:R-:W-:Y:S01]  /*5f20*/  UMOV UR30, 0x0 ;  /* 0x00000000001e7882 */ /* 0x000fe20000000000 */
[----:B------:R-:W-:Y:S01]  /*5f30*/  @!UP0 UIADD3 UR24, UPT, UPT, UR21, 0x200, URZ ;  /* 0x0000020015188890 */ /* 0x000fe2000fffe0ff */
[----:B------:R-:W-:Y:S01]  /*5f40*/  @!P1 IADD3 R8, P0, PT, R16, 0x980, RZ ;  /* 0x0000098010089810 */ /* 0x000fe20007f1e0ff */
[----:B------:R-:W-:Y:S02]  /*5f50*/  @!UP0 UIADD3 UR10, UPT, UPT, UR4, 0xa0, URZ ;  /* 0x000000a0040a8890 */ /* 0x000fe4000fffe0ff */
[----:B------:R-:W-:Y:S01]  /*5f60*/  @!UP0 UIADD3 UR8, UPT, UPT, UR21, 0x1200, URZ ;  /* 0x0000120015088890 */ /* 0x000fe2000fffe0ff */
[----:B------:R-:W-:Y:S02]  /*5f70*/  VOTEU.ALL UP0, P1 ;  /* 0x0000000000ff7886 */ /* 0x000fe40000800000 */
[----:B------:R-:W-:Y:S01]  /*5f80*/  IMAD.U32 R18, RZ, RZ, UR6 ;  /* 0x00000006ff127e24 */ /* 0x000fe2000f8e00ff */
[----:B------:R-:W-:Y:S01]  /*5f90*/  UMOV UR31, 0x10000000 ;  /* 0x10000000001f7882 */ /* 0x000fe20000000000 */
[----:B------:R-:W-:Y:S01]  /*5fa0*/  IMAD.U32 R19, RZ, RZ, UR5 ;  /* 0x00000005ff137e24 */ /* 0x000fe2000f8e00ff */
[----:B------:R-:W-:Y:S01]  /*5fb0*/  UMOV UR25, UR57 ;  /* 0x0000003900197c82 */ /* 0x000fe20008000000 */
[----:B------:R-:W-:Y:S01]  /*5fc0*/  UMOV UR27, UR59 ;  /* 0x0000003b001b7c82 */ /* 0x000fe20008000000 */
[----:B------:R-:W-:Y:S01]  /*5fd0*/  @!P1 R2UR UR6, R18 ;  /* 0x00000000120692ca */ /* 0x000fe200000e0000 */
[----:B------:R-:W-:Y:S01]  /*5fe0*/  UMOV UR28, UR36 ;  /* 0x00000024001c7c82 */ /* 0x000fe20008000000 */
[----:B------:R-:W-:Y:S01]  /*5ff0*/  @!P1 R2UR UR7, R19 ;  /* 0x00000000130792ca */ /* 0x000fe200000e0000 */
[----:B------:R-:W-:Y:S01]  /*6000*/  UMOV UR9, UR57 ;  /* 0x0000003900097c82 */ /* 0x000fe20008000000 */
[----:B------:R-:W-:Y:S01]  /*6010*/  UMOV UR11, UR59 ;  /* 0x0000003b000b7c82 */ /* 0x000fe20008000000 */
[----:B------:R-:W-:Y:S01]  /*6020*/  UMOV UR12, UR36 ;  /* 0x00000024000c7c82 */ /* 0x000fe20008000000 */
[----:B------:R-:W-:Y:S09]  /*6030*/  @!P1 IMAD.X R6, RZ, RZ, R17, P0 ;  /* 0x000000ffff069224 */ /* 0x000ff200000e0611 */
[----:B------:R1:W-:Y:S01]  /*6040*/  @!UP0 UTMALDG.3D [UR24], [UR6], desc[UR30] ;  /* 0x00001e18060085b4 */ /* 0x0003e20008011000 */
[----:B------:R-:W-:Y:S05]  /*6050*/  VOTEU.ALL UP0, P1 ;  /* 0x0000000000ff7886 */ /* 0x000fea0000800000 */
[----:B------:R1:W-:Y:S01]  /*6060*/  @!UP0 UTMALDG.3D [UR8], [UR6], desc[UR30] ;  /* 0x00001e08060085b4 */ /* 0x0003e20008011000 */
[----:B------:R1:W-:Y:S01]  /*6070*/  @!P1 SYNCS.ARRIVE.TRANS64.RED.A0TR RZ, [UR21+0x30], R0 ;  /* 0x00003000ffff99a7 */ /* 0x0003e20008300415 */
[----:B------:R-:W-:Y:S01]  /*6080*/  SYNCS.ARRIVE.TRANS64.RED.A1T0 RZ, [UR46], RZ ;  /* 0x000000ffffff79a7 */ /* 0x000fe2000810042e */
[----:B------:R-:W2:Y:S02]  /*6090*/  SYNCS.PHASECHK.TRANS64.TRYWAIT P2, [UR21+0x58], R9 ;  /* 0x00005809ff0075a7 */ /* 0x000ea40008041115 */
[----:B-12---:R-:W-:Y:S05]  /*60a0*/  @!P2 BRA `(.L_x_91) ;  /* 0x000000d400cca947 */ /* 0x006fea0003800000 */
.L_x_228:
[----:B------:R-:W-:Y:S01]  /*60b0*/  @!P1 R2UR UR6, R8 ;  /* 0x00000000080692ca */ /* 0x000fe200000e0000 */
[----:B------:R-:W-:Y:S01]  /*60c0*/  VOTEU.ALL UP0, P1 ;  /* 0x0000000000ff7886 */ /* 0x000fe20000800000 */
[----:B------:R-:W-:Y:S01]  /*60d0*/  @!P1 R2UR UR5, R6 ;  /* 0x00000000060592ca */ /* 0x000fe200000e0000 */
[----:B------:R-:W-:Y:S01]  /*60e0*/  UMOV UR30, 0x0 ;  /* 0x00000000001e7882 */ /* 0x000fe20000000000 */
[----:B------:R-:W-:Y:S01]  /*60f0*/  UMOV UR31, 0x10000000 ;  /* 0x10000000001f7882 */ /* 0x000fe20000000000 */
[----:B------:R-:W-:Y:S01]  /*6100*/  UMOV UR25, UR49 ;  /* 0x0000003100197c82 */ /* 0x000fe20008000000 */
[----:B------:R-:W-:Y:S01]  /*6110*/  @!UP0 UIADD3 UR27, UPT, UPT, UR59, 0x40, URZ ;  /* 0x000000403b1b8890 */ /* 0x000fe2000fffe0ff */
[----:B-1----:R-:W-:Y:S01]  /*6120*/  @!P1 IMAD.MOV.U32 R0, RZ, RZ, 0x2000 ;  /* 0x00002000ff009424 */ /* 0x002fe200078e00ff */
[----:B------:R-:W-:Y:S01]  /*6130*/  @!UP0 UIADD3 UR24, UPT, UPT, UR21, 0x2200, URZ ;  /* 0x0000220015188890 */ /* 0x000fe2000fffe0ff */
[----:B------:R-:W-:Y:S01]  /*6140*/  @!P1 IADD3 R8, P0, PT, R16, 0x980, RZ ;  /* 0x0000098010089810 */ /* 0x000fe20007f1e0ff */
[----:B------:R-:W-:Y:S02]  /*6150*/  @!UP0 UIADD3 UR10, UPT, UPT, UR4, 0xa0, URZ ;  /* 0x000000a0040a8890 */ /* 0x000fe4000fffe0ff */
[----:B------:R-:W-:Y:S01]  /*6160*/  @!UP0 UIADD3 UR8, UPT, UPT, UR21, 0x3200, URZ ;  /* 0x0000320015088890 */ /* 0x000fe2000fffe0ff */
[----:B------:R-:W-:Y:S01]  /*6170*/  IMAD.U32 R18, RZ, RZ, UR6 ;  /* 0x00000006ff127e24 */ /* 0x000fe2000f8e00ff */
[----:B------:R-:W-:Y:S01]  /*6180*/  VOTEU.ALL UP0, P1 ;  /* 0x0000000000ff7886 */ /* 0x000fe20000800000 */
[----:B------:R-:W-:Y:S01]  /*6190*/  IMAD.U32 R19, RZ, RZ, UR5 ;  /* 0x00000005ff137e24 */ /* 0x000fe2000f8e00ff */
[----:B------:R-:W-:Y:S01]  /*61a0*/  UMOV UR28, UR36 ;  /* 0x00000024001c7c82 */ /* 0x000fe20008000000 */
[----:B------:R-:W-:Y:S01]  /*61b0*/  UMOV UR9, UR49 ;  /* 0x0000003100097c82 */ /* 0x000fe20008000000 */
[----:B------:R-:W-:Y:S01]  /*61c0*/  @!P1 R2UR UR6, R18 ;  /* 0x00000000120692ca */ /* 0x000fe200000e0000 */
[----:B------:R-:W-:Y:S01]  /*61d0*/  UMOV UR12, UR36 ;  /* 0x00000024000c7c82 */ /* 0x000fe20008000000 */
[----:B------:R-:W-:Y:S01]  /*61e0*/  @!P1 R2UR UR7, R19 ;  /* 0x00000000130792ca */ /* 0x000fe200000e0000 */
[----:B------:R-:W-:Y:S01]  /*61f0*/  UMOV UR11, UR27 ;  /* 0x0000001b000b7c82 */ /* 0x000fe20008000000 */
[----:B------:R-:W-:Y:S11]  /*6200*/  @!P1 IMAD.X R6, RZ, RZ, R17, P0 ;  /* 0x000000ffff069224 */ /* 0x000ff600000e0611 */
[----:B------:R1:W-:Y:S01]  /*6210*/  @!UP0 UTMALDG.3D [UR24], [UR6], desc[UR30] ;  /* 0x00001e18060085b4 */ /* 0x0003e20008011000 */
[----:B------:R-:W-:Y:S05]  /*6220*/  VOTEU.ALL UP0, P1 ;  /* 0x0000000000ff7886 */ /* 0x000fea0000800000 */
[----:B------:R1:W-:Y:S01]  /*6230*/  @!UP0 UTMALDG.3D [UR8], [UR6], desc[UR30] ;  /* 0x00001e08060085b4 */ /* 0x0003e20008011000 */
[----:B------:R1:W-:Y:S01]  /*6240*/  @!P1 SYNCS.ARRIVE.TRANS64.RED.A0TR RZ, [UR21+0x38], R0 ;  /* 0x00003800ffff99a7 */ /* 0x0003e20008300415 */
[----:B------:R-:W-:Y:S11]  /*6250*/  UISETP.NE.AND UP0, UPT, UR19, URZ, UPT ;  /* 0x000000ff1300728c */ /* 0x000ff6000bf05270 */
[----:B------:R-:W-:Y:S01]  /*6260*/  @!UP0 UIADD3 UR18, UPT, UPT, UR17, URZ, URZ ;  /* 0x000000ff11128290 */ /* 0x000fe2000fffe0ff */
[----:B------:R-:W-:Y:S01]  /*6270*/  SYNCS.ARRIVE.TRANS64.RED.A1T0 RZ, [UR39], RZ ;  /* 0x000000ffffff79a7 */ /* 0x000fe20008100427 */
[----:B------:R-:W2:Y:S02]  /*6280*/  SYNCS.PHASECHK.TRANS64.TRYWAIT P2, [UR21+0x60], R9 ;  /* 0x00006009ff0075a7 */ /* 0x000ea40008041115 */
[----:B-12---:R-:W-:Y:S08]  /*6290*/  @!P2 BRA `(.L_x_92) ;  /* 0x000000d40068a947 */ /* 0x006ff00003800000 */
.L_x_230:
        /* <DEDUP_REMOVED lines=9> */
[----:B------:R-:W-:Y:S01]  /*6330*/  VIADD R14, R14, 0x1 ;  /* 0x000000010e0e7836 */ /* 0x000fe20000000000 */
[----:B------:R-:W-:Y:S01]  /*6340*/  @!UP0 UIADD3 UR8, UPT, UPT, UR21, 0x5200, URZ ;  /* 0x0000520015088890 */ /* 0x000fe2000fffe0ff */
[----:B------:R-:W-:Y:S02]  /*6350*/  VOTEU.ALL UP0, P1 ;  /* 0x0000000000ff7886 */ /* 0x000fe40000800000 */
[----:B------:R-:W-:Y:S01]  /*6360*/  IMAD.U32 R18, RZ, RZ, UR5 ;  /* 0x00000005ff127e24 */ /* 0x000fe2000f8e00ff */
[----:B------:R-:W-:Y:S01]  /*6370*/  UMOV UR19, UR59 ;  /* 0x0000003b00137c82 */ /* 0x000fe20008000000 */
[----:B------:R-:W-:Y:S01]  /*6380*/  IMAD.U32 R19, RZ, RZ, UR4 ;  /* 0x00000004ff137e24 */ /* 0x000fe2000f8e00ff */
        /* <DEDUP_REMOVED lines=12> */
[----:B------:R-:W2:Y:S02]  /*6450*/  SYNCS.PHASECHK.TRANS64.TRYWAIT P0, [UR21+0x68], R9 ;  /* 0x00006809ff0075a7 */ /* 0x000ea40008001115 */
[----:B-12---:R-:W-:Y:S05]  /*6460*/  @!P0 BRA `(.L_x_93) ;  /* 0x000000d4000c8947 */ /* 0x006fea0003800000 */
.L_x_232:
[----:B------:R-:W-:Y:S01]  /*6470*/  UIADD3 UR29, UPT, UPT, UR29, 0x1, URZ ;  /* 0x000000011d1d7890 */ /* 0x000fe2000fffe0ff */
[----:B------:R-:W-:Y:S01]  /*6480*/  @!P1 IADD3 R6, P0, PT, R16, 0x980, RZ ;  /* 0x0000098010069810 */ /* 0x000fe20007f1e0ff */
[----:B------:R-:W-:Y:S01]  /*6490*/  UPLOP3.LUT UP1, UPT, UPT, UPT, UPT, 0x80, 0x8 ;  /* 0x000000000008789c */ /* 0x000fe20003f2f070 */
[----:B------:R-:W-:Y:S01]  /*64a0*/  R2UR UR24, R182 ;  /* 0x00000000b61872ca */ /* 0x000fe200000e0000 */
[----:B------:R-:W-:Y:S01]  /*64b0*/  VOTEU.ALL UP0, P1 ;  /* 0x0000000000ff7886 */ /* 0x000fe20000800000 */
[----:B------:R-:W-:Y:S01]  /*64c0*/  @!P1 R2UR UR5, R6 ;  /* 0x00000000060592ca */ /* 0x000fe200000e0000 */
[----:B-1----:R-:W-:Y:S01]  /*64d0*/  @!P1 IMAD.X R0, RZ, RZ, R17, P0 ;  /* 0x000000ffff009224 */ /* 0x002fe200000e0611 */
[----:B------:R-:W-:Y:S01]  /*64e0*/  UMOV UR6, 0x0 ;  /* 0x0000000000067882 */ /* 0x000fe20000000000 */
[----:B------:R-:W-:Y:S01]  /*64f0*/  UMOV UR7, 0x10000000 ;  /* 0x1000000000077882 */ /* 0x000fe20000000000 */
[----:B------:R-:W-:Y:S01]  /*6500*/  @!UP0 UIADD3 UR19, UPT, UPT, UR59, 0x40, URZ ;  /* 0x000000403b138890 */ /* 0x000fe2000fffe0ff */
[----:B------:R-:W-:Y:S01]  /*6510*/  R2UR UR25, R183 ;  /* 0x00000000b71972ca */ /* 0x000fe200000e0000 */
[----:B------:R-:W-:Y:S01]  /*6520*/  @!UP0 UIADD3 UR16, UPT, UPT, UR21, 0x6200, URZ ;  /* 0x0000620015108890 */ /* 0x000fe2000fffe0ff */
[----:B------:R-:W-:Y:S01]  /*6530*/  @!P1 R2UR UR4, R0 ;  /* 0x00000000000492ca */ /* 0x000fe200000e0000 */
[----:B------:R-:W-:Y:S01]  /*6540*/  @!UP0 UIADD3 UR10, UPT, UPT, UR18, 0x80, URZ ;  /* 0x00000080120a8890 */ /* 0x000fe2000fffe0ff */
[----:B------:R-:W-:Y:S01]  /*6550*/  ISETP.NE.AND P0, PT, R14, 0x2, PT ;  /* 0x000000020e00780c */ /* 0x000fe20003f05270 */
[----:B------:R-:W-:Y:S01]  /*6560*/  @!UP0 UIADD3 UR8, UPT, UPT, UR21, 0x7200, URZ ;  /* 0x0000720015088890 */ /* 0x000fe2000fffe0ff */
[----:B------:R-:W-:Y:S02]  /*6570*/  VOTEU.ALL UP0, P1 ;  /* 0x0000000000ff7886 */ /* 0x000fe40000800000 */
[----:B------:R-:W-:Y:S01]  /*6580*/  IMAD.U32 R8, RZ, RZ, UR5 ;  /* 0x00000005ff087e24 */ /* 0x000fe2000f8e00ff */
[----:B------:R-:W-:Y:S01]  /*6590*/  UMOV UR17, UR33 ;  /* 0x0000002100117c82 */ /* 0x000fe20008000000 */
[----:B------:R-:W-:Y:S01]  /*65a0*/  UMOV UR20, UR36 ;  /* 0x0000002400147c82 */ /* 0x000fe20008000000 */
[----:B------:R-:W-:Y:S01]  /*65b0*/  UMOV UR9, UR33 ;  /* 0x0000002100097c82 */ /* 0x000fe20008000000 */
[----:B------:R-:W-:Y:S01]  /*65c0*/  UMOV UR12, UR36 ;  /* 0x00000024000c7c82 */ /* 0x000fe20008000000 */
[----:B------:R-:W-:Y:S01]  /*65d0*/  UMOV UR11, UR19 ;  /* 0x00000013000b7c82 */ /* 0x000fe20008000000 */
[----:B------:R-:W-:Y:S01]  /*65e0*/  SEL R0, RZ, 0x1, P0 ;  /* 0x00000001ff007807 */ /* 0x000fe20000000000 */
[----:B------:R-:W-:Y:S01]  /*65f0*/  IMAD.U32 R9, RZ, RZ, UR4 ;  /* 0x00000004ff097e24 */ /* 0x000fe2000f8e00ff */
[----:B------:R-:W-:Y:S01]  /*6600*/  @!P1 R2UR UR4, R8 ;  /* 0x00000000080492ca */ /* 0x000fe200000e0000 */
[----:B------:R-:W-:Y:S01]  /*6610*/  UIADD3 UR24, UPT, UPT, UR13, UR24, URZ ;  /* 0x000000180d187290 */ /* 0x000fe2000fffe0ff */
[----:B------:R-:W-:Y:S01]  /*6620*/  LOP3.LUT R13, R13, R0, RZ, 0x3c, !PT ;  /* 0x000000000d0d7212 */ /* 0x000fe200078e3cff */
[----:B------:R-:W-:Y:S01]  /*6630*/  UMOV UR36, UR47 ;  /* 0x0000002f00247c82 */ /* 0x000fe20008000000 */
[----:B------:R-:W-:Y:S02]  /*6640*/  @!P1 R2UR UR5, R9 ;  /* 0x00000000090592ca */ /* 0x000fe400000e0000 */
[----:B------:R-:W-:Y:S11]  /*6650*/  SEL R14, R14, RZ, P0 ;  /* 0x000000ff0e0e7207 */ /* 0x000ff60000000000 */
[----:B------:R1:W-:Y:S01]  /*6660*/  @!UP0 UTMALDG.3D [UR16], [UR4], desc[UR6] ;  /* 0x00000610040085b4 */ /* 0x0003e20008011000 */
[----:B------:R-:W-:Y:S05]  /*6670*/  VOTEU.ALL UP0, P1 ;  /* 0x0000000000ff7886 */ /* 0x000fea0000800000 */
[----:B------:R2:W-:Y:S01]  /*6680*/  @!UP0 UTMALDG.3D [UR8], [UR4], desc[UR6] ;  /* 0x00000608040085b4 */ /* 0x0005e20008011000 */
[----:B------:R2:W-:Y:S01]  /*6690*/  @!P1 SYNCS.ARRIVE.TRANS64.RED.A0TR RZ, [UR21+0x48], R7 ;  /* 0x00004807ffff99a7 */ /* 0x0005e20008300415 */
[----:B------:R-:W-:Y:S01]  /*66a0*/  SYNCS.ARRIVE.TRANS64.RED.A1T0 RZ, [UR37], RZ ;  /* 0x000000ffffff79a7 */ /* 0x000fe20008100425 */
[----:B-1----:R-:W-:Y:S01]  /*66b0*/  UIADD3 UR20, UPT, UPT, UR14, UR25, URZ ;  /* 0x000000190e147290 */ /* 0x002fe2000fffe0ff */
[----:B------:R-:W-:Y:S11]  /*66c0*/  BRA.U UP2, `(.L_x_94) ;  /* 0xffffffe902107547 */ /* 0x000ff6000b83ffff */
[----:B------:R-:W1:Y:S02]  /*66d0*/  SYNCS.PHASECHK.TRANS64.TRYWAIT P0, [UR21+0x50], R10 ;  /* 0x0000500aff0075a7 */ /* 0x000e640008001115 */
[----:B-1----:R-:W-:Y:S05]  /*66e0*/  @!P0 BRA `(.L_x_95) ;  /* 0x000000d000848947 */ /* 0x002fea0003800000 */
.L_x_234:
[----:B------:R-:W3:Y:S02]  /*66f0*/  SYNCS.PHASECHK.TRANS64.TRYWAIT P0, [UR21+0x58], R10 ;  /* 0x0000580aff0075a7 */ /* 0x000ee40008001115 */
[----:B---3--:R-:W-:Y:S05]  /*6700*/  @!P0 BRA `(.L_x_96) ;  /* 0x000000d000948947 */ /* 0x008fea0003800000 */
.L_x_236:
[----:B------:R-:W3:Y:S01]  /*6710*/  SYNCS.PHASECHK.TRANS64.TRYWAIT P0, [UR21+0x60], R10 ;  /* 0x0000600aff0075a7 */ /* 0x000ee20008001115 */
[----:B------:R-:W-:Y:S01]  /*6720*/  HFMA2 R0, -RZ, RZ, 0, 5.9604644775390625e-08 ;  /* 0x00000001ff007431 */ /* 0x000fe200000001ff */
[----:B---3--:R-:W-:Y:S06]  /*6730*/  @!P0 BRA `(.L_x_97) ;  /* 0x000000d000a08947 */ /* 0x008fec0003800000 */
.L_x_238:
[----:B------:R-:W-:Y:S02]  /*6740*/  MOV R2, UR21 ;  /* 0x0000001500027c02 */ /* 0x000fe40008000f00 */
[----:B-1----:R-:W-:-:S07]  /*6750*/  SHF.L.U32 R3, R0, 0x1f, RZ ;  /* 0x0000001f00037819 */ /* 0x002fce00000006ff */
.L_x_98:
[----:B-1----:R1:W3:Y:S02]  /*6760*/  SYNCS.PHASECHK.TRANS64.TRYWAIT P0, [R2+URZ+0x68], R3 ;  /* 0x00006803020075a7 */ /* 0x0022e400080011ff */
[----:B---3--:R-:W-:Y:S05]  /*6770*/  @!P0 NANOSLEEP.SYNCS 0x989680 ;  /* 0x009896800000895d */ /* 0x008fea0003900000 */
[----:B------:R-:W3:Y:S02]  /*6780*/  @!P0 SYNCS.PHASECHK.TRANS64 P0, [R2+URZ+0x68], R3 ;  /* 0x00006803020085a7 */ /* 0x000ee400080010ff */
[----:B--23--:R-:W-:Y:S05]  /*6790*/  @P0 EXIT ;  /* 0x000000000000094d */ /* 0x00cfea0003800000 */
[----:B------:R-:W-:Y:S05]  /*67a0*/  BRA `(.L_x_98) ;  /* 0xfffffffc00ec7947 */ /* 0x000fea000383ffff */
.L_x_79:
[----:B------:R-:W-:-:S06]  /*67b0*/  UISETP.GE.AND UP0, UPT, UR21, 0x4, UPT ;  /* 0x000000041500788c */ /* 0x000fcc000bf06270 */
[----:B------:R-:W-:-:S13]  /*67c0*/  PLOP3.LUT P0, PT, PT, PT, UP0, 0x80, 0x8 ;  /* 0x000000000008781c */ /* 0x000fda0003f0f008 */
[----:B-1----:R-:W-:Y:S05]  /*67d0*/  @!P0 EXIT ;  /* 0x000000000000894d */ /* 0x002fea0003800000 */
[----:B------:R-:W1:Y:S08]  /*67e0*/  S2UR UR4, SR_CgaCtaId ;  /* 0x00000000000479c3 */ /* 0x000e700000008800 */
[----:B------:R-:W-:Y:S01]  /*67f0*/  BAR.SYNC.DEFER_BLOCKING 0x6, 0xa0 ;  /* 0x0182800000007b1d */ /* 0x000fe20000010000 */
[C---:B------:R-:W-:Y:S01]  /*6800*/  IMAD.SHL.U32 R5, R187.reuse, 0x20, RZ ;  /* 0x00000020bb057824 */ /* 0x040fe200078e00ff */
[----:B------:R-:W-:Y:S01]  /*6810*/  LOP3.LUT R188, R187, 0x2, RZ, 0xc0, !PT ;  /* 0x00000002bbbc7812 */ /* 0x000fe200078ec0ff */
[----:B------:R-:W-:-:S02]  /*6820*/  IMAD.SHL.U32 R191, R181, 0x400, RZ ;  /* 0x00000400b5bf7824 */ /* 0x000fc400078e00ff */
[----:B------:R-:W-:Y:S02]  /*6830*/  HFMA2 R189, -RZ, RZ, 0, 0 ;  /* 0x00000000ffbd7431 */ /* 0x000fe400000001ff */
[----:B------:R-:W-:Y:S01]  /*6840*/  IMAD.SHL.U32 R2, R187, 0x4, RZ ;  /* 0x00000004bb027824 */ /* 0x000fe200078e00ff */
[----:B------:R-:W-:Y:S01]  /*6850*/  UMOV UR44, 0x400 ;  /* 0x00000400002c7882 */ /* 0x000fe20000000000 */
[----:B------:R-:W2:Y:S01]  /*6860*/  LDC.64 R176, c[0x0][0xc88] ;  /* 0x00032200ffb07b82 */ /* 0x000ea20000000a00 */
[----:B------:R-:W-:Y:S01]  /*6870*/  LOP3.LUT R6, R5, 0x320, RZ, 0xc0, !PT ;  /* 0x0000032005067812 */ /* 0x000fe200078ec0ff */
[----:B------:R-:W-:Y:S01]  /*6880*/  IMAD.U32 R4, R187, 0x10000, RZ ;  /* 0x00010000bb047824 */ /* 0x000fe200078e00ff */
[----:B------:R-:W-:Y:S01]  /*6890*/  LOP3.LUT R5, R5, 0xc0, RZ, 0xc0, !PT ;  /* 0x000000c005057812 */ /* 0x000fe200078ec0ff */
[----:B------:R-:W-:Y:S01]  /*68a0*/  IMAD.MOV.U32 R186, RZ, RZ, RZ ;  /* 0x000000ffffba7224 */ /* 0x000fe200078e00ff */
[----:B------:R-:W-:Y:S01]  /*68b0*/  LOP3.LUT R191, R6, 0x400, R191, 0xf8, !PT ;  /* 0x0000040006bf7812 */ /* 0x000fe200078ef8bf */
[----:B------:R-:W-:Y:S01]  /*68c0*/  IMAD.MOV R188, RZ, RZ, -R188 ;  /* 0x000000ffffbc7224 */ /* 0x000fe200078e0abc */
[----:B------:R-:W-:Y:S01]  /*68d0*/  LOP3.LUT R6, R5, 0x18, R2, 0xf8, !PT ;  /* 0x0000001805067812 */ /* 0x000fe200078ef802 */
[----:B------:R-:W3:Y:S01]  /*68e0*/  LDC.64 R178, c[0x0][0xc90] ;  /* 0x00032400ffb27b82 */ /* 0x000ee20000000a00 */
[----:B------:R-:W-:Y:S01]  /*68f0*/  LOP3.LUT R187, R187, 0x4, RZ, 0xc0, !PT ;  /* 0x00000004bbbb7812 */ /* 0x000fe200078ec0ff */
[----:B------:R-:W4:Y:S01]  /*6900*/  LDCU UR63, c[0x0][0x370] ;  /* 0x00006e00ff3f77ac */ /* 0x000f220008000800 */
[----:B------:R-:W-:-:S02]  /*6910*/  LOP3.LUT R2, R4, 0x200000, RZ, 0xc0, !PT ;  /* 0x0020000004027812 */ /* 0x000fc400078ec0ff */
[----:B------:R-:W-:Y:S01]  /*6920*/  LOP3.LUT R191, R191, R6, RZ, 0xfc, !PT ;  /* 0x00000006bfbf7212 */ /* 0x000fe200078efcff */
[----:B------:R-:W2:Y:S01]  /*6930*/  LDCU.64 UR54, c[0x0][0x348] ;  /* 0x00006900ff3677ac */ /* 0x000ea20008000a00 */
[----:B------:R-:W-:Y:S01]  /*6940*/  IADD3 R190, PT, PT, -R187, 0x2, RZ ;  /* 0x00000002bbbe7810 */ /* 0x000fe20007ffe1ff */
[----:B------:R-:W2:Y:S01]  /*6950*/  LDC.64 R174, c[0x0][0xcb0] ;  /* 0x00032c00ffae7b82 */ /* 0x000ea20000000a00 */
[----:B------:R-:W-:Y:S01]  /*6960*/  LOP3.LUT R192, R181, 0x3, RZ, 0xc0, !PT ;  /* 0x00000003b5c07812 */ /* 0x000fe200078ec0ff */
[----:B-1----:R-:W-:Y:S01]  /*6970*/  ULEA UR44, UR4, UR44, 0x18 ;  /* 0x0000002c042c7291 */ /* 0x002fe2000f8ec0ff */
[----:B------:R-:W-:Y:S01]  /*6980*/  IMAD.MOV R187, RZ, RZ, -R187 ;  /* 0x000000ffffbb7224 */ /* 0x000fe200078e0abb */
[----:B------:R-:W-:Y:S01]  /*6990*/  SHF.L.U32 R190, R190, 0x4, RZ ;  /* 0x00000004bebe7819 */ /* 0x000fe200000006ff */
[----:B------:R-:W1:Y:S03]  /*69a0*/  LDCU UR42, c[0x0][0xf0c] ;  /* 0x0001e180ff2a77ac */ /* 0x000e660008000800 */
[----:B------:R-:W1:Y:S01]  /*69b0*/  LDC.64 R172, c[0x0][0xca8] ;  /* 0x00032a00ffac7b82 */ /* 0x000e620000000a00 */
[----:B------:R-:W-:-:S02]  /*69c0*/  UIADD3 UR4, UPT, UPT, UR44, 0x200, URZ ;  /* 0x000002002c047890 */ /* 0x000fc4000fffe0ff */
[----:B------:R-:W4:Y:S01]  /*69d0*/  LDS R3, [UR44+0x100] ;  /* 0x0001002cff037984 */ /* 0x000f220008000800 */
[----:B------:R-:W1:Y:S03]  /*69e0*/  LDCU UR39, c[0x0][0xf30] ;  /* 0x0001e600ff2777ac */ /* 0x000e660008000800 */
[----:B------:R-:W-:Y:S01]  /*69f0*/  IMAD.U32 R184, RZ, RZ, UR4 ;  /* 0x00000004ffb87e24 */ /* 0x000fe2000f8e00ff */
[----:B------:R-:W1:Y:S03]  /*6a00*/  LDCU.64 UR60, c[0x0][0xc88] ;  /* 0x00019100ff3c77ac */ /* 0x000e660008000a00 */
[----:B------:R-:W-:Y:S01]  /*6a10*/  IMAD R191, R191, 0x2, R184 ;  /* 0x00000002bfbf7824 */ /* 0x000fe200078e02b8 */
[----:B------:R-:W1:Y:S01]  /*6a20*/  LDCU.64 UR40, c[0x0][0xf28] ;  /* 0x0001e500ff2877ac */ /* 0x000e620008000a00 */
[----:B------:R-:W1:Y:S01]  /*6a30*/  LDCU.128 UR56, c[0x0][0xf10] ;  /* 0x0001e200ff3877ac */ /* 0x000e620008000c00 */
[----:B------:R-:W1:Y:S01]  /*6a40*/  LDCU UR62, c[0x0][0x374] ;  /* 0x00006e80ff3e77ac */ /* 0x000e620008000800 */
[----:B------:R-:W-:Y:S01]  /*6a50*/  UMOV UR43, URZ ;  /* 0x000000ff002b7c82 */ /* 0x000fe20008000000 */
[----:B------:R-:W-:Y:S01]  /*6a60*/  UMOV UR53, URZ ;  /* 0x000000ff00357c82 */ /* 0x000fe20008000000 */
[----:B------:R-:W-:Y:S01]  /*6a70*/  UMOV UR47, URZ ;  /* 0x000000ff002f7c82 */ /* 0x000fe20008000000 */
[----:B--234-:R-:W-:-:S07]  /*6a80*/  IMAD.IADD R2, R3, 0x1, R2 ;  /* 0x0000000103027824 */ /* 0x01cfce00078e0202 */
.L_x_190:
[C---:B------:R-:W-:Y:S02]  /*6a90*/  LEA R0, R186.reuse, UR44, 0x3 ;  /* 0x0000002cba007c11 */ /* 0x040fe4000f8e18ff */
[----:B------:R-:W-:Y:S02]  /*6aa0*/  SHF.L.U32 R3, R189, 0x1f, RZ ;  /* 0x0000001fbd037819 */ /* 0x000fe400000006ff */
[----:B--2---:R-:W-:Y:S02]  /*6ab0*/  LEA R5, R186, UR44, 0x4 ;  /* 0x0000002cba057c11 */ /* 0x004fe4000f8e20ff */
[----:B------:R-:W2:Y:S02]  /*6ac0*/  SYNCS.PHASECHK.TRANS64.TRYWAIT P0, [R0+URZ+0x80], R3 ;  /* 0x00008003000075a7 */ /* 0x000ea400080011ff */
[----:B--2---:R-:W-:Y:S05]  /*6ad0*/  @!P0 BRA `(.L_x_99) ;  /* 0x000000cc00d08947 */ /* 0x004fea0003800000 */
.L_x_239:
[----:B------:R-:W-:Y:S01]  /*6ae0*/  R2UR UR7, R193 ;  /* 0x00000000c10772ca */ /* 0x000fe200000e0000 */
[----:B------:R-:W3:Y:S01]  /*6af0*/  LDS.128 R4, [R5+0xe0] ;  /* 0x0000e00005047984 */ /* 0x000ee20000000c00 */
[----:B--2---:R-:W-:Y:S01]  /*6b00*/  VIADD R0, R0, 0x90 ;  /* 0x0000009000007836 */ /* 0x004fe20000000000 */
[----:B------:R-:W-:Y:S04]  /*6b10*/  UISETP.GE.AND UP0, UPT, UR45, 0x1, UPT ;  /* 0x000000012d00788c */ /* 0x000fe8000bf06270 */
[----:B------:R-:W-:Y:S01]  /*6b20*/  PRMT R0, RZ, 0x654, R0 ;  /* 0x00000654ff007816 */ /* 0x000fe20000000000 */
[----:B------:R-:W-:Y:S01]  /*6b30*/  @!PT LDS RZ, [RZ] ;  /* 0x00000000fffff984 */ /* 0x000fe20000000800 */
[----:B------:R-:W-:Y:S01]  /*6b40*/  @!PT LDS RZ, [RZ] ;  /* 0x00000000fffff984 */ /* 0x000fe20000000800 */
[----:B------:R-:W-:Y:S01]  /*6b50*/  @!PT LDS RZ, [RZ] ;  /* 0x00000000fffff984 */ /* 0x000fe20000000800 */
[----:B------:R-:W-:Y:S01]  /*6b60*/  @!PT LDS RZ, [RZ] ;  /* 0x00000000fffff984 */ /* 0x000fe20000000800 */
[----:B------:R2:W-:Y:S06]  /*6b70*/  MEMBAR.ALL.CTA ;  /* 0x0000000000007992 */ /* 0x0005ec0000008000 */
[----:B--2---:R-:W2:Y:S02]  /*6b80*/  FENCE.VIEW.ASYNC.S ;  /* 0x00000000000073c6 */ /* 0x004ea40000000000 */
[----:B--2---:R2:W-:Y:S01]  /*6b90*/  SYNCS.ARRIVE.TRANS64.RED.A1T0 RZ, [R0+URZ], RZ ;  /* 0x000000ff00ff79a7 */ /* 0x0045e200081004ff */
[----:B---3--:R-:W-:Y:S11]  /*6ba0*/  LOP3.LUT P0, RZ, R6, 0x1, RZ, 0xc0, !PT ;  /* 0x0000000106ff7812 */ /* 0x008ff6000780c0ff */
[----:B------:R-:W-:Y:S02]  /*6bb0*/  @!UPT UIADD3 URZ, UPT, UPT, URZ, URZ, URZ ;  /* 0x000000fffffff290 */ /* 0x000fe4000fffe0ff */
[----:B------:R-:W-:Y:S01]  /*6bc0*/  VOTEU.ANY UP1, P0 ;  /* 0x0000000000ff7886 */ /* 0x000fe20000020100 */
[----:B------:R-:W-:Y:S01]  /*6bd0*/  PLOP3.LUT P0, PT, PT, PT, UP1, 0x80, 0x8 ;  /* 0x000000000008781c */ /* 0x000fe20003f0f018 */
[----:B------:R-:W-:Y:S06]  /*6be0*/  UP2UR UR4, UPR, URZ, 0x2 ;  /* 0x00000002ff047883 */ /* 0x000fec0008000000 */
[----:B------:R-:W-:Y:S06]  /*6bf0*/  IMAD.U32 R194, RZ, RZ, UR4 ;  /* 0x00000004ffc27e24 */ /* 0x000fec000f8e00ff */
[----:B------:R-:W-:Y:S02]  /*6c00*/  @P0 SHF.R.U32.HI R3, RZ, 0x10, R5 ;  /* 0x00000010ff030819 */ /* 0x000fe40000011605 */
[----:B------:R-:W-:Y:S02]  /*6c10*/  @P0 MOV R8, R4 ;  /* 0x0000000400080202 */ /* 0x000fe40000000f00 */
[----:B------:R-:W-:Y:S02]  /*6c20*/  @P0 R2UR UR4, R3 ;  /* 0x00000000030402ca */ /* 0x000fe400000e0000 */
[----:B------:R-:W-:Y:S02]  /*6c30*/  @P0 LOP3.LUT R4, R5, 0xffff, RZ, 0xc0, !PT ;  /* 0x0000ffff05040812 */ /* 0x000fe400078ec0ff */
[----:B------:R-:W-:Y:S02]  /*6c40*/  @P0 R2UR UR6, R8 ;  /* 0x00000000080602ca */ /* 0x000fe400000e0000 */
[----:B------:R-:W-:Y:S07]  /*6c50*/  @P0 R2UR UR5, R4 ;  /* 0x00000000040502ca */ /* 0x000fee00000e0000 */
[----:B------:R-:W-:Y:S02]  /*6c60*/  @UP1 UMOV UR7, UR4 ;  /* 0x0000000400071c82 */ /* 0x000fe40008000000 */
[----:B------:R-:W-:Y:S02]  /*6c70*/  IMAD.U32 R193, RZ, RZ, UR7 ;  /* 0x00000007ffc17e24 */ /* 0x000fe4000f8e00ff */
[----:B------:R-:W-:Y:S02]  /*6c80*/  @UP1 UMOV UR38, UR6 ;  /* 0x0000000600261c82 */ /* 0x000fe40008000000 */
[----:B------:R-:W-:Y:S01]  /*6c90*/  @UP1 UMOV UR37, UR5 ;  /* 0x0000000500251c82 */ /* 0x000fe20008000000 */
[----:B--2---:R-:W-:Y:S05]  /*6ca0*/  BRA.U !UP0, `(.L_x_100) ;  /* 0x0000000108cc7547 */ /* 0x004fea000b800000 */
[----:B------:R-:W2:Y:S01]  /*6cb0*/  LDCU UR12, c[0x0][0xf20] ;  /* 0x0001e400ff0c77ac */ /* 0x000ea20008000800 */
[----:B-1----:R-:W-:Y:S02]  /*6cc0*/  UIMAD.WIDE.U32 UR4, UR62, UR59, URZ ;  /* 0x0000003b3e0472a5 */ /* 0x002fe4000f8e00ff */
[----:B------:R-:W-:Y:S02]  /*6cd0*/  UIMAD.WIDE.U32 UR6, UR63, UR56, URZ ;  /* 0x000000383f0672a5 */ /* 0x000fe4000f8e00ff */
[----:B------:R-:W-:Y:S02]  /*6ce0*/  UISETP.NE.AND UP0, UPT, UR58, 0x1, UPT ;  /* 0x000000013a00788c */ /* 0x000fe4000bf05270 */
[----:B------:R-:W-:Y:S02]  /*6cf0*/  UIMAD.WIDE.U32 UR8, UR37, UR59, URZ ;  /* 0x0000003b250872a5 */ /* 0x000fe4000f8e00ff */
[----:B------:R-:W-:Y:S02]  /*6d00*/  UISETP.NE.AND UP1, UPT, UR42, 0x1, UPT ;  /* 0x000000012a00788c */ /* 0x000fe4000bf25270 */
[----:B------:R-:W-:Y:S02]  /*6d10*/  UIMAD.WIDE.U32 UR10, UR38, UR56, URZ ;  /* 0x00000038260a72a5 */ /* 0x000fe4000f8e00ff */
[----:B------:R-:W-:Y:S01]  /*6d20*/  UISETP.NE.AND UP2, UPT, UR45, 0x1, UPT ;  /* 0x000000012d00788c */ /* 0x000fe2000bf45270 */
[----:B------:R-:W-:Y:S02]  /*6d30*/  UMOV UR4, UR5 ;  /* 0x0000000500047c82 */ /* 0x000fe40008000000 */
[----:B--2---:R-:W-:Y:S03]  /*6d40*/  USHF.R.U32.HI UR5, URZ, UR12, UR4 ;  /* 0x0000000cff057299 */ /* 0x004fe60008011604 */
[----:B------:R-:W-:Y:S02]  /*6d50*/  UMOV UR4, UR7 ;  /* 0x0000000700047c82 */ /* 0x000fe40008000000 */
[----:B------:R-:W-:Y:S02]  /*6d60*/  USHF.R.U32.HI UR7, URZ, UR57, UR4 ;  /* 0x00000039ff077299 */ /* 0x000fe40008011604 */
[----:B------:R-:W-:Y:S02]  /*6d70*/  USEL UR4, UR62, UR5, !UP0 ;  /* 0x000000053e047287 */ /* 0x000fe4000c000000 */
[----:B------:R-:W-:Y:S01]  /*6d80*/  USEL UR7, UR63, UR7, !UP1 ;  /* 0x000000073f077287 */ /* 0x000fe2000c800000 */
[----:B------:R-:W-:Y:S01]  /*6d90*/  UMOV UR5, UR9 ;  /* 0x0000000900057c82 */ /* 0x000fe20008000000 */
[----:B------:R-:W-:Y:S02]  /*6da0*/  UIMAD.WIDE.U32 UR8, UR4, UR40, URZ ;  /* 0x00000028040872a5 */ /* 0x000fe4000f8e00ff */
[----:B------:R-:W-:Y:S03]  /*6db0*/  USHF.R.U32.HI UR6, URZ, UR12, UR5 ;  /* 0x0000000cff067299 */ /* 0x000fe60008011605 */
[----:B------:R-:W-:Y:S01]  /*6dc0*/  UMOV UR5, UR11 ;  /* 0x0000000b00057c82 */ /* 0x000fe20008000000 */
[----:B------:R-:W-:Y:S02]  /*6dd0*/  UIMAD.WIDE.U32 UR10, UR7, UR40, URZ ;  /* 0x00000028070a72a5 */ /* 0x000fe4000f8e00ff */
[----:B------:R-:W-:Y:S02]  /*6de0*/  USEL UR6, UR37, UR6, !UP0 ;  /* 0x0000000625067287 */ /* 0x000fe4000c000000 */
[----:B------:R-:W-:Y:S01]  /*6df0*/  USHF.R.U32.HI UR5, URZ, UR57, UR5 ;  /* 0x00000039ff057299 */ /* 0x000fe20008011605 */
[----:B------:R-:W-:Y:S02]  /*6e00*/  UMOV UR8, UR9 ;  /* 0x0000000900087c82 */ /* 0x000fe40008000000 */
[----:B------:R-:W-:Y:S01]  /*6e10*/  UMOV UR10, UR11 ;  /* 0x0000000b000a7c82 */ /* 0x000fe20008000000 */
[----:B------:R-:W-:Y:S02]  /*6e20*/  @UP2 USHF.R.U32.HI UR4, URZ, UR41, UR8 ;  /* 0x00000029ff042299 */ /* 0x000fe40008011608 */
[----:B------:R-:W-:Y:S02]  /*6e30*/  @UP2 USHF.R.U32.HI UR7, URZ, UR41, UR10 ;  /* 0x00000029ff072299 */ /* 0x000fe4000801160a */
[----:B------:R-:W-:Y:S02]  /*6e40*/  UIMAD UR4, UR45, UR4, URZ ;  /* 0x000000042d0472a4 */ /* 0x000fe4000f8e02ff */
        /* <DEDUP_REMOVED lines=8> */
[----:B------:R-:W-:Y:S02]  /*6ed0*/  USEL UR11, UR6, UR4, !UP2 ;  /* 0x00000004060b7287 */ /* 0x000fe4000d000000 */
[----:B------:R-:W-:Y:S02]  /*6ee0*/  UIADD3 UR8, UPT, UPT, -UR5, URZ, URZ ;  /* 0x000000ff05087290 */ /* 0x000fe4000fffe1ff */
[----:B------:R-:W-:Y:S01]  /*6ef0*/  UIADD3 UR10, UPT, UPT, -UR11, URZ, URZ ;  /* 0x000000ff0b0a7290 */ /* 0x000fe2000fffe1ff */
[----:B------:R-:W-:Y:S01]  /*6f00*/  @!UP0 UMOV UR4, UR9 ;  /* 0x0000000900048c82 */ /* 0x000fe20008000000 */
[----:B------:R-:W-:Y:S02]  /*6f10*/  UIADD3 UR9, UPT, UPT, -UR6, URZ, URZ ;  /* 0x000000ff06097290 */ /* 0x000fe4000fffe1ff */
[----:B------:R-:W-:Y:S02]  /*6f20*/  @!UP0 USHF.R.U32.HI UR4, URZ, UR41, UR4 ;  /* 0x00000029ff048299 */ /* 0x000fe40008011604 */
[----:B------:R-:W-:Y:S02]  /*6f30*/  UIMAD UR10, UR45, UR10, UR6 ;  /* 0x0000000a2d0a72a4 */ /* 0x000fe4000f8e0206 */
[----:B------:R-:W-:Y:S04]  /*6f40*/  @!UP0 USEL UR4, UR5, UR4, !UP2 ;  /* 0x0000000405048287 */ /* 0x000fe8000d000000 */
[----:B------:R-:W-:Y:S02]  /*6f50*/  @!UP0 UIMAD UR10, UR7, UR10, UR4 ;  /* 0x0000000a070a82a4 */ /* 0x000fe4000f8e0204 */
[----:B------:R-:W-:Y:S02]  /*6f60*/  @!UP0 UIADD3 UR11, UPT, UPT, UR11, -UR4, URZ ;  /* 0x800000040b0b8290 */ /* 0x000fe4000fffe0ff */
[----:B------:R-:W-:Y:S02]  /*6f70*/  UIMAD UR7, UR42, UR8, UR38 ;  /* 0x000000082a0772a4 */ /* 0x000fe4000f8e0226 */
[----:B------:R-:W-:Y:S02]  /*6f80*/  @!UP0 UIMAD UR6, UR11, UR45, UR5 ;  /* 0x0000002d0b0682a4 */ /* 0x000fe4000f8e0205 */
[----:B------:R-:W-:Y:S01]  /*6f90*/  UIMAD UR4, UR58, UR9, UR37 ;  /* 0x000000093a0472a4 */ /* 0x000fe2000f8e0225 */
[----:B------:R-:W-:Y:S02]  /*6fa0*/  @!UP0 UMOV UR5, UR10 ;  /* 0x0000000a00058c82 */ /* 0x000fe40008000000 */
[----:B------:R-:W-:Y:S02]  /*6fb0*/  UIMAD UR38, UR5, UR42, UR7 ;  /* 0x0000002a052672a4 */ /* 0x000fe4000f8e0207 */
[----:B------:R-:W-:Y:S11]  /*6fc0*/  UIMAD UR37, UR6, UR58, UR4 ;  /* 0x0000003a062572a4 */ /* 0x000ff6000f8e0204 */
[----:B------:R-:W-:Y:S01]  /*6fd0*/  @!UPT UIADD3 URZ, UPT, UPT, URZ, URZ, URZ ;  /* 0x000000fffffff290 */ /* 0x000fe2000fffe0ff */
.L_x_100:
[----:B-1----:R-:W-:Y:S01]  /*6fe0*/  UISETP.NE.AND UP0, UPT, UR39, 0x1, UPT ;  /* 0x000000012700788c */ /* 0x002fe2000bf05270 */
[----:B------:R-:W-:Y:S01]  /*6ff0*/  LOP3.LUT P0, RZ, R184, 0x1b0, RZ, 0xc0, !PT ;  /* 0x000001b0b8ff7812 */ /* 0x000fe2000780c0ff */
[----:B------:R-:W-:Y:S01]  /*7000*/  USHF.L.U32 UR50, UR20, 0x7, URZ ;  /* 0x0000000714327899 */ /* 0x000fe200080006ff */
[----:B------:R-:W-:Y:S01]  /*7010*/  BSSY.RECONVERGENT B6, `(.L_x_101) ;  /* 0x0000034000067945 */ /* 0x000fe20003800200 */
[----:B------:R-:W-:Y:S01]  /*7020*/  USHF.L.U32 UR52, UR24, 0x8, URZ ;  /* 0x0000000818347899 */ /* 0x000fe200080006ff */
[----:B------:R-:W-:Y:S06]  /*7030*/  IADD3 R186, PT, PT, R186, 0x1, RZ ;  /* 0x00000001baba7810 */ /* 0x000fec0007ffe0ff */
[----:B------:R-:W1:Y:S01]  /*7040*/  @!UP0 LDCU.128 UR12, c[0x0][0xf10] ;  /* 0x0001e200ff0c87ac */ /* 0x000e620008000c00 */
[----:B------:R-:W2:Y:S01]  /*7050*/  @!UP0 LDCU UR5, c[0x0][0xf0c] ;  /* 0x0001e180ff0587ac */ /* 0x000ea20008000800 */
[----:B------:R-:W3:Y:S01]  /*7060*/  @!UP0 LDCU UR10, c[0x0][0xf20] ;  /* 0x0001e400ff0a87ac */ /* 0x000ee20008000800 */
[----:B-1----:R-:W-:Y:S02]  /*7070*/  UIMAD.WIDE.U32 UR8, UR38, UR12, URZ ;  /* 0x0000000c260872a5 */ /* 0x002fe4000f8e00ff */
[----:B------:R-:W-:Y:S02]  /*7080*/  UIMAD.WIDE.U32 UR6, UR37, UR15, URZ ;  /* 0x0000000f250672a5 */ /* 0x000fe4000f8e00ff */
[----:B------:R-:W-:Y:S03]  /*7090*/  @!UP0 UISETP.NE.AND UP1, UPT, UR14, 0x1, UPT ;  /* 0x000000010e00888c */ /* 0x000fe6000bf25270 */
[----:B------:R-:W-:Y:S01]  /*70a0*/  @!UP0 UMOV UR4, UR9 ;  /* 0x0000000900048c82 */ /* 0x000fe20008000000 */
[----:B--2---:R-:W-:Y:S02]  /*70b0*/  @!UP0 UISETP.NE.AND UP2, UPT, UR5, 0x1, UPT ;  /* 0x000000010500888c */ /* 0x004fe4000bf45270 */
[----:B------:R-:W-:Y:S01]  /*70c0*/  @!UP0 USHF.R.U32.HI UR4, URZ, UR13, UR4 ;  /* 0x0000000dff048299 */ /* 0x000fe20008011604 */
[----:B------:R-:W-:Y:S02]  /*70d0*/  @!UP0 UMOV UR6, UR7 ;  /* 0x0000000700068c82 */ /* 0x000fe40008000000 */
[----:B---3--:R-:W-:Y:S02]  /*70e0*/  @!UP0 USHF.R.U32.HI UR6, URZ, UR10, UR6 ;  /* 0x0000000aff068299 */ /* 0x008fe40008011606 */
[----:B------:R-:W-:Y:S02]  /*70f0*/  @!UP0 USEL UR7, UR38, UR4, !UP2 ;  /* 0x0000000426078287 */ /* 0x000fe4000d000000 */
[----:B------:R-:W-:Y:S04]  /*7100*/  @!UP0 USEL UR6, UR37, UR6, !UP1 ;  /* 0x0000000625068287 */ /* 0x000fe8000c800000 */
[----:B------:R-:W-:Y:S02]  /*7110*/  @!UP0 UIADD3 UR4, UPT, UPT, -UR7, UR6, URZ ;  /* 0x0000000607048290 */ /* 0x000fe4000fffe1ff */
[----:B------:R-:W-:Y:S02]  /*7120*/  @!UP0 UIADD3 UR6, UPT, UPT, UR7, -UR6, URZ ;  /* 0x8000000607068290 */ /* 0x000fe4000fffe0ff */
[----:B------:R-:W-:Y:S02]  /*7130*/  @!UP0 UIMAD UR38, UR4, UR5, UR38 ;  /* 0x00000005042682a4 */ /* 0x000fe4000f8e0226 */
[----:B------:R-:W-:Y:S01]  /*7140*/  @!UP0 UIMAD UR37, UR6, UR14, UR37 ;  /* 0x0000000e062582a4 */ /* 0x000fe2000f8e0225 */
[----:B------:R-:W-:Y:S11]  /*7150*/  @!P0 BRA `(.L_x_102) ;  /* 0x00000000007c8947 */ /* 0x000ff60003800000 */
[----:B------:R-:W1:Y:S01]  /*7160*/  LDCU.64 UR8, c[0x4][0x80] ;  /* 0x01001000ff0877ac */ /* 0x000e620008000a00 */
[----:B------:R-:W-:Y:S01]  /*7170*/  MOV R16, 0x0 ;  /* 0x0000000000107802 */ /* 0x000fe20000000f00 */
[----:B------:R-:W-:Y:S02]  /*7180*/  HFMA2 R12, -RZ, RZ, 0, 5.9604644775390625e-08 ;  /* 0x00000001ff0c7431 */ /* 0x000fe400000001ff */
[----:B------:R-:W-:Y:S01]  /*7190*/  IMAD.MOV.U32 R8, RZ, RZ, 0x70 ;  /* 0x00000070ff087424 */ /* 0x000fe200078e00ff */
[----:B------:R2:W3:Y:S01]  /*71a0*/  LDC.64 R14, c[0x4][R16] ;  /* 0x01000000100e7b82 */ /* 0x0004e20000000a00 */
[----:B------:R-:W4:Y:S01]  /*71b0*/  LDCU.64 UR6, c[0x4][0x88] ;  /* 0x01001100ff0677ac */ /* 0x000f220008000a00 */
[----:B------:R-:W-:Y:S01]  /*71c0*/  IMAD.MOV.U32 R13, RZ, RZ, RZ ;  /* 0x000000ffff0d7224 */ /* 0x000fe200078e00ff */
[----:B------:R-:W2:Y:S01]  /*71d0*/  LDCU.64 UR4, c[0x4][0x8] ;  /* 0x01000100ff0477ac */ /* 0x000ea20008000a00 */
[----:B-1----:R-:W-:Y:S01]  /*71e0*/  MOV R5, UR9 ;  /* 0x0000000900057c02 */ /* 0x002fe20008000f00 */
[----:B------:R-:W-:Y:S01]  /*71f0*/  IMAD.U32 R4, RZ, RZ, UR8 ;  /* 0x00000008ff047e24 */ /* 0x000fe2000f8e00ff */
[----:B----4-:R-:W-:Y:S01]  /*7200*/  MOV R7, UR7 ;  /* 0x0000000700077c02 */ /* 0x010fe20008000f00 */
[----:B------:R-:W-:Y:S01]  /*7210*/  IMAD.U32 R6, RZ, RZ, UR6 ;  /* 0x00000006ff067e24 */ /* 0x000fe2000f8e00ff */
[----:B--2---:R-:W-:Y:S01]  /*7220*/  MOV R11, UR5 ;  /* 0x00000005000b7c02 */ /* 0x004fe20008000f00 */
[----:B------:R-:W-:Y:S02]  /*7230*/  IMAD.U32 R10, RZ, RZ, UR4 ;  /* 0x00000004ff0a7e24 */ /* 0x000fe4000f8e00ff */
[----:B------:R-:W-:Y:S07]  /*7240*/  LEPC R20, `(.L_x_103) ;  /* 0x000000001014794e */ /* 0x000fee0000000000 */
[----:B---3-5:R-:W-:Y:S05]  /*7250*/  CALL.ABS.NOINC R14 ;  /* 0x000000000e007343 */ /* 0x028fea0003c00000 */
.L_x_103:
[----:B------:R-:W1:Y:S01]  /*7260*/  LDCU.64 UR8, c[0x4][0x80] ;  /* 0x01001000ff0877ac */ /* 0x000e620008000a00 */
[----:B------:R-:W2:Y:S01]  /*7270*/  LDC.64 R16, c[0x4][R16] ;  /* 0x0100000010107b82 */ /* 0x000ea20000000a00 */
[----:B------:R-:W-:Y:S02]  /*7280*/  HFMA2 R12, -RZ, RZ, 0, 5.9604644775390625e-08 ;  /* 0x00000001ff0c7431 */ /* 0x000fe400000001ff */
[----:B------:R-:W-:Y:S02]  /*7290*/  IMAD.MOV.U32 R8, RZ, RZ, 0x70 ;  /* 0x00000070ff087424 */ /* 0x000fe400078e00ff */
[----:B------:R-:W-:Y:S01]  /*72a0*/  IMAD.MOV.U32 R13, RZ, RZ, RZ ;  /* 0x000000ffff0d7224 */ /* 0x000fe200078e00ff */
[----:B------:R-:W3:Y:S01]  /*72b0*/  LDCU.64 UR6, c[0x4][0x88] ;  /* 0x01001100ff0677ac */ /* 0x000ee20008000a00 */
[----:B------:R-:W4:Y:S01]  /*72c0*/  LDCU.64 UR4, c[0x4][0x8] ;  /* 0x01000100ff0477ac */ /* 0x000f220008000a00 */
[----:B-1----:R-:W-:Y:S02]  /*72d0*/  MOV R4, UR8 ;  /* 0x0000000800047c02 */ /* 0x002fe40008000f00 */
[----:B------:R-:W-:Y:S02]  /*72e0*/  MOV R5, UR9 ;  /* 0x0000000900057c02 */ /* 0x000fe40008000f00 */
[----:B---3--:R-:W-:Y:S01]  /*72f0*/  MOV R7, UR7 ;  /* 0x0000000700077c02 */ /* 0x008fe20008000f00 */
[----:B------:R-:W-:Y:S01]  /*7300*/  IMAD.U32 R6, RZ, RZ, UR6 ;  /* 0x00000006ff067e24 */ /* 0x000fe2000f8e00ff */
[----:B----4-:R-:W-:Y:S01]  /*7310*/  MOV R11, UR5 ;  /* 0x00000005000b7c02 */ /* 0x010fe20008000f00 */
[----:B------:R-:W-:Y:S02]  /*7320*/  IMAD.U32 R10, RZ, RZ, UR4 ;  /* 0x00000004ff0a7e24 */ /* 0x000fe4000f8e00ff */
[----:B------:R-:W-:Y:S07]  /*7330*/  LEPC R20, `(.L_x_102) ;  /* 0x000000001014794e */ /* 0x000fee0000000000 */
[----:B--2---:R-:W-:Y:S05]  /*7340*/  CALL.ABS.NOINC R16 ;  /* 0x0000000010007343 */ /* 0x004fea0003c00000 */
.L_x_102:
[----:B------:R-:W-:Y:S05]  /*7350*/  BSYNC.RECONVERGENT B6 ;  /* 0x0000000000067941 */ /* 0x000fea0003800200 */
.L_x_101:
[----:B------:R-:W-:Y:S02]  /*7360*/  ISETP.NE.U32.AND P0, PT, RZ, UR60, PT ;  /* 0x0000003cff007c0c */ /* 0x000fe4000bf05070 */
[C---:B------:R-:W-:Y:S02]  /*7370*/  ISETP.NE.U32.AND P1, PT, R178.reuse, RZ, PT ;  /* 0x000000ffb200720c */ /* 0x040fe40003f25070 */
[----:B------:R-:W-:Y:S02]  /*7380*/  ISETP.NE.U32.AND P4, PT, R178, RZ, PT ;  /* 0x000000ffb200720c */ /* 0x000fe40003f85070 */
[----:B------:R-:W-:Y:S02]  /*7390*/  ISETP.NE.AND.EX P0, PT, RZ, UR61, PT, P0 ;  /* 0x0000003dff007c0c */ /* 0x000fe4000bf05300 */
[C---:B------:R-:W-:Y:S02]  /*73a0*/  ISETP.NE.AND.EX P1, PT, R179.reuse, RZ, PT, P1 ;  /* 0x000000ffb300720c */ /* 0x040fe40003f25310 */
[----:B------:R-:W-:Y:S02]  /*73b0*/  ISETP.NE.AND.EX P4, PT, R179, RZ, P0, P4 ;  /* 0x000000ffb300720c */ /* 0x000fe40000785340 */
[----:B------:R-:W-:Y:S02]  /*73c0*/  ISETP.NE.U32.AND P5, PT, R174, RZ, PT ;  /* 0x000000ffae00720c */ /* 0x000fe40003fa5070 */
[----:B------:R-:W-:Y:S02]  /*73d0*/  ISETP.NE.U32.AND P3, PT, RZ, UR60, PT ;  /* 0x0000003cff007c0c */ /* 0x000fe4000bf65070 */
[----:B------:R-:W-:Y:S02]  /*73e0*/  PLOP3.LUT P2, PT, PT, PT, PT, 0x8, 0x80 ;  /* 0x000000000080781c */ /* 0x000fe40003f4e170 */
[----:B------:R-:W-:Y:S02]  /*73f0*/  ISETP.NE.AND.EX P5, PT, R175, RZ, PT, P5 ;  /* 0x000000ffaf00720c */ /* 0x000fe40003fa5350 */
[----:B------:R-:W-:Y:S03]  /*7400*/  ISETP.NE.AND.EX P3, PT, RZ, UR61, PT, P3 ;  /* 0x0000003dff007c0c */ /* 0x000fe6000bf65330 */
[----:B------:R-:W-:Y:S01]  /*7410*/  @!P4 PLOP3.LUT P2, PT, P1, PT, PT, 0x80, 0x8 ;  /* 0x000000000008c81c */ /* 0x000fe20000f4f070 */
[----:B------:R-:W-:Y:S01]  /*7420*/  @!UPT UIADD3 URZ, UPT, UPT, URZ, URZ, URZ ;  /* 0x000000fffffff290 */ /* 0x000fe2000fffe0ff */
[----:B------:R-:W-:Y:S11]  /*7430*/  @!P1 BRA `(.L_x_104) ;  /* 0x0000000000309947 */ /* 0x000ff60003800000 */
[----:B------:R-:W-:Y:S01]  /*7440*/  ISETP.NE.U32.AND P0, PT, R176, RZ, PT ;  /* 0x000000ffb000720c */ /* 0x000fe20003f05070 */
[----:B------:R-:W1:Y:S01]  /*7450*/  LDCU.64 UR4, c[0x0][0x358] ;  /* 0x00006b00ff0477ac */ /* 0x000e620008000a00 */
[----:B------:R-:W-:Y:S02]  /*7460*/  IMAD.MOV.U32 R180, RZ, RZ, 0x1 ;  /* 0x00000001ffb47424 */ /* 0x000fe400078e00ff */
[----:B------:R-:W-:Y:S11]  /*7470*/  ISETP.NE.AND.EX P0, PT, R177, RZ, PT, P0 ;  /* 0x000000ffb100720c */ /* 0x000ff60003f05300 */
[----:B------:R-:W-:Y:S02]  /*7480*/  @!UPT UIADD3 URZ, UPT, UPT, URZ, URZ, URZ ;  /* 0x000000fffffff290 */ /* 0x000fe4000fffe0ff */
[----:B------:R-:W2:Y:S01]  /*7490*/  @P0 LDC.64 R4, c[0x0][0xc88] ;  /* 0x00032200ff040b82 */ /* 0x000ea20000000a00 */
[----:B------:R-:W-:Y:S04]  /*74a0*/  @P0 IMAD R0, R178, UR36, RZ ;  /* 0x00000024b2000c24 */ /* 0x000fe8000f8e02ff */
[----:B--2---:R-:W-:Y:S04]  /*74b0*/  @P0 IMAD.WIDE R4, R0, 0x4, R4 ;  /* 0x0000000400040825 */ /* 0x004fe800078e0204 */
[----:B------:R-:W-:Y:S01]  /*74c0*/  HFMA2 R0, -RZ, RZ, 0, 5.9604644775390625e-08 ;  /* 0x00000001ff007431 */ /* 0x000fe200000001ff */
[----:B-1---5:R1:W5:Y:S04]  /*74d0*/  @P0 LDG.E R133, desc[UR4][R4.64] ;  /* 0x0000000404850981 */ /* 0x022368000c1e1900 */
[----:B------:R-:W-:Y:S01]  /*74e0*/  @!P0 PRMT R180, R0, 0x7610, R180 ;  /* 0x0000761000b48816 */ /* 0x000fe200000000b4 */
[----:B-1----:R-:W2:Y:S06]  /*74f0*/  @!P0 LDC R133, c[0x0][0xc80] ;  /* 0x00032000ff858b82 */ /* 0x002eac0000000800 */
.L_x_104:
[----:B------:R-:W-:Y:S05]  /*7500*/  @!P5 BRA `(.L_x_105) ;  /* 0x000000000024d947 */ /* 0x000fea0003800000 */
[----:B------:R-:W-:Y:S01]  /*7510*/  ISETP.NE.U32.AND P0, PT, R172, RZ, PT ;  /* 0x000000ffac00720c */ /* 0x000fe20003f05070 */
[----:B------:R-:W1:Y:S03]  /*7520*/  LDCU.64 UR4, c[0x0][0x358] ;  /* 0x00006b00ff0477ac */ /* 0x000e660008000a00 */
[----:B------:R-:W-:Y:S11]  /*7530*/  ISETP.NE.AND.EX P0, PT, R173, RZ, PT, P0 ;  /* 0x000000ffad00720c */ /* 0x000ff60003f05300 */
[----:B------:R-:W-:Y:S02]  /*7540*/  @!UPT UIADD3 URZ, UPT, UPT, URZ, URZ, URZ ;  /* 0x000000fffffff290 */ /* 0x000fe4000fffe0ff */
[----:B------:R-:W3:Y:S01]  /*7550*/  @P0 LDC.64 R4, c[0x0][0xca8] ;  /* 0x00032a00ff040b82 */ /* 0x000ee20000000a00 */
[----:B------:R-:W-:Y:S04]  /*7560*/  @P0 IMAD R0, R174, UR36, RZ ;  /* 0x00000024ae000c24 */ /* 0x000fe8000f8e02ff */
[----:B---3--:R-:W-:Y:S05]  /*7570*/  @P0 IMAD.WIDE R4, R0, 0x4, R4 ;  /* 0x0000000400040825 */ /* 0x008fea00078e0204 */
[----:B-1---5:R1:W5:Y:S02]  /*7580*/  @P0 LDG.E R130, desc[UR4][R4.64] ;  /* 0x0000000404820981 */ /* 0x022364000c1e1900 */
[----:B-1----:R-:W3:Y:S02]  /*7590*/  @!P0 LDC R130, c[0x0][0xca0] ;  /* 0x00032800ff828b82 */ /* 0x002ee40000000800 */
.L_x_105:
[----:B--2--5:R-:W-:Y:S01]  /*75a0*/  FSETP.NEU.AND P0, PT, R133, RZ, PT ;  /* 0x000000ff8500720b */ /* 0x024fe20003f0d000 */
[----:B------:R-:W-:Y:S01]  /*75b0*/  IMAD.U32 R3, RZ, RZ, UR43 ;  /* 0x0000002bff037e24 */ /* 0x000fe2000f8e00ff */
[----:B------:R-:W-:Y:S01]  /*75c0*/  SEL R5, RZ, 0xffffffff, P3 ;  /* 0xffffffffff057807 */ /* 0x000fe20001800000 */
[----:B------:R-:W-:Y:S01]  /*75d0*/  IMAD.SHL.U32 R200, R188, 0x10, RZ ;  /* 0x00000010bcc87824 */ /* 0x000fe200078e00ff */
[----:B------:R-:W-:Y:S01]  /*75e0*/  @!P4 LOP3.LUT P3, RZ, R180, 0xff, RZ, 0xc0, !PT ;  /* 0x000000ffb4ffc812 */ /* 0x000fe2000786c0ff */
[----:B------:R-:W-:Y:S01]  /*75f0*/  IMAD R131, R3, 0xc0, R2 ;  /* 0x000000c003837824 */ /* 0x000fe200078e0202 */
[----:B------:R-:W-:Y:S01]  /*7600*/  @!P4 SEL R0, RZ, 0xffffffff, P0 ;  /* 0xffffffffff00c807 */ /* 0x000fe20000000000 */
[----:B------:R-:W-:Y:S01]  /*7610*/  IMAD.SHL.U32 R198, R187, 0x10, RZ ;  /* 0x00000010bbc67824 */ /* 0x000fe200078e00ff */
[----:B------:R-:W-:Y:S01]  /*7620*/  BSSY B1, `(.L_x_106) ;  /* 0x000004f000017945 */ /* 0x000fe20003800000 */
[----:B------:R-:W-:Y:S01]  /*7630*/  IMAD.IADD R199, R191, 0x1, R200 ;  /* 0x00000001bfc77824 */ /* 0x000fe200078e02c8 */
[C---:B------:R-:W-:Y:S01]  /*7640*/  @P2 SEL R0, R5.reuse, R0, !P3 ;  /* 0x0000000005002207 */ /* 0x040fe20005800000 */
[----:B------:R-:W-:Y:S01]  /*7650*/  IMAD.MOV.U32 R137, RZ, RZ, 0x1 ;  /* 0x00000001ff897424 */ /* 0x000fe200078e00ff */
[----:B------:R-:W-:Y:S01]  /*7660*/  CS2R R146, SRZ ;  /* 0x0000000000927805 */ /* 0x000fe2000001ff00 */
[----:B------:R-:W-:Y:S01]  /*7670*/  IMAD.MOV.U32 R138, RZ, RZ, RZ ;  /* 0x000000ffff8a7224 */ /* 0x000fe200078e00ff */
[----:B------:R-:W-:Y:S02]  /*7680*/  @!P4 LOP3.LUT R0, R0, 0x1, RZ, 0xc0, !PT ;  /* 0x000000010000c812 */ /* 0x000fe400078ec0ff */
[----:B------:R-:W-:Y:S02]  /*7690*/  CS2R R144, SRZ ;  /* 0x0000000000907805 */ /* 0x000fe4000001ff00 */
[----:B------:R-:W-:Y:S02]  /*76a0*/  CS2R R142, SRZ ;  /* 0x00000000008e7805 */ /* 0x000fe4000001ff00 */
[----:B------:R-:W-:Y:S02]  /*76b0*/  CS2R R140, SRZ ;  /* 0x00000000008c7805 */ /* 0x000fe4000001ff00 */
[----:B------:R-:W-:Y:S01]  /*76c0*/  ISETP.NE.U32.OR P5, PT, R0, 0x1, P4 ;  /* 0x000000010000780c */ /* 0x000fe200027a5470 */
[----:B------:R-:W-:Y:S01]  /*76d0*/  IMAD.U32 R0, RZ, RZ, UR43 ;  /* 0x0000002bff007e24 */ /* 0x000fe2000f8e00ff */
[----:B------:R-:W-:Y:S02]  /*76e0*/  LOP3.LUT P4, R185, R180, 0xff, RZ, 0xc0, !PT ;  /* 0x000000ffb4b97812 */ /* 0x000fe4000788c0ff */
[----:B------:R-:W-:Y:S02]  /*76f0*/  CS2R R150, SRZ ;  /* 0x0000000000967805 */ /* 0x000fe4000001ff00 */
[----:B------:R-:W-:Y:S02]  /*7700*/  P2R R195, PR, RZ, 0x20 ;  /* 0x00000020ffc37803 */ /* 0x000fe40000000000 */
[----:B------:R-:W-:Y:S02]  /*7710*/  CS2R R148, SRZ ;  /* 0x0000000000947805 */ /* 0x000fe4000001ff00 */
[----:B------:R-:W-:Y:S02]  /*7720*/  SHF.L.U32 R4, R0, 0x1f, RZ ;  /* 0x0000001f00047819 */ /* 0x000fe400000006ff */
[----:B------:R-:W-:Y:S02]  /*7730*/  CS2R R154, SRZ ;  /* 0x00000000009a7805 */ /* 0x000fe4000001ff00 */
[----:B------:R-:W-:Y:S02]  /*7740*/  SEL R0, RZ, 0xffffffff, P0 ;  /* 0xffffffffff007807 */ /* 0x000fe40000000000 */
[----:B------:R-:W-:Y:S02]  /*7750*/  CS2R R152, SRZ ;  /* 0x0000000000987805 */ /* 0x000fe4000001ff00 */
[----:B------:R-:W-:Y:S02]  /*7760*/  ISETP.NE.AND P0, PT, RZ, UR43, PT ;  /* 0x0000002bff007c0c */ /* 0x000fe4000bf05270 */
[----:B------:R-:W-:Y:S02]  /*7770*/  CS2R R158, SRZ ;  /* 0x00000000009e7805 */ /* 0x000fe4000001ff00 */
[----:B------:R-:W-:Y:S02]  /*7780*/  @P1 SEL R0, R5, R0, !P4 ;  /* 0x0000000005001207 */ /* 0x000fe40006000000 */
[----:B------:R-:W-:Y:S02]  /*7790*/  CS2R R156, SRZ ;  /* 0x00000000009c7805 */ /* 0x000fe4000001ff00 */
[----:B------:R-:W-:Y:S02]  /*77a0*/  @P5 SHF.L.U32 R6, RZ, 0x1f, RZ ;  /* 0x0000001fff065819 */ /* 0x000fe400000006ff */
[----:B------:R-:W-:Y:S02]  /*77b0*/  CS2R R162, SRZ ;  /* 0x0000000000a27805 */ /* 0x000fe4000001ff00 */
[----:B------:R-:W-:Y:S02]  /*77c0*/  SEL R202, RZ, 0x60, P0 ;  /* 0x00000060ffca7807 */ /* 0x000fe40000000000 */
[----:B------:R-:W-:Y:S01]  /*77d0*/  CS2R R160, SRZ ;  /* 0x0000000000a07805 */ /* 0x000fe2000001ff00 */
[----:B------:R-:W1:Y:S01]  /*77e0*/  @P5 SYNCS.PHASECHK.TRANS64.TRYWAIT P3, [UR44+0x30], R6 ;  /* 0x00003006ff0055a7 */ /* 0x000e62000806112c */
[----:B------:R-:W-:Y:S02]  /*77f0*/  LOP3.LUT R0, R0, 0x1, RZ, 0xc0, !PT ;  /* 0x0000000100007812 */ /* 0x000fe400078ec0ff */
[----:B------:R-:W-:Y:S01]  /*7800*/  CS2R R166, SRZ ;  /* 0x0000000000a67805 */ /* 0x000fe2000001ff00 */
[----:B------:R-:W-:Y:S01]  /*7810*/  IMAD.IADD R201, R131, 0x1, R202 ;  /* 0x0000000183c97824 */ /* 0x000fe200078e02ca */
[----:B------:R-:W-:Y:S02]  /*7820*/  CS2R R164, SRZ ;  /* 0x0000000000a47805 */ /* 0x000fe4000001ff00 */
[----:B------:R-:W-:Y:S02]  /*7830*/  ISETP.NE.U32.AND P1, PT, R0, 0x1, PT ;  /* 0x000000010000780c */ /* 0x000fe40003f25070 */
[----:B------:R-:W-:Y:S02]  /*7840*/  CS2R R170, SRZ ;  /* 0x0000000000aa7805 */ /* 0x000fe4000001ff00 */
[----:B------:R-:W-:Y:S02]  /*7850*/  CS2R R168, SRZ ;  /* 0x0000000000a87805 */ /* 0x000fe4000001ff00 */
[----:B------:R-:W-:Y:S01]  /*7860*/  SHF.R.U32.HI R0, RZ, 0x15, R201 ;  /* 0x00000015ff007819 */ /* 0x000fe200000116c9 */
[----:B------:R-:W-:Y:S01]  /*7870*/  IMAD.IADD R197, R191, 0x1, R198 ;  /* 0x00000001bfc57824 */ /* 0x000fe200078e02c6 */
[----:B------:R-:W-:Y:S01]  /*7880*/  P2R R139, PR, RZ, 0x2 ;  /* 0x00000002ff8b7803 */ /* 0x000fe20000000000 */
[----:B------:R-:W-:Y:S01]  /*7890*/  VIADD R202, R202, UR52 ;  /* 0x00000034caca7c36 */ /* 0x000fe20008000000 */
[----:B------:R-:W-:Y:S01]  /*78a0*/  LOP3.LUT R203, R0, 0x3, RZ, 0xc0, !PT ;  /* 0x0000000300cb7812 */ /* 0x000fe200078ec0ff */
[----:B------:R-:W-:Y:S01]  /*78b0*/  IMAD.IADD R196, R190, 0x1, R199 ;  /* 0x00000001bec47824 */ /* 0x000fe200078e02c7 */
[----:B------:R2:W4:Y:S01]  /*78c0*/  SYNCS.PHASECHK.TRANS64.TRYWAIT P2, [UR44+0xa0], R4 ;  /* 0x0000a004ff0075a7 */ /* 0x000522000804112c */
[----:B-1----:R-:W-:Y:S01]  /*78d0*/  @P5 SEL R137, RZ, 0x1, !P3 ;  /* 0x00000001ff895807 */ /* 0x002fe20005800000 */
[----:B--2---:R-:W-:Y:S06]  /*78e0*/  @!P5 BRA `(.L_x_107) ;  /* 0x000000000088d947 */ /* 0x004fec0003800000 */
[----:B------:R-:W-:Y:S01]  /*78f0*/  IMAD.MOV.U32 R147, RZ, RZ, RZ ;  /* 0x000000ffff937224 */ /* 0x000fe200078e00ff */
[----:B------:R-:W-:Y:S01]  /*7900*/  ISETP.NE.AND P0, PT, R137, RZ, PT ;  /* 0x000000ff8900720c */ /* 0x000fe20003f05270 */
[----:B------:R-:W-:Y:S01]  /*7910*/  BSSY B0, `(.L_x_108) ;  /* 0x0000014000007945 */ /* 0x000fe20003800000 */
[----:B------:R-:W-:Y:S02]  /*7920*/  CS2R R170, SRZ ;  /* 0x0000000000aa7805 */ /* 0x000fe4000001ff00 */
        /* <DEDUP_REMOVED lines=13> */
[----:B------:R-:W-:Y:S01]  /*7a00*/  CS2R R144, SRZ ;  /* 0x0000000000907805 */ /* 0x000fe2000001ff00 */
[----:B------:R-:W-:Y:S06]  /*7a10*/  @P0 BRA `(.L_x_109) ;  /* 0x00000000000c0947 */ /* 0x000fec0003800000 */
[----:B------:R-:W-:Y:S04]  /*7a20*/  SHF.L.U32 R6, RZ, 0x1f, RZ ;  /* 0x0000001fff067819 */ /* 0x000fe800000006ff */
[----:B------:R-:W1:Y:S02]  /*7a30*/  SYNCS.PHASECHK.TRANS64.TRYWAIT P0, [UR44+0x30], R6 ;  /* 0x00003006ff0075a7 */ /* 0x000e64000800112c */
[----:B-1----:R-:W-:Y:S05]  /*7a40*/  @!P0 BRA `(.L_x_110) ;  /* 0x000000c000088947 */ /* 0x002fea0003800000 */
.L_x_109:
[----:B------:R-:W-:Y:S05]  /*7a50*/  BSYNC B0 ;  /* 0x0000000000007941 */ /* 0x000fea0003800000 */
.L_x_108:
[----:B------:R-:W-:Y:S01]  /*7a60*/  ISETP.NE.AND P0, PT, R139, RZ, PT ;  /* 0x000000ff8b00720c */ /* 0x000fe20003f05270 */
[----:B------:R-:W-:Y:S11]  /*7a70*/  HFMA2 R138, -RZ, RZ, 0, 5.9604644775390625e-08 ;  /* 0x00000001ff8a7431 */ /* 0x000ff600000001ff */
[----:B------:R-:W-:Y:S01]  /*7a80*/  @!UPT UIADD3 URZ, UPT, UPT, URZ, URZ, URZ ;  /* 0x000000fffffff290 */ /* 0x000fe2000fffe0ff */
[----:B------:R2:W1:Y:S04]  /*7a90*/  @P0 LDS.128 R168, [R191] ;  /* 0x00000000bfa80984 */ /* 0x0004680000000c00 */
[----:B------:R2:W1:Y:S04]  /*7aa0*/  @P0 LDS.128 R164, [R199+0x10] ;  /* 0x00001000c7a40984 */ /* 0x0004680000000c00 */
[----:B------:R2:W1:Y:S04]  /*7ab0*/  @P0 LDS.128 R160, [R197+0x20] ;  /* 0x00002000c5a00984 */ /* 0x0004680000000c00 */
[----:B------:R2:W1:Y:S04]  /*7ac0*/  @P0 LDS.128 R156, [R196+0x10] ;  /* 0x00001000c49c0984 */ /* 0x0004680000000c00 */
[----:B------:R2:W1:Y:S04]  /*7ad0*/  @P0 LDS.128 R152, [R191+0x1000] ;  /* 0x00100000bf980984 */ /* 0x0004680000000c00 */
[----:B------:R2:W1:Y:S04]  /*7ae0*/  @P0 LDS.128 R148, [R199+0x1010] ;  /* 0x00101000c7940984 */ /* 0x0004680000000c00 */
[----:B------:R2:W1:Y:S04]  /*7af0*/  @P0 LDS.128 R140, [R197+0x1020] ;  /* 0x00102000c58c0984 */ /* 0x0004680000000c00 */
[----:B------:R2:W1:Y:S02]  /*7b00*/  @P0 LDS.128 R144, [R196+0x1010] ;  /* 0x00101000c4900984 */ /* 0x0004640000000c00 */
.L_x_107:
[----:B------:R-:W-:Y:S05]  /*7b10*/  BSYNC B1 ;  /* 0x0000000000017941 */ /* 0x000fea0003800000 */
.L_x_106:
[----:B------:R-:W-:Y:S02]  /*7b20*/  ISETP.NE.AND P0, PT, R192, R203, PT ;  /* 0x000000cbc000720c */ /* 0x000fe40003f05270 */
[----:B------:R-:W-:Y:S01]  /*7b30*/  MOV R55, RZ ;  /* 0x000000ff00377202 */ /* 0x000fe20000000f00 */
[----:B----4-:R-:W-:Y:S10]  /*7b40*/  @P2 BRA `(.L_x_111) ;  /* 0x0000000000082947 */ /* 0x010ff40003800000 */
[----:B------:R-:W4:Y:S02]  /*7b50*/  SYNCS.PHASECHK.TRANS64.TRYWAIT P1, [UR44+0xa0], R4 ;  /* 0x0000a004ff0075a7 */ /* 0x000f24000802112c */
[----:B----4-:R-:W-:Y:S05]  /*7b60*/  @!P1 BRA `(.L_x_112) ;  /* 0x000000bc00d89947 */ /* 0x010fea0003800000 */
.L_x_111:
[----:B------:R-:W-:Y:S01]  /*7b70*/  IMAD.MOV.U32 R54, RZ, RZ, RZ ;  /* 0x000000ffff367224 */ /* 0x000fe200078e00ff */
        /* <DEDUP_REMOVED lines=32> */
[----:B------:R-:W-:Y:S11]  /*7d80*/  LOP3.LUT P0, RZ, R0, 0x3, R181, 0x48, !PT ;  /* 0x0000000300ff7812 */ /* 0x000ff600078048b5 */
[----:B------:R-:W-:Y:S02]  /*7d90*/  @!UPT UIADD3 URZ, UPT, UPT, URZ, URZ, URZ ;  /* 0x000000fffffff290 */ /* 0x000fe4000fffe0ff */
[----:B------:R-:W-:Y:S05]  /*7da0*/  @!P0 BRA `(.L_x_114) ;  /* 0x0000000000408947 */ /* 0x000fea0003800000 */
[----:B------:R-:W4:Y:S01]  /*7db0*/  LDCU.64 UR8, c[0x4][0x70] ;  /* 0x01000e00ff0877ac */ /* 0x000f220008000a00 */
[----:B------:R-:W-:Y:S01]  /*7dc0*/  MOV R15, 0x0 ;  /* 0x00000000000f7802 */ /* 0x000fe20000000f00 */
[----:B------:R-:W-:Y:S02]  /*7dd0*/  HFMA2 R12, -RZ, RZ, 0, 5.9604644775390625e-08 ;  /* 0x00000001ff0c7431 */ /* 0x000fe400000001ff */
[----:B------:R-:W-:Y:S02]  /*7de0*/  IMAD.MOV.U32 R8, RZ, RZ, 0x192 ;  /* 0x00000192ff087424 */ /* 0x000fe400078e00ff */
[----:B------:R-:W-:Y:S01]  /*7df0*/  IMAD.MOV.U32 R13, RZ, RZ, RZ ;  /* 0x000000ffff0d7224 */ /* 0x000fe200078e00ff */
[----:B------:R-:W5:Y:S01]  /*7e00*/  LDCU.64 UR6, c[0x4][0x78] ;  /* 0x01000f00ff0677ac */ /* 0x000f620008000a00 */
[----:B------:R-:W2:Y:S01]  /*7e10*/  LDC.64 R14, c[0x4][R15] ;  /* 0x010000000f0e7b82 */ /* 0x000ea20000000a00 */
[----:B------:R-:W3:Y:S01]  /*7e20*/  LDCU.64 UR4, c[0x4][0x10] ;  /* 0x01000200ff0477ac */ /* 0x000ee20008000a00 */
[----:B----4-:R-:W-:Y:S01]  /*7e30*/  MOV R5, UR9 ;  /* 0x0000000900057c02 */ /* 0x010fe20008000f00 */
[----:B-1----:R-:W-:Y:S01]  /*7e40*/  IMAD.U32 R4, RZ, RZ, UR8 ;  /* 0x00000008ff047e24 */ /* 0x002fe2000f8e00ff */
[----:B-----5:R-:W-:Y:S01]  /*7e50*/  MOV R7, UR7 ;  /* 0x0000000700077c02 */ /* 0x020fe20008000f00 */
[----:B------:R-:W-:Y:S01]  /*7e60*/  IMAD.U32 R6, RZ, RZ, UR6 ;  /* 0x00000006ff067e24 */ /* 0x000fe2000f8e00ff */
[----:B---3--:R-:W-:Y:S01]  /*7e70*/  MOV R11, UR5 ;  /* 0x00000005000b7c02 */ /* 0x008fe20008000f00 */
[----:B------:R-:W-:Y:S02]  /*7e80*/  IMAD.U32 R10, RZ, RZ, UR4 ;  /* 0x00000004ff0a7e24 */ /* 0x000fe4000f8e00ff */
[----:B------:R-:W-:Y:S07]  /*7e90*/  LEPC R20, `(.L_x_114) ;  /* 0x000000001014794e */ /* 0x000fee0000000000 */
[----:B--2---:R-:W-:Y:S05]  /*7ea0*/  CALL.ABS.NOINC R14 ;  /* 0x000000000e007343 */ /* 0x004fea0003c00000 */
.L_x_114:
[----:B------:R-:W-:Y:S05]  /*7eb0*/  WARPSYNC.ALL ;  /* 0x0000000000007948 */ /* 0x000fea0003800000 */
[C---:B------:R-:W-:Y:S01]  /*7ec0*/  R2UR UR4, R201.reuse ;  /* 0x00000000c90472ca */ /* 0x040fe200000e0000 */
[----:B------:R-:W-:Y:S05]  /*7ed0*/  VIADD R0, R201, 0x80 ;  /* 0x00000080c9007836 */ /* 0x000fea0000000000 */
[----:B------:R-:W-:Y:S04]  /*7ee0*/  SHF.R.U32.HI R0, RZ, 0x15, R0 ;  /* 0x00000015ff007819 */ /* 0x000fe80000011600 */
[----:B------:R-:W-:Y:S03]  /*7ef0*/  LOP3.LUT P0, RZ, R0, 0x3, R181, 0x48, !PT ;  /* 0x0000000300ff7812 */ /* 0x000fe600078048b5 */
[----:B------:R-:W4:Y:S10]  /*7f00*/  LDTM.x32 R24, tmem[UR4] ;  /* 0x00000004001879ee */ /* 0x000f3400082c0000 */
[----:B----4-:R-:W-:Y:S05]  /*7f10*/  @!P0 BRA `(.L_x_115) ;  /* 0x0000000000408947 */ /* 0x010fea0003800000 */
        /* <DEDUP_REMOVED lines=16> */
.L_x_115:
[----:B------:R-:W-:Y:S05]  /*8020*/  WARPSYNC.ALL ;  /* 0x0000000000007948 */ /* 0x000fea0003800000 */
[----:B------:R-:W-:Y:S11]  /*8030*/  R2UR UR4, R201 ;  /* 0x00000000c90472ca */ /* 0x000ff600000e0000 */
[----:B------:R-:W-:Y:S02]  /*8040*/  @!UPT UIADD3 URZ, UPT, UPT, URZ, URZ, URZ ;  /* 0x000000fffffff290 */ /* 0x000fe4000fffe0ff */
[----:B------:R-:W4:Y:S02]  /*8050*/  LDTM.x32 R56, tmem[UR4+0x80] ;  /* 0x00008004003879ee */ /* 0x000f2400082c0000 */
[----:B----4-:R-:W-:Y:S01]  /*8060*/  NOP ;  /* 0x0000000000007918 */ /* 0x010fe20000000000 */
.L_x_113:
[----:B-1----:R-:W-:Y:S01]  /*8070*/  SHF.L.U32 R132, R168, 0x10, RZ ;  /* 0x00000010a8847819 */ /* 0x002fe200000006ff */
[----:B---3--:R-:W-:Y:S01]  /*8080*/  FMUL R0, R130, R24 ;  /* 0x0000001882007220 */ /* 0x008fe20000400000 */
[----:B------:R-:W-:Y:S01]  /*8090*/  LOP3.LUT R134, R168, 0xffff0000, RZ, 0xc0, !PT ;  /* 0xffff0000a8867812 */ /* 0x000fe200078ec0ff */
[C---:B------:R-:W-:Y:S01]  /*80a0*/  FMUL R3, R130.reuse, R25 ;  /* 0x0000001982037220 */ /* 0x040fe20000400000 */
[----:B------:R-:W-:Y:S01]  /*80b0*/  SHF.L.U32 R135, R169, 0x10, RZ ;  /* 0x00000010a9877819 */ /* 0x000fe200000006ff */
[----:B------:R-:W-:Y:S01]  /*80c0*/  FMUL R4, R130, R26 ;  /* 0x0000001a82047220 */ /* 0x000fe20000400000 */
[----:B------:R-:W-:Y:S01]  /*80d0*/  LOP3.LUT R136, R165, 0xffff0000, RZ, 0xc0, !PT ;  /* 0xffff0000a5887812 */ /* 0x000fe200078ec0ff */
[----:B------:R-:W-:Y:S01]  /*80e0*/  FFMA R0, R133, R132, R0 ;  /* 0x0000008485007223 */ /* 0x000fe20000000000 */
[----:B------:R-:W-:Y:S01]  /*80f0*/  LOP3.LUT R132, R169, 0xffff0000, RZ, 0xc0, !PT ;  /* 0xffff0000a9847812 */ /* 0x000fe200078ec0ff */
[C---:B------:R-:W-:Y:S01]  /*8100*/  FFMA R3, R133.reuse, R134, R3 ;  /* 0x0000008685037223 */ /* 0x040fe20000000003 */
[C---:B------:R-:W-:Y:S01]  /*8110*/  LOP3.LUT R134, R170.reuse, 0xffff0000, RZ, 0xc0, !PT ;  /* 0xffff0000aa867812 */ /* 0x040fe200078ec0ff */
[----:B------:R-:W-:Y:S01]  /*8120*/  FFMA R4, R133, R135, R4 ;  /* 0x0000008785047223 */ /* 0x000fe20000000004 */
[----:B------:R-:W-:Y:S01]  /*8130*/  SHF.L.U32 R135, R170, 0x10, RZ ;  /* 0x00000010aa877819 */ /* 0x000fe200000006ff */
[----:B------:R-:W-:Y:S01]  /*8140*/  FMUL R5, R130, R27 ;  /* 0x0000001b82057220 */ /* 0x000fe20000400000 */
[----:B------:R-:W-:Y:S01]  /*8150*/  ISETP.NE.AND P0, PT, R192, R203, PT ;  /* 0x000000cbc000720c */ /* 0x000fe20003f05270 */
[C---:B------:R-:W-:Y:S01]  /*8160*/  FMUL R6, R130.reuse, R28 ;  /* 0x0000001c82067220 */ /* 0x040fe20000400000 */
[----:B------:R-:W-:Y:S01]  /*8170*/  F2FP.BF16.F32.PACK_AB R204, R3, R0 ;  /* 0x0000000003cc723e */ /* 0x000fe200000010ff */
[----:B------:R-:W-:Y:S01]  /*8180*/  FMUL R7, R130, R29 ;  /* 0x0000001d82077220 */ /* 0x000fe20000400000 */
[----:B------:R-:W-:Y:S01]  /*8190*/  ISETP.NE.AND P1, PT, R192, RZ, PT ;  /* 0x000000ffc000720c */ /* 0x000fe20003f25270 */
[----:B------:R-:W-:Y:S01]  /*81a0*/  FFMA R5, R133, R132, R5 ;  /* 0x0000008485057223 */ /* 0x000fe20000000005 */
[----:B------:R-:W-:Y:S01]  /*81b0*/  SHF.L.U32 R132, R171, 0x10, RZ ;  /* 0x00000010ab847819 */ /* 0x000fe200000006ff */
[----:B------:R-:W-:Y:S01]  /*81c0*/  FFMA R6, R133, R135, R6 ;  /* 0x0000008785067223 */ /* 0x000fe20000000006 */
[----:B------:R-:W-:Y:S01]  /*81d0*/  SHF.L.U32 R135, R165, 0x10, RZ ;  /* 0x00000010a5877819 */ /* 0x000fe200000006ff */
[----:B------:R-:W-:Y:S01]  /*81e0*/  FFMA R7, R133, R134, R7 ;  /* 0x0000008685077223 */ /* 0x000fe20000000007 */
[----:B------:R-:W-:Y:S01]  /*81f0*/  LOP3.LUT R134, R171, 0xffff0000, RZ, 0xc0, !PT ;  /* 0xffff0000ab867812 */ /* 0x000fe200078ec0ff */
[C---:B------:R-:W-:Y:S01]  /*8200*/  FMUL R8, R130.reuse, R30 ;  /* 0x0000001e82087220 */ /* 0x040fe20000400000 */
[----:B------:R-:W-:Y:S01]  /*8210*/  F2FP.BF16.F32.PACK_AB R205, R5, R4 ;  /* 0x0000000405cd723e */ /* 0x000fe200000010ff */
[----:B------:R-:W-:Y:S01]  /*8220*/  FMUL R9, R130, R31 ;  /* 0x0000001f82097220 */ /* 0x000fe20000400000 */
[----:B------:R-:W-:Y:S01]  /*8230*/  F2FP.BF16.F32.PACK_AB R206, R7, R6 ;  /* 0x0000000607ce723e */ /* 0x000fe200000010ff */
[C---:B------:R-:W-:Y:S01]  /*8240*/  FFMA R8, R133.reuse, R132, R8 ;  /* 0x0000008485087223 */ /* 0x040fe20000000008 */
[C---:B------:R-:W-:Y:S01]  /*8250*/  SHF.L.U32 R132, R164.reuse, 0x10, RZ ;  /* 0x00000010a4847819 */ /* 0x040fe200000006ff */
[----:B------:R-:W-:Y:S01]  /*8260*/  FFMA R9, R133, R134, R9 ;  /* 0x0000008685097223 */ /* 0x000fe20000000009 */
[----:B------:R-:W-:Y:S01]  /*8270*/  LOP3.LUT R134, R164, 0xffff0000, RZ, 0xc0, !PT ;  /* 0xffff0000a4867812 */ /* 0x000fe200078ec0ff */
[C---:B------:R-:W-:Y:S01]  /*8280*/  FMUL R10, R130.reuse, R32 ;  /* 0x00000020820a7220 */ /* 0x040fe20000400000 */
[C---:B------:R-:W-:Y:S01]  /*8290*/  FMUL R11, R130.reuse, R33 ;  /* 0x00000021820b7220 */ /* 0x040fe20000400000 */
        /* <DEDUP_REMOVED lines=10> */
[----:B------:R-:W-:Y:S01]  /*8340*/  FFMA R12, R133, R135, R12 ;  /* 0x00000087850c7223 */ /* 0x000fe2000000000c */
[----:B------:R-:W-:Y:S01]  /*8350*/  SHF.L.U32 R135, R167, 0x10, RZ ;  /* 0x00000010a7877819 */ /* 0x000fe200000006ff */
[----:B------:R-:W-:Y:S01]  /*8360*/  FFMA R13, R133, R136, R13 ;  /* 0x00000088850d7223 */ /* 0x000fe2000000000d */
[----:B------:R-:W-:Y:S01]  /*8370*/  LOP3.LUT R136, R167, 0xffff0000, RZ, 0xc0, !PT ;  /* 0xffff0000a7887812 */ /* 0x000fe200078ec0ff */
[----:B------:R-:W-:Y:S01]  /*8380*/  FFMA R14, R133, R132, R14 ;  /* 0x00000084850e7223 */ /* 0x000fe2000000000e */
[----:B------:R-:W-:Y:S01]  /*8390*/  SHF.L.U32 R132, R160, 0x10, RZ ;  /* 0x00000010a0847819 */ /* 0x000fe200000006ff */
[----:B------:R-:W-:Y:S01]  /*83a0*/  FMUL R16, R130, R38 ;  /* 0x0000002682107220 */ /* 0x000fe20000400000 */
[----:B------:R-:W-:Y:S01]  /*83b0*/  F2FP.BF16.F32.PACK_AB R209, R13, R12 ;  /* 0x0000000c0dd1723e */ /* 0x000fe200000010ff */
[----:B------:R-:W-:Y:S01]  /*83c0*/  FFMA R15, R133, R134, R15 ;  /* 0x00000086850f7223 */ /* 0x000fe2000000000f */
[----:B------:R-:W-:Y:S01]  /*83d0*/  LOP3.LUT R134, R160, 0xffff0000, RZ, 0xc0, !PT ;  /* 0xffff0000a0867812 */ /* 0x000fe200078ec0ff */
[C---:B------:R-:W-:Y:S01]  /*83e0*/  FMUL R17, R130.reuse, R39 ;  /* 0x0000002782117220 */ /* 0x040fe20000400000 */
[C---:B------:R-:W-:Y:S01]  /*83f0*/  FMUL R18, R130.reuse, R40 ;  /* 0x0000002882127220 */ /* 0x040fe20000400000 */
[----:B------:R-:W-:Y:S01]  /*8400*/  FMUL R19, R130, R41 ;  /* 0x0000002982137220 */ /* 0x000fe20000400000 */
[----:B------:R-:W-:Y:S01]  /*8410*/  F2FP.BF16.F32.PACK_AB R210, R15, R14 ;  /* 0x0000000e0fd2723e */ /* 0x000fe200000010ff */
[C---:B------:R-:W-:Y:S01]  /*8420*/  FFMA R16, R133.reuse, R135, R16 ;  /* 0x0000008785107223 */ /* 0x040fe20000000010 */
[----:B------:R-:W-:Y:S01]  /*8430*/  SHF.L.U32 R135, R162, 0x10, RZ ;  /* 0x00000010a2877819 */ /* 0x000fe200000006ff */
[----:B------:R-:W-:Y:S01]  /*8440*/  FFMA R17, R133, R136, R17 ;  /* 0x0000008885117223 */ /* 0x000fe20000000011 */
[----:B------:R-:W-:Y:S01]  /*8450*/  LOP3.LUT R136, R159, 0xffff0000, RZ, 0xc0, !PT ;  /* 0xffff00009f887812 */ /* 0x000fe200078ec0ff */
[----:B------:R-:W-:Y:S01]  /*8460*/  FFMA R18, R133, R132, R18 ;  /* 0x0000008485127223 */ /* 0x000fe20000000012 */
[----:B------:R-:W-:Y:S01]  /*8470*/  SHF.L.U32 R132, R161, 0x10, RZ ;  /* 0x00000010a1847819 */ /* 0x000fe200000006ff */
[----:B------:R-:W-:Y:S01]  /*8480*/  FFMA R19, R133, R134, R19 ;  /* 0x0000008685137223 */ /* 0x000fe20000000013 */
[----:B------:R-:W-:Y:S01]  /*8490*/  LOP3.LUT R134, R161, 0xffff0000, RZ, 0xc0, !PT ;  /* 0xffff0000a1867812 */ /* 0x000fe200078ec0ff */
[C---:B------:R-:W-:Y:S01]  /*84a0*/  FMUL R20, R130.reuse, R42 ;  /* 0x0000002a82147220 */ /* 0x040fe20000400000 */
[----:B------:R-:W-:Y:S01]  /*84b0*/  F2FP.BF16.F32.PACK_AB R211, R17, R16 ;  /* 0x0000001011d3723e */ /* 0x000fe200000010ff */
[C---:B------:R-:W-:Y:S01]  /*84c0*/  FMUL R21, R130.reuse, R43 ;  /* 0x0000002b82157220 */ /* 0x040fe20000400000 */
[----:B------:R-:W-:Y:S01]  /*84d0*/  FMUL R22, R130, R44 ;  /* 0x0000002c82167220 */ /* 0x000fe20000400000 */
[C---:B------:R-:W-:Y:S01]  /*84e0*/  FFMA R20, R133.reuse, R132, R20 ;  /* 0x0000008485147223 */ /* 0x040fe20000000014 */
[----:B------:R-:W-:Y:S01]  /*84f0*/  LOP3.LUT R132, R162, 0xffff0000, RZ, 0xc0, !PT ;  /* 0xffff0000a2847812 */ /* 0x000fe200078ec0ff */
[----:B------:R-:W-:Y:S01]  /*8500*/  FFMA R21, R133, R134, R21 ;  /* 0x0000008685157223 */ /* 0x000fe20000000015 */
[----:B------:R-:W-:Y:S01]  /*8510*/  LOP3.LUT R134, R163, 0xffff0000, RZ, 0xc0, !PT ;  /* 0xffff0000a3867812 */ /* 0x000fe200078ec0ff */
[----:B------:R-:W-:Y:S01]  /*8520*/  FFMA R22, R133, R135, R22 ;  /* 0x0000008785167223 */ /* 0x000fe20000000016 */
[----:B------:R-:W-:Y:S01]  /*8530*/  SHF.L.U32 R135, R163, 0x10, RZ ;  /* 0x00000010a3877819 */ /* 0x000fe200000006ff */
[C---:B------:R-:W-:Y:S01]  /*8540*/  FMUL R23, R130.reuse, R45 ;  /* 0x0000002d82177220 */ /* 0x040fe20000400000 */
[C---:B------:R-:W-:Y:S01]  /*8550*/  FMUL R88, R130.reuse, R46 ;  /* 0x0000002e82587220 */ /* 0x040fe20000400000 */
[C---:B------:R-:W-:Y:S01]  /*8560*/  FMUL R89, R130.reuse, R47 ;  /* 0x0000002f82597220 */ /* 0x040fe20000400000 */
[----:B------:R-:W-:Y:S01]  /*8570*/  FMUL R90, R130, R48 ;  /* 0x00000030825a7220 */ /* 0x000fe20000400000 */
[C---:B------:R-:W-:Y:S01]  /*8580*/  FFMA R23, R133.reuse, R132, R23 ;  /* 0x0000008485177223 */ /* 0x040fe20000000017 */
[C---:B------:R-:W-:Y:S01]  /*8590*/  SHF.L.U32 R132, R156.reuse, 0x10, RZ ;  /* 0x000000109c847819 */ /* 0x040fe200000006ff */
[----:B------:R-:W-:Y:S01]  /*85a0*/  FFMA R88, R133, R135, R88 ;  /* 0x0000008785587223 */ /* 0x000fe20000000058 */
[----:B------:R-:W-:Y:S01]  /*85b0*/  SHF.L.U32 R135, R159, 0x10, RZ ;  /* 0x000000109f877819 */ /* 0x000fe200000006ff */
[C---:B------:R-:W-:Y:S01]  /*85c0*/  FFMA R89, R133.reuse, R134, R89 ;  /* 0x0000008685597223 */ /* 0x040fe20000000059 */
[----:B------:R-:W-:Y:S01]  /*85d0*/  LOP3.LUT R134, R156, 0xffff0000, RZ, 0xc0, !PT ;  /* 0xffff00009c867812 */ /* 0x000fe200078ec0ff */
[C---:B------:R-:W-:Y:S01]  /*85e0*/  FMUL R91, R130.reuse, R49 ;  /* 0x00000031825b7220 */ /* 0x040fe20000400000 */
[----:B------:R-:W-:Y:S01]  /*85f0*/  FFMA R90, R133, R132, R90 ;  /* 0x00000084855a7223 */ /* 0x000fe2000000005a */
[----:B------:R-:W-:Y:S01]  /*8600*/  SHF.L.U32 R132, R157, 0x10, RZ ;  /* 0x000000109d847819 */ /* 0x000fe200000006ff */
[C---:B------:R-:W-:Y:S01]  /*8610*/  FMUL R92, R130.reuse, R50 ;  /* 0x00000032825c7220 */ /* 0x040fe20000400000 */
[----:B------:R-:W-:Y:S01]  /*8620*/  FFMA R91, R133, R134, R91 ;  /* 0x00000086855b7223 */ /* 0x000fe2000000005b */
[----:B------:R-:W-:Y:S01]  /*8630*/  LOP3.LUT R134, R157, 0xffff0000, RZ, 0xc0, !PT ;  /* 0xffff00009d867812 */ /* 0x000fe200078ec0ff */
[----:B------:R-:W-:Y:S01]  /*8640*/  FMUL R93, R130, R51 ;  /* 0x00000033825d7220 */ /* 0x000fe20000400000 */
[----:B------:R1:W-:Y:S01]  /*8650*/  @!P0 STS.128 [R191], R204 ;  /* 0x000000ccbf008388 */ /* 0x0003e20000000c00 */
[C---:B------:R-:W-:Y:S01]  /*8660*/  FFMA R92, R133.reuse, R132, R92 ;  /* 0x00000084855c7223 */ /* 0x040fe2000000005c */
[----:B------:R-:W-:Y:S01]  /*8670*/  SHF.L.U32 R132, R158, 0x10, RZ ;  /* 0x000000109e847819 */ /* 0x000fe200000006ff */
[----:B------:R-:W-:Y:S01]  /*8680*/  FMUL R94, R130, R52 ;  /* 0x00000034825e7220 */ /* 0x000fe20000400000 */
[C---:B------:R-:W-:Y:S01]  /*8690*/  FFMA R93, R133.reuse, R134, R93 ;  /* 0x00000086855d7223 */ /* 0x040fe2000000005d */
[----:B------:R-:W-:Y:S01]  /*86a0*/  LOP3.LUT R134, R158, 0xffff0000, RZ, 0xc0, !PT ;  /* 0xffff00009e867812 */ /* 0x000fe200078ec0ff */
[----:B------:R-:W-:Y:S01]  /*86b0*/  FMUL R95, R130, R53 ;  /* 0x00000035825f7220 */ /* 0x000fe20000400000 */
[C---:B------:R-:W-:Y:S01]  /*86c0*/  FFMA R94, R133.reuse, R132, R94 ;  /* 0x00000084855e7223 */ /* 0x040fe2000000005e */
[----:B------:R-:W-:Y:S01]  /*86d0*/  SHF.L.U32 R132, R152, 0x10, RZ ;  /* 0x0000001098847819 */ /* 0x000fe200000006ff */
[C---:B------:R-:W-:Y:S01]  /*86e0*/  FMUL R96, R130.reuse, R54 ;  /* 0x0000003682607220 */ /* 0x040fe20000400000 */
[C---:B------:R-:W-:Y:S01]  /*86f0*/  FMUL R97, R130.reuse, R55 ;  /* 0x0000003782617220 */ /* 0x040fe20000400000 */
[----:B------:R3:W-:Y:S01]  /*8700*/  @!P0 STS.128 [R199+0x10], R208 ;  /* 0x000010d0c7008388 */ /* 0x0007e20000000c00 */
[----:B------:R-:W-:Y:S01]  /*8710*/  FMUL R98, R130, R56 ;  /* 0x0000003882627220 */ /* 0x000fe20000400000 */
[C---:B------:R-:W-:Y:S01]  /*8720*/  FFMA R95, R133.reuse, R134, R95 ;  /* 0x00000086855f7223 */ /* 0x040fe2000000005f */
[----:B------:R-:W-:Y:S01]  /*8730*/  LOP3.LUT R134, R154, 0xffff0000, RZ, 0xc0, !PT ;  /* 0xffff00009a867812 */ /* 0x000fe200078ec0ff */
[----:B------:R-:W-:Y:S01]  /*8740*/  FFMA R96, R133, R135, R96 ;  /* 0x0000008785607223 */ /* 0x000fe20000000060 */
[----:B------:R-:W-:Y:S01]  /*8750*/  SHF.L.U32 R135, R153, 0x10, RZ ;  /* 0x0000001099877819 */ /* 0x000fe200000006ff */
[----:B------:R-:W-:Y:S01]  /*8760*/  FFMA R97, R133, R136, R97 ;  /* 0x0000008885617223 */ /* 0x000fe20000000061 */
[----:B------:R-:W-:Y:S01]  /*8770*/  LOP3.LUT R136, R145, 0xffff0000, RZ, 0xc0, !PT ;  /* 0xffff000091887812 */ /* 0x000fe200078ec0ff */
[C---:B------:R-:W-:Y:S01]  /*8780*/  FFMA R98, R133.reuse, R132, R98 ;  /* 0x0000008485627223 */ /* 0x040fe20000000062 */
[----:B------:R-:W-:Y:S01]  /*8790*/  LOP3.LUT R132, R152, 0xffff0000, RZ, 0xc0, !PT ;  /* 0xffff000098847812 */ /* 0x000fe200078ec0ff */
[C---:B------:R-:W-:Y:S01]  /*87a0*/  FMUL R99, R130.reuse, R57 ;  /* 0x0000003982637220 */ /* 0x040fe20000400000 */
[C---:B------:R-:W-:Y:S01]  /*87b0*/  FMUL R100, R130.reuse, R58 ;  /* 0x0000003a82647220 */ /* 0x040fe20000400000 */
[C---:B------:R-:W-:Y:S01]  /*87c0*/  FMUL R101, R130.reuse, R59 ;  /* 0x0000003b82657220 */ /* 0x040fe20000400000 */
[----:B------:R-:W-:Y:S01]  /*87d0*/  FMUL R102, R130, R60 ;  /* 0x0000003c82667220 */ /* 0x000fe20000400000 */
[----:B------:R-:W-:Y:S01]  /*87e0*/  FFMA R99, R133, R132, R99 ;  /* 0x0000008485637223 */ /* 0x000fe20000000063 */
[----:B------:R-:W-:Y:S01]  /*87f0*/  LOP3.LUT R132, R153, 0xffff0000, RZ, 0xc0, !PT ;  /* 0xffff000099847812 */ /* 0x000fe200078ec0ff */
[----:B------:R-:W-:Y:S01]  /*8800*/  FFMA R100, R133, R135, R100 ;  /* 0x0000008785647223 */ /* 0x000fe20000000064 */
[----:B------:R-:W-:Y:S01]  /*8810*/  SHF.L.U32 R135, R154, 0x10, RZ ;  /* 0x000000109a877819 */ /* 0x000fe200000006ff */
[C---:B------:R-:W-:Y:S01]  /*8820*/  FMUL R103, R130.reuse, R61 ;  /* 0x0000003d82677220 */ /* 0x040fe20000400000 */
[C---:B------:R-:W-:Y:S01]  /*8830*/  FMUL R104, R130.reuse, R62 ;  /* 0x0000003e82687220 */ /* 0x040fe20000400000 */
[----:B-1----:R-:W-:Y:S01]  /*8840*/  F2FP.BF16.F32.PACK_AB R204, R19, R18 ;  /* 0x0000001213cc723e */ /* 0x002fe200000010ff */
[----:B------:R-:W-:Y:S01]  /*8850*/  FFMA R101, R133, R132, R101 ;  /* 0x0000008485657223 */ /* 0x000fe20000000065 */
[----:B------:R-:W-:Y:S01]  /*8860*/  SHF.L.U32 R132, R155, 0x10, RZ ;  /* 0x000000109b847819 */ /* 0x000fe200000006ff */
[----:B------:R-:W-:Y:S01]  /*8870*/  FFMA R102, R133, R135, R102 ;  /* 0x0000008785667223 */ /* 0x000fe20000000066 */
[----:B------:R-:W-:Y:S01]  /*8880*/  F2FP.BF16.F32.PACK_AB R205, R21, R20 ;  /* 0x0000001415cd723e */ /* 0x000fe200000010ff */
[----:B------:R-:W-:Y:S01]  /*8890*/  FFMA R103, R133, R134, R103 ;  /* 0x0000008685677223 */ /* 0x000fe20000000067 */
[----:B------:R-:W-:Y:S01]  /*88a0*/  LOP3.LUT R134, R155, 0xffff0000, RZ, 0xc0, !PT ;  /* 0xffff00009b867812 */ /* 0x000fe200078ec0ff */
[----:B------:R-:W-:Y:S01]  /*88b0*/  FMUL R105, R130, R63 ;  /* 0x0000003f82697220 */ /* 0x000fe20000400000 */
[----:B------:R-:W-:Y:S01]  /*88c0*/  F2FP.BF16.F32.PACK_AB R206, R23, R22 ;  /* 0x0000001617ce723e */ /* 0x000fe200000010ff */
[----:B------:R-:W-:Y:S01]  /*88d0*/  FFMA R104, R133, R132, R104 ;  /* 0x0000008485687223 */ /* 0x000fe20000000068 */
[----:B------:R-:W-:Y:S01]  /*88e0*/  F2FP.BF16.F32.PACK_AB R207, R89, R88 ;  /* 0x0000005859cf723e */ /* 0x000fe200000010ff */
[----:B------:R-:W-:Y:S01]  /*88f0*/  FFMA R105, R133, R134, R105 ;  /* 0x0000008685697223 */ /* 0x000fe20000000069 */
[----:B------:R-:W-:Y:S01]  /*8900*/  SHF.L.U32 R132, R148, 0x10, RZ ;  /* 0x0000001094847819 */ /* 0x000fe200000006ff */
[----:B------:R-:W-:Y:S01]  /*8910*/  FMUL R106, R130, R64 ;  /* 0x00000040826a7220 */ /* 0x000fe20000400000 */
[----:B------:R-:W-:Y:S01]  /*8920*/  LOP3.LUT R134, R148, 0xffff0000, RZ, 0xc0, !PT ;  /* 0xffff000094867812 */ /* 0x000fe200078ec0ff */
[----:B------:R1:W-:Y:S01]  /*8930*/  @!P0 STS.128 [R197+0x20], R204 ;  /* 0x000020ccc5008388 */ /* 0x0003e20000000c00 */
[----:B------:R-:W-:Y:S01]  /*8940*/  SHF.L.U32 R135, R149, 0x10, RZ ;  /* 0x0000001095877819 */ /* 0x000fe200000006ff */
[C---:B------:R-:W-:Y:S01]  /*8950*/  FMUL R107, R130.reuse, R65 ;  /* 0x00000041826b7220 */ /* 0x040fe20000400000 */
[----:B---3--:R-:W-:Y:S01]  /*8960*/  F2FP.BF16.F32.PACK_AB R208, R91, R90 ;  /* 0x0000005a5bd0723e */ /* 0x008fe200000010ff */
[C---:B------:R-:W-:Y:S01]  /*8970*/  FMUL R108, R130.reuse, R66 ;  /* 0x00000042826c7220 */ /* 0x040fe20000400000 */
[----:B------:R-:W-:Y:S01]  /*8980*/  F2FP.BF16.F32.PACK_AB R209, R93, R92 ;  /* 0x0000005c5dd1723e */ /* 0x000fe200000010ff */
[----:B------:R-:W-:Y:S01]  /*8990*/  FFMA R106, R133, R132, R106 ;  /* 0x00000084856a7223 */ /* 0x000fe2000000006a */
[----:B------:R-:W-:Y:S01]  /*89a0*/  F2FP.BF16.F32.PACK_AB R210, R95, R94 ;  /* 0x0000005e5fd2723e */ /* 0x000fe200000010ff */
[----:B------:R-:W-:Y:S01]  /*89b0*/  FFMA R107, R133, R134, R107 ;  /* 0x00000086856b7223 */ /* 0x000fe2000000006b */
[----:B------:R-:W-:Y:S01]  /*89c0*/  F2FP.BF16.F32.PACK_AB R211, R97, R96 ;  /* 0x0000006061d3723e */ /* 0x000fe200000010ff */
[----:B------:R-:W-:Y:S01]  /*89d0*/  FFMA R108, R133, R135, R108 ;  /* 0x00000087856c7223 */ /* 0x000fe2000000006c */
[----:B------:R-:W-:Y:S01]  /*89e0*/  LOP3.LUT R132, R149, 0xffff0000, RZ, 0xc0, !PT ;  /* 0xffff000095847812 */ /* 0x000fe200078ec0ff */
[----:B------:R-:W-:Y:S01]  /*89f0*/  FMUL R109, R130, R67 ;  /* 0x00000043826d7220 */ /* 0x000fe20000400000 */
[C---:B------:R-:W-:Y:S01]  /*8a00*/  SHF.L.U32 R135, R150.reuse, 0x10, RZ ;  /* 0x0000001096877819 */ /* 0x040fe200000006ff */
[----:B------:R3:W-:Y:S01]  /*8a10*/  @!P0 STS.128 [R196+0x10], R208 ;  /* 0x000010d0c4008388 */ /* 0x0007e20000000c00 */
[----:B------:R-:W-:Y:S01]  /*8a20*/  LOP3.LUT R134, R150, 0xffff0000, RZ, 0xc0, !PT ;  /* 0xffff000096867812 */ /* 0x000fe200078ec0ff */
[C---:B------:R-:W-:Y:S01]  /*8a30*/  FMUL R110, R130.reuse, R68 ;  /* 0x00000044826e7220 */ /* 0x040fe20000400000 */
[C---:B------:R-:W-:Y:S01]  /*8a40*/  FMUL R111, R130.reuse, R69 ;  /* 0x00000045826f7220 */ /* 0x040fe20000400000 */
[----:B------:R-:W-:Y:S01]  /*8a50*/  FFMA R109, R133, R132, R109 ;  /* 0x00000084856d7223 */ /* 0x000fe2000000006d */
[----:B------:R-:W-:Y:S01]  /*8a60*/  SHF.L.U32 R132, R151, 0x10, RZ ;  /* 0x0000001097847819 */ /* 0x000fe200000006ff */
[----:B------:R-:W-:Y:S01]  /*8a70*/  FFMA R110, R133, R135, R110 ;  /* 0x00000087856e7223 */ /* 0x000fe2000000006e */
[----:B------:R-:W-:Y:S01]  /*8a80*/  SHF.L.U32 R135, R141, 0x10, RZ ;  /* 0x000000108d877819 */ /* 0x000fe200000006ff */
[----:B------:R-:W-:Y:S01]  /*8a90*/  FFMA R111, R133, R134, R111 ;  /* 0x00000086856f7223 */ /* 0x000fe2000000006f */
[----:B------:R-:W-:Y:S01]  /*8aa0*/  LOP3.LUT R134, R151, 0xffff0000, RZ, 0xc0, !PT ;  /* 0xffff000097867812 */ /* 0x000fe200078ec0ff */
[C---:B------:R-:W-:Y:S01]  /*8ab0*/  FMUL R112, R130.reuse, R70 ;  /* 0x0000004682707220 */ /* 0x040fe20000400000 */
[C---:B------:R-:W-:Y:S01]  /*8ac0*/  FMUL R113, R130.reuse, R71 ;  /* 0x0000004782717220 */ /* 0x040fe20000400000 */
[C---:B------:R-:W-:Y:S01]  /*8ad0*/  FMUL R114, R130.reuse, R72 ;  /* 0x0000004882727220 */ /* 0x040fe20000400000 */
[----:B------:R-:W-:Y:S01]  /*8ae0*/  FMUL R115, R130, R73 ;  /* 0x0000004982737220 */ /* 0x000fe20000400000 */
[C---:B------:R-:W-:Y:S01]  /*8af0*/  FFMA R112, R133.reuse, R132, R112 ;  /* 0x0000008485707223 */ /* 0x040fe20000000070 */
[C---:B------:R-:W-:Y:S01]  /*8b00*/  SHF.L.U32 R132, R140.reuse, 0x10, RZ ;  /* 0x000000108c847819 */ /* 0x040fe200000006ff */
[----:B------:R-:W-:Y:S01]  /*8b10*/  FFMA R113, R133, R134, R113 ;  /* 0x0000008685717223 */ /* 0x000fe20000000071 */
[----:B------:R-:W-:Y:S01]  /*8b20*/  LOP3.LUT R134, R140, 0xffff0000, RZ, 0xc0, !PT ;  /* 0xffff00008c867812 */ /* 0x000fe200078ec0ff */
[----:B------:R-:W-:Y:S01]  /*8b30*/  FMUL R116, R130, R74 ;  /* 0x0000004a82747220 */ /* 0x000fe20000400000 */
[----:B-1----:R-:W-:Y:S01]  /*8b40*/  F2FP.BF16.F32.PACK_AB R204, R99, R98 ;  /* 0x0000006263cc723e */ /* 0x002fe200000010ff */
[----:B------:R-:W-:Y:S01]  /*8b50*/  FFMA R114, R133, R132, R114 ;  /* 0x0000008485727223 */ /* 0x000fe20000000072 */
[----:B------:R-:W-:Y:S01]  /*8b60*/  LOP3.LUT R132, R141, 0xffff0000, RZ, 0xc0, !PT ;  /* 0xffff00008d847812 */ /* 0x000fe200078ec0ff */
[C---:B------:R-:W-:Y:S01]  /*8b70*/  FFMA R115, R133.reuse, R134, R115 ;  /* 0x0000008685737223 */ /* 0x040fe20000000073 */
[C---:B------:R-:W-:Y:S01]  /*8b80*/  LOP3.LUT R134, R142.reuse, 0xffff0000, RZ, 0xc0, !PT ;  /* 0xffff00008e867812 */ /* 0x040fe200078ec0ff */
[----:B------:R-:W-:Y:S01]  /*8b90*/  FFMA R116, R133, R135, R116 ;  /* 0x0000008785747223 */ /* 0x000fe20000000074 */
[----:B------:R-:W-:Y:S01]  /*8ba0*/  SHF.L.U32 R135, R142, 0x10, RZ ;  /* 0x000000108e877819 */ /* 0x000fe200000006ff */
[C---:B------:R-:W-:Y:S01]  /*8bb0*/  FMUL R117, R130.reuse, R75 ;  /* 0x0000004b82757220 */ /* 0x040fe20000400000 */
[----:B------:R-:W-:Y:S01]  /*8bc0*/  F2FP.BF16.F32.PACK_AB R205, R101, R100 ;  /* 0x0000006465cd723e */ /* 0x000fe200000010ff */
[C---:B------:R-:W-:Y:S01]  /*8bd0*/  FMUL R118, R130.reuse, R76 ;  /* 0x0000004c82767220 */ /* 0x040fe20000400000 */
[----:B------:R-:W-:Y:S01]  /*8be0*/  F2FP.BF16.F32.PACK_AB R206, R103, R102 ;  /* 0x0000006667ce723e */ /* 0x000fe200000010ff */
[C---:B------:R-:W-:Y:S01]  /*8bf0*/  FMUL R119, R130.reuse, R77 ;  /* 0x0000004d82777220 */ /* 0x040fe20000400000 */
[C---:B------:R-:W-:Y:S01]  /*8c00*/  FFMA R117, R133.reuse, R132, R117 ;  /* 0x0000008485757223 */ /* 0x040fe20000000075 */
[----:B------:R-:W-:Y:S01]  /*8c10*/  FFMA R118, R133, R135, R118 ;  /* 0x0000008785767223 */ /* 0x000fe20000000076 */
[----:B------:R-:W-:Y:S01]  /*8c20*/  SHF.L.U32 R132, R143, 0x10, RZ ;  /* 0x000000108f847819 */ /* 0x000fe200000006ff */
[----:B------:R-:W-:Y:S01]  /*8c30*/  FFMA R119, R133, R134, R119 ;  /* 0x0000008685777223 */ /* 0x000fe20000000077 */
[----:B------:R-:W-:Y:S01]  /*8c40*/  F2FP.BF16.F32.PACK_AB R207, R105, R104 ;  /* 0x0000006869cf723e */ /* 0x000fe200000010ff */
[C---:B------:R-:W-:Y:S01]  /*8c50*/  FMUL R120, R130.reuse, R78 ;  /* 0x0000004e82787220 */ /* 0x040fe20000400000 */
[----:B------:R-:W-:Y:S01]  /*8c60*/  LOP3.LUT R134, R143, 0xffff0000, RZ, 0xc0, !PT ;  /* 0xffff00008f867812 */ /* 0x000fe200078ec0ff */
[----:B------:R-:W-:Y:S01]  /*8c70*/  FMUL R121, R130, R79 ;  /* 0x0000004f82797220 */ /* 0x000fe20000400000 */
[----:B---3--:R-:W-:Y:S01]  /*8c80*/  F2FP.BF16.F32.PACK_AB R208, R107, R106 ;  /* 0x0000006a6bd0723e */ /* 0x008fe200000010ff */
[----:B------:R1:W-:Y:S01]  /*8c90*/  @!P0 STS.128 [R191+0x1000], R204 ;  /* 0x001000ccbf008388 */ /* 0x0003e20000000c00 */
[C---:B------:R-:W-:Y:S01]  /*8ca0*/  FFMA R120, R133.reuse, R132, R120 ;  /* 0x0000008485787223 */ /* 0x040fe20000000078 */
[----:B------:R-:W-:Y:S01]  /*8cb0*/  FFMA R121, R133, R134, R121 ;  /* 0x0000008685797223 */ /* 0x000fe20000000079 */
[----:B------:R-:W-:Y:S01]  /*8cc0*/  SHF.L.U32 R132, R144, 0x10, RZ ;  /* 0x0000001090847819 */ /* 0x000fe200000006ff */
[----:B------:R-:W-:Y:S01]  /*8cd0*/  FMUL R122, R130, R80 ;  /* 0x00000050827a7220 */ /* 0x000fe20000400000 */
[----:B------:R-:W-:Y:S01]  /*8ce0*/  LOP3.LUT R134, R144, 0xffff0000, RZ, 0xc0, !PT ;  /* 0xffff000090867812 */ /* 0x000fe200078ec0ff */
[C---:B------:R-:W-:Y:S01]  /*8cf0*/  FMUL R123, R130.reuse, R81 ;  /* 0x00000051827b7220 */ /* 0x040fe20000400000 */
[----:B------:R-:W-:Y:S01]  /*8d00*/  SHF.L.U32 R135, R145, 0x10, RZ ;  /* 0x0000001091877819 */ /* 0x000fe200000006ff */
[C---:B------:R-:W-:Y:S01]  /*8d10*/  FMUL R124, R130.reuse, R82 ;  /* 0x00000052827c7220 */ /* 0x040fe20000400000 */
[----:B------:R-:W-:Y:S01]  /*8d20*/  F2FP.BF16.F32.PACK_AB R209, R109, R108 ;  /* 0x0000006c6dd1723e */ /* 0x000fe200000010ff */
[----:B------:R-:W-:Y:S01]  /*8d30*/  FMUL R125, R130, R83 ;  /* 0x00000053827d7220 */ /* 0x000fe20000400000 */
[----:B------:R-:W-:Y:S01]  /*8d40*/  F2FP.BF16.F32.PACK_AB R210, R111, R110 ;  /* 0x0000006e6fd2723e */ /* 0x000fe200000010ff */
[----:B------:R-:W-:Y:S01]  /*8d50*/  FFMA R122, R133, R132, R122 ;  /* 0x00000084857a7223 */ /* 0x000fe2000000007a */
[----:B------:R-:W-:Y:S01]  /*8d60*/  F2FP.BF16.F32.PACK_AB R211, R113, R112 ;  /* 0x0000007071d3723e */ /* 0x000fe200000010ff */
[C---:B------:R-:W-:Y:S01]  /*8d70*/  FFMA R123, R133.reuse, R134, R123 ;  /* 0x00000086857b7223 */ /* 0x040fe2000000007b */
[----:B------:R-:W-:Y:S01]  /*8d80*/  SHF.L.U32 R132, R146, 0x10, RZ ;  /* 0x0000001092847819 */ /* 0x000fe200000006ff */
[C---:B------:R-:W-:Y:S01]  /*8d90*/  FFMA R124, R133.reuse, R135, R124 ;  /* 0x00000087857c7223 */ /* 0x040fe2000000007c */
[----:B------:R-:W-:Y:S01]  /*8da0*/  FMUL R126, R130, R84 ;  /* 0x00000054827e7220 */ /* 0x000fe20000400000 */
[----:B------:R1:W-:Y:S01]  /*8db0*/  @!P0 STS.128 [R199+0x1010], R208 ;  /* 0x001010d0c7008388 */ /* 0x0003e20000000c00 */
[----:B------:R-:W-:Y:S01]  /*8dc0*/  LOP3.LUT R134, R146, 0xffff0000, RZ, 0xc0, !PT ;  /* 0xffff000092867812 */ /* 0x000fe200078ec0ff */
[----:B------:R-:W-:Y:S01]  /*8dd0*/  FFMA R125, R133, R136, R125 ;  /* 0x00000088857d7223 */ /* 0x000fe2000000007d */
[C---:B------:R-:W-:Y:S01]  /*8de0*/  FMUL R127, R130.reuse, R85 ;  /* 0x00000055827f7220 */ /* 0x040fe20000400000 */
[C---:B------:R-:W-:Y:S01]  /*8df0*/  SHF.L.U32 R135, R147.reuse, 0x10, RZ ;  /* 0x0000001093877819 */ /* 0x040fe200000006ff */
[C---:B------:R-:W-:Y:S01]  /*8e00*/  FMUL R128, R130.reuse, R86 ;  /* 0x0000005682807220 */ /* 0x040fe20000400000 */
[----:B------:R-:W-:Y:S01]  /*8e10*/  LOP3.LUT R136, R147, 0xffff0000, RZ, 0xc0, !PT ;  /* 0xffff000093887812 */ /* 0x000fe200078ec0ff */
[----:B------:R-:W-:Y:S01]  /*8e20*/  FMUL R129, R130, R87 ;  /* 0x0000005782817220 */ /* 0x000fe20000400000 */
[----:B------:R-:W-:Y:S01]  /*8e30*/  F2FP.BF16.F32.PACK_AB R212, R115, R114 ;  /* 0x0000007273d4723e */ /* 0x000fe200000010ff */
[----:B------:R-:W-:Y:S01]  /*8e40*/  FFMA R126, R133, R132, R126 ;  /* 0x00000084857e7223 */ /* 0x000fe2000000007e */
[----:B------:R-:W-:Y:S01]  /*8e50*/  F2FP.BF16.F32.PACK_AB R213, R117, R116 ;  /* 0x0000007475d5723e */ /* 0x000fe200000010ff */
[----:B------:R-:W-:Y:S01]  /*8e60*/  FFMA R127, R133, R134, R127 ;  /* 0x00000086857f7223 */ /* 0x000fe2000000007f */
[----:B------:R-:W-:Y:S01]  /*8e70*/  F2FP.BF16.F32.PACK_AB R214, R119, R118 ;  /* 0x0000007677d6723e */ /* 0x000fe200000010ff */
[----:B------:R-:W-:Y:S01]  /*8e80*/  FFMA R128, R133, R135, R128 ;  /* 0x0000008785807223 */ /* 0x000fe20000000080 */
[----:B------:R-:W-:Y:S01]  /*8e90*/  F2FP.BF16.F32.PACK_AB R215, R121, R120 ;  /* 0x0000007879d7723e */ /* 0x000fe200000010ff */
[----:B------:R-:W-:Y:S01]  /*8ea0*/  FFMA R129, R133, R136, R129 ;  /* 0x0000008885817223 */ /* 0x000fe20000000081 */
[----:B------:R-:W-:Y:S02]  /*8eb0*/  F2FP.BF16.F32.PACK_AB R216, R123, R122 ;  /* 0x0000007a7bd8723e */ /* 0x000fe400000010ff */
[----:B------:R-:W-:Y:S01]  /*8ec0*/  F2FP.BF16.F32.PACK_AB R217, R125, R124 ;  /* 0x0000007c7dd9723e */ /* 0x000fe200000010ff */
[----:B------:R1:W-:Y:S01]  /*8ed0*/  @!P0 STS.128 [R197+0x1020], R212 ;  /* 0x001020d4c5008388 */ /* 0x0003e20000000c00 */
[----:B------:R-:W-:Y:S02]  /*8ee0*/  F2FP.BF16.F32.PACK_AB R218, R127, R126 ;  /* 0x0000007e7fda723e */ /* 0x000fe400000010ff */
[----:B------:R-:W-:Y:S05]  /*8ef0*/  F2FP.BF16.F32.PACK_AB R219, R129, R128 ;  /* 0x0000008081db723e */ /* 0x000fea00000010ff */
[----:B------:R1:W-:Y:S01]  /*8f00*/  @!P0 STS.128 [R196+0x1010], R216 ;  /* 0x001010d8c4008388 */ /* 0x0003e20000000c00 */
[----:B------:R-:W-:Y:S01]  /*8f10*/  @!PT LDS RZ, [RZ] ;  /* 0x00000000fffff984 */ /* 0x000fe20000000800 */
[----:B------:R-:W-:Y:S01]  /*8f20*/  @!PT LDS RZ, [RZ] ;  /* 0x00000000fffff984 */ /* 0x000fe20000000800 */
[----:B------:R-:W-:Y:S01]  /*8f30*/  @!PT LDS RZ, [RZ] ;  /* 0x00000000fffff984 */ /* 0x000fe20000000800 */
[----:B------:R-:W-:Y:S01]  /*8f40*/  @!PT LDS RZ, [RZ] ;  /* 0x00000000fffff984 */ /* 0x000fe20000000800 */
[----:B------:R3:W-:Y:S07]  /*8f50*/  MEMBAR.ALL.CTA ;  /* 0x0000000000007992 */ /* 0x0007ee0000008000 */
[----:B---3--:R-:W3:Y:S01]  /*8f60*/  FENCE.VIEW.ASYNC.S ;  /* 0x00000000000073c6 */ /* 0x008ee20000000000 */
[----:B------:R-:W-:Y:S05]  /*8f70*/  WARPSYNC.ALL ;  /* 0x0000000000007948 */ /* 0x000fea0003800000 */
[----:B------:R-:W-:Y:S01]  /*8f80*/  BSSY.RECONVERGENT B0, `(.L_x_116) ;  /* 0x0000012000007945 */ /* 0x000fe20003800200 */
[----:B---3--:R-:W-:Y:S06]  /*8f90*/  BAR.SYNC.DEFER_BLOCKING 0x1, 0x80 ;  /* 0x0042000000007b1d */ /* 0x008fec0000010000 */
[----:B------:R-:W-:Y:S05]  /*8fa0*/  @P1 BRA `(.L_x_117) ;  /* 0x00000000003c1947 */ /* 0x000fea0003800000 */
[----:B------:R-:W-:Y:S01]  /*8fb0*/  UIADD3 UR4, UPT, UPT, UR44, 0x200, URZ ;  /* 0x000002002c047890 */ /* 0x000fe2000fffe0ff */
[----:B------:R-:W-:Y:S01]  /*8fc0*/  R2UR UR49, R202 ;  /* 0x00000000ca3172ca */ /* 0x000fe200000e0000 */
[----:B------:R-:W-:Y:S01]  /*8fd0*/  UMOV UR51, UR36 ;  /* 0x0000002400337c82 */ /* 0x000fe20008000000 */
[----:B------:R-:W-:Y:S01]  /*8fe0*/  UIADD3 UR8, UPT, UPT, UR44, 0x1200, URZ ;  /* 0x000012002c087890 */ /* 0x000fe2000fffe0ff */
[----:B------:R-:W-:Y:S02]  /*8ff0*/  UMOV UR10, UR50 ;  /* 0x00000032000a7c82 */ /* 0x000fe40008000000 */
[----:B------:R-:W-:Y:S01]  /*9000*/  IMAD.U32 R184, RZ, RZ, UR4 ;  /* 0x00000004ffb87e24 */ /* 0x000fe2000f8e00ff */
[----:B------:R-:W-:Y:S01]  /*9010*/  UIADD3 UR4, UP0, UPT, UR54, 0xa80, URZ ;  /* 0x00000a8036047890 */ /* 0x000fe2000ff1e0ff */
[----:B------:R-:W-:Y:S03]  /*9020*/  UMOV UR11, UR36 ;  /* 0x00000024000b7c82 */ /* 0x000fe60008000000 */
[----:B------:R-:W-:Y:S01]  /*9030*/  R2UR UR48, R184 ;  /* 0x00000000b83072ca */ /* 0x000fe200000e0000 */
[----:B------:R-:W-:Y:S02]  /*9040*/  UIADD3.X UR5, UPT, UPT, URZ, UR55, URZ, UP0, !UPT ;  /* 0x00000037ff057290 */ /* 0x000fe400087fe4ff */
[----:B------:R-:W-:Y:S10]  /*9050*/  UIADD3 UR9, UPT, UPT, UR49, 0x80, URZ ;  /* 0x0000008031097890 */ /* 0x000ff4000fffe0ff */
[----:B------:R3:W-:Y:S01]  /*9060*/  UTMASTG.3D [UR48], [UR4] ;  /* 0x00000030040073b5 */ /* 0x0007e20008010000 */
[----:B------:R3:W-:Y:S01]  /*9070*/  UTMASTG.3D [UR8], [UR4] ;  /* 0x00000008040073b5 */ /* 0x0007e20008010000 */
[----:B------:R0:W-:Y:S01]  /*9080*/  UTMACMDFLUSH ;  /* 0x00000000000079b7 */ /* 0x0001e20000000000 */
[----:B---3--:R-:W-:Y:S04]  /*9090*/  DEPBAR.LE SB0, 0x1 ;  /* 0x000080400000791a */ /* 0x008fe80000000000 */
.L_x_117:
[----:B------:R-:W-:Y:S05]  /*90a0*/  BSYNC.RECONVERGENT B0 ;  /* 0x0000000000007941 */ /* 0x000fea0003800200 */
.L_x_116:
[----:B------:R-:W-:Y:S01]  /*90b0*/  BAR.SYNC.DEFER_BLOCKING 0x1, 0x80 ;  /* 0x0042000000007b1d */ /* 0x000fe20000010000 */
[----:B------:R-:W-:Y:S01]  /*90c0*/  ISETP.NE.AND P1, PT, R195, RZ, PT ;  /* 0x000000ffc300720c */ /* 0x000fe20003f25270 */
[----:B------:R-:W-:Y:S01]  /*90d0*/  UISETP.NE.AND UP0, UPT, UR53, URZ, UPT ;  /* 0x000000ff3500728c */ /* 0x000fe2000bf05270 */
[----:B------:R-:W-:Y:S11]  /*90e0*/  LEA R3, R138, UR44, 0x3 ;  /* 0x0000002c8a037c11 */ /* 0x000ff6000f8e18ff */
[----:B------:R-:W-:Y:S01]  /*90f0*/  @P1 SHF.L.U32 R6, RZ, 0x1f, RZ ;  /* 0x0000001fff061819 */ /* 0x000fe200000006ff */
[----:B------:R-:W-:Y:S06]  /*9100*/  BRA.U !UP0, `(.L_x_118) ;  /* 0x0000000108247547 */ /* 0x000fec000b800000 */
[----:B------:R-:W3:Y:S01]  /*9110*/  S2R R0, SR_CgaCtaId ;  /* 0x0000000000007919 */ /* 0x000ee20000008800 */
[----:B------:R-:W-:Y:S01]  /*9120*/  IMAD.U32 R4, RZ, RZ, UR47 ;  /* 0x0000002fff047e24 */ /* 0x000fe2000f8e00ff */
[----:B------:R-:W-:Y:S04]  /*9130*/  UIADD3 UR4, UPT, UPT, UR47, 0x1, URZ ;  /* 0x000000012f047890 */ /* 0x000fe8000fffe0ff */
[----:B------:R-:W-:Y:S01]  /*9140*/  @P1 LEA R4, R4, UR44, 0x3 ;  /* 0x0000002c04041c11 */ /* 0x000fe2000f8e18ff */
[----:B------:R-:W-:Y:S04]  /*9150*/  UISETP.NE.AND UP0, UPT, UR4, 0x4, UPT ;  /* 0x000000040400788c */ /* 0x000fe8000bf05270 */
[----:B------:R-:W-:Y:S01]  /*9160*/  @P1 VIADD R5, R4, 0x50 ;  /* 0x0000005004051836 */ /* 0x000fe20000000000 */
[----:B------:R-:W-:Y:S04]  /*9170*/  USEL UR47, UR4, URZ, UP0 ;  /* 0x000000ff042f7287 */ /* 0x000fe80008000000 */
[----:B---3--:R-:W-:Y:S04]  /*9180*/  @P1 PRMT R0, R0, 0x654, R5 ;  /* 0x0000065400001816 */ /* 0x008fe80000000005 */
[----:B------:R3:W-:Y:S04]  /*9190*/  @P1 SYNCS.ARRIVE.TRANS64.RED.A1T0 RZ, [R0+URZ], RZ ;  /* 0x000000ff00ff19a7 */ /* 0x0007e800081004ff */
.L_x_118:
[----:B------:R-:W4:Y:S01]  /*91a0*/  @P1 SYNCS.PHASECHK.TRANS64.TRYWAIT P0, [R3+URZ+0x30], R6 ;  /* 0x00003006030015a7 */ /* 0x000f2200080011ff */
[----:B------:R-:W-:Y:S01]  /*91b0*/  BSSY B1, `(.L_x_119) ;  /* 0x0000019000017945 */ /* 0x000fe20003800000 */
[----:B----4-:R-:W-:Y:S03]  /*91c0*/  @P1 SEL R137, RZ, 0x1, !P0 ;  /* 0x00000001ff891807 */ /* 0x010fe60004000000 */
[----:B------:R-:W-:Y:S05]  /*91d0*/  @!P1 BRA `(.L_x_120) ;  /* 0x0000000000589947 */ /* 0x000fea0003800000 */
[----:B------:R-:W-:Y:S01]  /*91e0*/  ISETP.NE.AND P1, PT, R139, RZ, PT ;  /* 0x000000ff8b00720c */ /* 0x000fe20003f25270 */
[----:B------:R-:W-:Y:S01]  /*91f0*/  BSSY B0, `(.L_x_121) ;  /* 0x000000a000007945 */ /* 0x000fe20003800000 */
[----:B------:R-:W-:Y:S11]  /*9200*/  ISETP.NE.AND P0, PT, R137, RZ, PT ;  /* 0x000000ff8900720c */ /* 0x000ff60003f05270 */
[----:B------:R-:W-:Y:S04]  /*9210*/  @P1 IMAD R9, R138, 0x2000, R191 ;  /* 0x000020008a091824 */ /* 0x000fe800078e02bf */
[----:B------:R-:W-:Y:S01]  /*9220*/  @P1 IMAD.IADD R7, R200, 0x1, R9 ;  /* 0x00000001c8071824 */ /* 0x000fe200078e0209 */
[----:B------:R-:W-:Y:S03]  /*9230*/  @P1 IADD3 R5, PT, PT, R198, R9, RZ ;  /* 0x00000009c6051210 */ /* 0x000fe60007ffe0ff */
[----:B------:R-:W-:Y:S01]  /*9240*/  @P1 IMAD.IADD R4, R190, 0x1, R7 ;  /* 0x00000001be041824 */ /* 0x000fe200078e0207 */
[----:B------:R-:W-:Y:S06]  /*9250*/  @P0 BRA `(.L_x_122) ;  /* 0x00000000000c0947 */ /* 0x000fec0003800000 */
[----:B---3--:R-:W-:Y:S04]  /*9260*/  SHF.L.U32 R0, RZ, 0x1f, RZ ;  /* 0x0000001fff007819 */ /* 0x008fe800000006ff */
[----:B------:R-:W3:Y:S02]  /*9270*/  SYNCS.PHASECHK.TRANS64.TRYWAIT P0, [R3+URZ+0x30], R0 ;  /* 0x00003000030075a7 */ /* 0x000ee400080011ff */
[----:B---3--:R-:W-:Y:S05]  /*9280*/  @!P0 BRA `(.L_x_123) ;  /* 0x000000a800288947 */ /* 0x008fea0003800000 */
.L_x_122:
[----:B------:R-:W-:Y:S05]  /*9290*/  BSYNC B0 ;  /* 0x0000000000007941 */ /* 0x000fea0003800000 */
.L_x_121:
[----:B------:R-:W-:Y:S02]  /*92a0*/  ISETP.NE.AND P0, PT, R139, RZ, PT ;  /* 0x000000ff8b00720c */ /* 0x000fe40003f05270 */
[----:B------:R-:W-:Y:S11]  /*92b0*/  IADD3 R138, PT, PT, R138, 0x1, RZ ;  /* 0x000000018a8a7810 */ /* 0x000ff60007ffe0ff */
[----:B------:R4:W1:Y:S04]  /*92c0*/  @P0 LDS.128 R160, [R5+0x20] ;  /* 0x0000200005a00984 */ /* 0x0008680000000c00 */
[----:B------:R4:W1:Y:S04]  /*92d0*/  @P0 LDS.128 R140, [R5+0x1020] ;  /* 0x00102000058c0984 */ /* 0x0008680000000c00 */
[----:B------:R4:W1:Y:S04]  /*92e0*/  @P0 LDS.128 R168, [R9] ;  /* 0x0000000009a80984 */ /* 0x0008680000000c00 */
[----:B------:R4:W1:Y:S04]  /*92f0*/  @P0 LDS.128 R152, [R9+0x1000] ;  /* 0x0010000009980984 */ /* 0x0008680000000c00 */
[----:B------:R4:W1:Y:S04]  /*9300*/  @P0 LDS.128 R164, [R7+0x10] ;  /* 0x0000100007a40984 */ /* 0x0008680000000c00 */
[----:B------:R4:W1:Y:S04]  /*9310*/  @P0 LDS.128 R148, [R7+0x1010] ;  /* 0x0010100007940984 */ /* 0x0008680000000c00 */
[----:B------:R4:W1:Y:S04]  /*9320*/  @P0 LDS.128 R156, [R4+0x10] ;  /* 0x00001000049c0984 */ /* 0x0008680000000c00 */
[----:B------:R4:W1:Y:S02]  /*9330*/  @P0 LDS.128 R144, [R4+0x1010] ;  /* 0x0010100004900984 */ /* 0x0008640000000c00 */
.L_x_120:
[----:B------:R-:W-:Y:S05]  /*9340*/  BSYNC B1 ;  /* 0x0000000000017941 */ /* 0x000fea0003800000 */
.L_x_119:
[----:B------:R-:W-:Y:S05]  /*9350*/  VIADD R201, R201, 0x400000 ;  /* 0x00400000c9c97836 */ /* 0x000fea0000000000 */
[----:B---3--:R-:W-:Y:S04]  /*9360*/  SHF.R.U32.HI R0, RZ, 0x15, R201 ;  /* 0x00000015ff007819 */ /* 0x008fe800000116c9 */
[----:B------:R-:W-:Y:S04]  /*9370*/  LOP3.LUT R17, R0, 0x3, RZ, 0xc0, !PT ;  /* 0x0000000300117812 */ /* 0x000fe800078ec0ff */
[----:B------:R-:W-:Y:S11]  /*9380*/  ISETP.NE.AND P0, PT, R192, R17, PT ;  /* 0x00000011c000720c */ /* 0x000ff60003f05270 */
[----:B------:R-:W-:Y:S02]  /*9390*/  @!UPT UIADD3 URZ, UPT, UPT, URZ, URZ, URZ ;  /* 0x000000fffffff290 */ /* 0x000fe4000fffe0ff */
[----:B------:R-:W-:Y:S05]  /*93a0*/  @P0 BRA `(.L_x_124) ;  /* 0x0000000000bc0947 */ /* 0x000fea0003800000 */
        /* <DEDUP_REMOVED lines=8> */
[----:B------:R-:W3:Y:S01]  /*9430*/  LDCU.64 UR6, c[0x4][0x78] ;  /* 0x01000f00ff0677ac */ /* 0x000ee20008000a00 */
[----:B------:R-:W1:Y:S01]  /*9440*/  LDC.64 R14, c[0x4][R15] ;  /* 0x010000000f0e7b82 */ /* 0x000e620000000a00 */
[----:B------:R-:W5:Y:S01]  /*9450*/  LDCU.64 UR4, c[0x4][0x10] ;  /* 0x01000200ff0477ac */ /* 0x000f620008000a00 */
[----:B----4-:R-:W-:Y:S01]  /*9460*/  MOV R5, UR9 ;  /* 0x0000000900057c02 */ /* 0x010fe20008000f00 */
[----:B------:R-:W-:Y:S01]  /*9470*/  IMAD.U32 R4, RZ, RZ, UR8 ;  /* 0x00000008ff047e24 */ /* 0x000fe2000f8e00ff */
[----:B---3--:R-:W-:Y:S01]  /*9480*/  MOV R7, UR7 ;  /* 0x0000000700077c02 */ /* 0x008fe20008000f00 */
[----:B------:R-:W-:Y:S01]  /*9490*/  IMAD.U32 R6, RZ, RZ, UR6 ;  /* 0x00000006ff067e24 */ /* 0x000fe2000f8e00ff */
[----:B-----5:R-:W-:Y:S01]  /*94a0*/  MOV R11, UR5 ;  /* 0x00000005000b7c02 */ /* 0x020fe20008000f00 */
[----:B------:R-:W-:Y:S02]  /*94b0*/  IMAD.U32 R10, RZ, RZ, UR4 ;  /* 0x00000004ff0a7e24 */ /* 0x000fe4000f8e00ff */
[----:B------:R-:W-:Y:S07]  /*94c0*/  LEPC R20, `(.L_x_125) ;  /* 0x000000001014794e */ /* 0x000fee0000000000 */
[----:B-12---:R-:W-:Y:S05]  /*94d0*/  CALL.ABS.NOINC R14 ;  /* 0x000000000e007343 */ /* 0x006fea0003c00000 */
.L_x_125:
[----:B------:R-:W-:Y:S05]  /*94e0*/  WARPSYNC.ALL ;  /* 0x0000000000007948 */ /* 0x000fea0003800000 */
[C---:B------:R-:W-:Y:S01]  /*94f0*/  R2UR UR4, R201.reuse ;  /* 0x00000000c90472ca */ /* 0x040fe200000e0000 */
[----:B------:R-:W-:Y:S05]  /*9500*/  VIADD R0, R201, 0x80 ;  /* 0x00000080c9007836 */ /* 0x000fea0000000000 */
[----:B------:R-:W-:Y:S04]  /*9510*/  SHF.R.U32.HI R0, RZ, 0x15, R0 ;  /* 0x00000015ff007819 */ /* 0x000fe80000011600 */
[----:B------:R-:W-:Y:S03]  /*9520*/  LOP3.LUT P0, RZ, R0, 0x3, R181, 0x48, !PT ;  /* 0x0000000300ff7812 */ /* 0x000fe600078048b5 */
[----:B------:R-:W3:Y:S10]  /*9530*/  LDTM.x32 R24, tmem[UR4] ;  /* 0x00000004001879ee */ /* 0x000ef400082c0000 */
[----:B---3--:R-:W-:Y:S05]  /*9540*/  @!P0 BRA `(.L_x_126) ;  /* 0x0000000000408947 */ /* 0x008fea0003800000 */
        /* <DEDUP_REMOVED lines=16> */
.L_x_126:
[----:B------:R-:W-:Y:S05]  /*9650*/  WARPSYNC.ALL ;  /* 0x0000000000007948 */ /* 0x000fea0003800000 */
[----:B------:R-:W-:Y:S11]  /*9660*/  R2UR UR4, R201 ;  /* 0x00000000c90472ca */ /* 0x000ff600000e0000 */
[----:B------:R-:W-:Y:S02]  /*9670*/  @!UPT UIADD3 URZ, UPT, UPT, URZ, URZ, URZ ;  /* 0x000000fffffff290 */ /* 0x000fe4000fffe0ff */
[----:B------:R-:W3:Y:S02]  /*9680*/  LDTM.x32 R56, tmem[UR4+0x80] ;  /* 0x00008004003879ee */ /* 0x000ee400082c0000 */
[----:B---3--:R-:W-:Y:S01]  /*9690*/  NOP ;  /* 0x0000000000007918 */ /* 0x008fe20000000000 */
.L_x_124:
[----:B-1----:R-:W-:Y:S01]  /*96a0*/  SHF.L.U32 R18, R168, 0x10, RZ ;  /* 0x00000010a8127819 */ /* 0x002fe200000006ff */
[----:B------:R-:W-:Y:S01]  /*96b0*/  FMUL R0, R130, R24 ;  /* 0x0000001882007220 */ /* 0x000fe20000400000 */
[C---:B------:R-:W-:Y:S01]  /*96c0*/  SHF.L.U32 R19, R169.reuse, 0x10, RZ ;  /* 0x00000010a9137819 */ /* 0x040fe200000006ff */
[----:B------:R-:W-:Y:S05]  /*96d0*/  WARPSYNC.ALL ;  /* 0x0000000000007948 */ /* 0x000fea0003800000 */
[----:B------:R-:W-:Y:S01]  /*96e0*/  LOP3.LUT R20, R169, 0xffff0000, RZ, 0xc0, !PT ;  /* 0xffff0000a9147812 */ /* 0x000fe200078ec0ff */
[----:B------:R-:W1:Y:S01]  /*96f0*/  S2UR UR5, SR_CgaCtaId ;  /* 0x00000000000579c3 */ /* 0x000e620000008800 */
[----:B------:R-:W-:Y:S01]  /*9700*/  ISETP.NE.AND P1, PT, R192, R17, PT ;  /* 0x00000011c000720c */ /* 0x000fe20003f25270 */
[----:B------:R-:W-:Y:S01]  /*9710*/  FFMA R0, R133, R18, R0 ;  /* 0x0000001285007223 */ /* 0x000fe20000000000 */
[----:B------:R-:W-:Y:S01]  /*9720*/  LOP3.LUT R18, R168, 0xffff0000, RZ, 0xc0, !PT ;  /* 0xffff0000a8127812 */ /* 0x000fe200078ec0ff */
[----:B------:R-:W-:Y:S01]  /*9730*/  FMUL R3, R130, R25 ;  /* 0x0000001982037220 */ /* 0x000fe20000400000 */
[----:B------:R-:W-:Y:S01]  /*9740*/  LOP3.LUT R16, R164, 0xffff0000, RZ, 0xc0, !PT ;  /* 0xffff0000a4107812 */ /* 0x000fe200078ec0ff */
[C---:B----4-:R-:W-:Y:S01]  /*9750*/  FMUL R4, R130.reuse, R26 ;  /* 0x0000001a82047220 */ /* 0x050fe20000400000 */
[----:B------:R-:W-:Y:S01]  /*9760*/  SHF.L.U32 R15, R165, 0x10, RZ ;  /* 0x00000010a50f7819 */ /* 0x000fe200000006ff */
[----:B------:R-:W-:Y:S01]  /*9770*/  FMUL R5, R130, R27 ;  /* 0x0000001b82057220 */ /* 0x000fe20000400000 */
[----:B------:R-:W-:Y:S01]  /*9780*/  SHF.L.U32 R17, R166, 0x10, RZ ;  /* 0x00000010a6117819 */ /* 0x000fe200000006ff */
[C---:B------:R-:W-:Y:S01]  /*9790*/  FFMA R3, R133.reuse, R18, R3 ;  /* 0x0000001285037223 */ /* 0x040fe20000000003 */
[----:B------:R-:W-:Y:S01]  /*97a0*/  SHF.L.U32 R18, R170, 0x10, RZ ;  /* 0x00000010aa127819 */ /* 0x000fe200000006ff */
[C---:B------:R-:W-:Y:S01]  /*97b0*/  FFMA R4, R133.reuse, R19, R4 ;  /* 0x0000001385047223 */ /* 0x040fe20000000004 */
[----:B------:R-:W-:Y:S01]  /*97c0*/  SHF.L.U32 R19, R164, 0x10, RZ ;  /* 0x00000010a4137819 */ /* 0x000fe200000006ff */
[----:B------:R-:W-:Y:S01]  /*97d0*/  FFMA R5, R133, R20, R5 ;  /* 0x0000001485057223 */ /* 0x000fe20000000005 */
[----:B------:R-:W-:Y:S01]  /*97e0*/  LOP3.LUT R20, R170, 0xffff0000, RZ, 0xc0, !PT ;  /* 0xffff0000aa147812 */ /* 0x000fe200078ec0ff */
[C---:B------:R-:W-:Y:S01]  /*97f0*/  FMUL R6, R130.reuse, R28 ;  /* 0x0000001c82067220 */ /* 0x040fe20000400000 */
[----:B------:R-:W-:Y:S01]  /*9800*/  F2FP.BF16.F32.PACK_AB R88, R3, R0 ;  /* 0x000000000358723e */ /* 0x000fe200000010ff */
[C---:B------:R-:W-:Y:S01]  /*9810*/  FMUL R7, R130.reuse, R29 ;  /* 0x0000001d82077220 */ /* 0x040fe20000400000 */
[----:B------:R-:W-:Y:S01]  /*9820*/  F2FP.BF16.F32.PACK_AB R89, R5, R4 ;  /* 0x000000040559723e */ /* 0x000fe200000010ff */
[----:B------:R-:W-:Y:S01]  /*9830*/  FFMA R6, R133, R18, R6 ;  /* 0x0000001285067223 */ /* 0x000fe20000000006 */
[----:B------:R-:W-:Y:S01]  /*9840*/  SHF.L.U32 R18, R171, 0x10, RZ ;  /* 0x00000010ab127819 */ /* 0x000fe200000006ff */
[----:B------:R-:W-:Y:S01]  /*9850*/  FFMA R7, R133, R20, R7 ;  /* 0x0000001485077223 */ /* 0x000fe20000000007 */
[----:B------:R-:W-:Y:S01]  /*9860*/  LOP3.LUT R20, R171, 0xffff0000, RZ, 0xc0, !PT ;  /* 0xffff0000ab147812 */ /* 0x000fe200078ec0ff */
[C---:B------:R-:W-:Y:S01]  /*9870*/  FMUL R8, R130.reuse, R30 ;  /* 0x0000001e82087220 */ /* 0x040fe20000400000 */
[----:B------:R-:W-:Y:S01]  /*9880*/  ISETP.NE.AND P2, PT, R195, RZ, PT ;  /* 0x000000ffc300720c */ /* 0x000fe20003f45270 */
[----:B------:R-:W-:Y:S01]  /*9890*/  FMUL R9, R130, R31 ;  /* 0x0000001f82097220 */ /* 0x000fe20000400000 */
[----:B------:R-:W-:Y:S01]  /*98a0*/  F2FP.BF16.F32.PACK_AB R90, R7, R6 ;  /* 0x00000006075a723e */ /* 0x000fe200000010ff */
[----:B------:R-:W-:Y:S01]  /*98b0*/  UIADD3 UR4, UPT, UPT, UR44, 0xa8, URZ ;  /* 0x000000a82c047890 */ /* 0x000fe2000fffe0ff */
[----:B------:R-:W-:Y:S01]  /*98c0*/  ISETP.NE.AND P0, PT, R192, RZ, PT ;  /* 0x000000ffc000720c */ /* 0x000fe20003f05270 */
[----:B------:R-:W-:Y:S01]  /*98d0*/  FFMA R8, R133, R18, R8 ;  /* 0x0000001285087223 */ /* 0x000fe20000000008 */
[----:B------:R-:W-:Y:S01]  /*98e0*/  LOP3.LUT R18, R165, 0xffff0000, RZ, 0xc0, !PT ;  /* 0xffff0000a5127812 */ /* 0x000fe200078ec0ff */
[----:B------:R-:W-:Y:S01]  /*98f0*/  FFMA R9, R133, R20, R9 ;  /* 0x0000001485097223 */ /* 0x000fe20000000009 */
[----:B------:R-:W-:Y:S01]  /*9900*/  LOP3.LUT R20, R167, 0xffff0000, RZ, 0xc0, !PT ;  /* 0xffff0000a7147812 */ /* 0x000fe200078ec0ff */
[----:B-1----:R-:W-:Y:S01]  /*9910*/  UPRMT UR4, UR5, 0x654, UR4 ;  /* 0x0000065405047896 */ /* 0x002fe20008000004 */
[----:B------:R-:W-:Y:S01]  /*9920*/  NOP ;  /* 0x0000000000007918 */ /* 0x000fe20000000000 */
[C---:B------:R-:W-:Y:S01]  /*9930*/  FMUL R10, R130.reuse, R32 ;  /* 0x00000020820a7220 */ /* 0x040fe20000400000 */
[----:B------:R-:W-:Y:S01]  /*9940*/  F2FP.BF16.F32.PACK_AB R91, R9, R8 ;  /* 0x00000008095b723e */ /* 0x000fe200000010ff */
[C---:B------:R-:W-:Y:S01]  /*9950*/  FMUL R11, R130.reuse, R33 ;  /* 0x00000021820b7220 */ /* 0x040fe20000400000 */
[C---:B------:R-:W-:Y:S01]  /*9960*/  FMUL R12, R130.reuse, R34 ;  /* 0x00000022820c7220 */ /* 0x040fe20000400000 */
[----:B------:R-:W-:Y:S01]  /*9970*/  FMUL R13, R130, R35 ;  /* 0x00000023820d7220 */ /* 0x000fe20000400000 */
[----:B------:R-:W-:Y:S01]  /*9980*/  FFMA R10, R133, R19, R10 ;  /* 0x00000013850a7223 */ /* 0x000fe2000000000a */
[----:B------:R-:W-:Y:S01]  /*9990*/  SHF.L.U32 R19, R167, 0x10, RZ ;  /* 0x00000010a7137819 */ /* 0x000fe200000006ff */
[----:B------:R-:W-:Y:S01]  /*99a0*/  SYNCS.ARRIVE.TRANS64.RED.A1T0 RZ, [UR4], RZ ;  /* 0x000000ffffff79a7 */ /* 0x000fe20008100404 */
[----:B------:R1:W-:Y:S01]  /*99b0*/  @!P1 STS.128 [R191+0x2000], R88 ;  /* 0x00200058bf009388 */ /* 0x0003e20000000c00 */
[C---:B------:R-:W-:Y:S01]  /*99c0*/  FFMA R11, R133.reuse, R16, R11 ;  /* 0x00000010850b7223 */ /* 0x040fe2000000000b */
[C---:B------:R-:W-:Y:S01]  /*99d0*/  FFMA R12, R133.reuse, R15, R12 ;  /* 0x0000000f850c7223 */ /* 0x040fe2000000000c */
[----:B------:R-:W-:Y:S01]  /*99e0*/  FFMA R13, R133, R18, R13 ;  /* 0x00000012850d7223 */ /* 0x000fe2000000000d */
[----:B------:R-:W-:Y:S01]  /*99f0*/  LOP3.LUT R18, R166, 0xffff0000, RZ, 0xc0, !PT ;  /* 0xffff0000a6127812 */ /* 0x000fe200078ec0ff */
[C---:B------:R-:W-:Y:S01]  /*9a00*/  FMUL R14, R130.reuse, R36 ;  /* 0x00000024820e7220 */ /* 0x040fe20000400000 */
[----:B------:R-:W-:Y:S01]  /*9a10*/  F2FP.BF16.F32.PACK_AB R92, R11, R10 ;  /* 0x0000000a0b5c723e */ /* 0x000fe200000010ff */
[----:B------:R-:W-:Y:S01]  /*9a20*/  FMUL R15, R130, R37 ;  /* 0x00000025820f7220 */ /* 0x000fe20000400000 */
[----:B------:R-:W-:Y:S01]  /*9a30*/  SHF.L.U32 R11, R160, 0x10, RZ ;  /* 0x00000010a00b7819 */ /* 0x000fe200000006ff */
[----:B------:R-:W-:Y:S01]  /*9a40*/  FFMA R14, R133, R17, R14 ;  /* 0x00000011850e7223 */ /* 0x000fe2000000000e */
[----:B------:R-:W-:Y:S01]  /*9a50*/  F2FP.BF16.F32.PACK_AB R93, R13, R12 ;  /* 0x0000000c0d5d723e */ /* 0x000fe200000010ff */
[----:B------:R-:W-:Y:S01]  /*9a60*/  FMUL R16, R130, R38 ;  /* 0x0000002682107220 */ /* 0x000fe20000400000 */
[----:B------:R-:W-:Y:S01]  /*9a70*/  LOP3.LUT R12, R160, 0xffff0000, RZ, 0xc0, !PT ;  /* 0xffff0000a00c7812 */ /* 0x000fe200078ec0ff */
[----:B------:R-:W-:Y:S01]  /*9a80*/  FMUL R17, R130, R39 ;  /* 0x0000002782117220 */ /* 0x000fe20000400000 */
[----:B------:R-:W-:Y:S01]  /*9a90*/  SHF.L.U32 R13, R161, 0x10, RZ ;  /* 0x00000010a10d7819 */ /* 0x000fe200000006ff */
[C---:B------:R-:W-:Y:S01]  /*9aa0*/  FFMA R15, R133.reuse, R18, R15 ;  /* 0x00000012850f7223 */ /* 0x040fe2000000000f */
[----:B------:R-:W-:Y:S01]  /*9ab0*/  LOP3.LUT R18, R158, 0xffff0000, RZ, 0xc0, !PT ;  /* 0xffff00009e127812 */ /* 0x000fe200078ec0ff */
[C---:B------:R-:W-:Y:S01]  /*9ac0*/  FFMA R16, R133.reuse, R19, R16 ;  /* 0x0000001385107223 */ /* 0x040fe20000000010 */
[C---:B------:R-:W-:Y:S01]  /*9ad0*/  FMUL R8, R130.reuse, R40 ;  /* 0x0000002882087220 */ /* 0x040fe20000400000 */
[----:B------:R-:W-:Y:S01]  /*9ae0*/  FFMA R17, R133, R20, R17 ;  /* 0x0000001485117223 */ /* 0x000fe20000000011 */
[----:B------:R-:W-:Y:S01]  /*9af0*/  F2FP.BF16.F32.PACK_AB R94, R15, R14 ;  /* 0x0000000e0f5e723e */ /* 0x000fe200000010ff */
[C---:B------:R-:W-:Y:S01]  /*9b00*/  FMUL R9, R130.reuse, R41 ;  /* 0x0000002982097220 */ /* 0x040fe20000400000 */
[----:B------:R-:W-:Y:S01]  /*9b10*/  LOP3.LUT R14, R161, 0xffff0000, RZ, 0xc0, !PT ;  /* 0xffff0000a10e7812 */ /* 0x000fe200078ec0ff */
[----:B------:R-:W-:Y:S01]  /*9b20*/  FFMA R8, R133, R11, R8 ;  /* 0x0000000b85087223 */ /* 0x000fe20000000008 */
[----:B------:R-:W-:Y:S01]  /*9b30*/  F2FP.BF16.F32.PACK_AB R95, R17, R16 ;  /* 0x00000010115f723e */ /* 0x000fe200000010ff */
[----:B------:R-:W-:Y:S01]  /*9b40*/  FMUL R10, R130, R42 ;  /* 0x0000002a820a7220 */ /* 0x000fe20000400000 */
[----:B------:R-:W-:Y:S01]  /*9b50*/  SHF.L.U32 R15, R162, 0x10, RZ ;  /* 0x00000010a20f7819 */ /* 0x000fe200000006ff */
[----:B------:R-:W-:Y:S01]  /*9b60*/  FMUL R11, R130, R43 ;  /* 0x0000002b820b7220 */ /* 0x000fe20000400000 */
[----:B------:R-:W-:Y:S01]  /*9b70*/  LOP3.LUT R16, R157, 0xffff0000, RZ, 0xc0, !PT ;  /* 0xffff00009d107812 */ /* 0x000fe200078ec0ff */
[----:B------:R-:W-:Y:S01]  /*9b80*/  FFMA R9, R133, R12, R9 ;  /* 0x0000000c85097223 */ /* 0x000fe20000000009 */
[----:B------:R-:W-:Y:S01]  /*9b90*/  SHF.L.U32 R17, R159, 0x10, RZ ;  /* 0x000000109f117819 */ /* 0x000fe200000006ff */
[----:B------:R-:W-:Y:S01]  /*9ba0*/  FFMA R10, R133, R13, R10 ;  /* 0x0000000d850a7223 */ /* 0x000fe2000000000a */
[----:B------:R-:W-:Y:S01]  /*9bb0*/  LOP3.LUT R20, R159, 0xffff0000, RZ, 0xc0, !PT ;  /* 0xffff00009f147812 */ /* 0x000fe200078ec0ff */
[----:B------:R-:W-:Y:S01]  /*9bc0*/  FFMA R11, R133, R14, R11 ;  /* 0x0000000e850b7223 */ /* 0x000fe2000000000b */
[----:B------:R-:W-:Y:S01]  /*9bd0*/  LOP3.LUT R14, R162, 0xffff0000, RZ, 0xc0, !PT ;  /* 0xffff0000a20e7812 */ /* 0x000fe200078ec0ff */
[C---:B------:R-:W-:Y:S01]  /*9be0*/  FMUL R12, R130.reuse, R44 ;  /* 0x0000002c820c7220 */ /* 0x040fe20000400000 */
[----:B-1----:R-:W-:Y:S01]  /*9bf0*/  F2FP.BF16.F32.PACK_AB R88, R9, R8 ;  /* 0x000000080958723e */ /* 0x002fe200000010ff */
[----:B------:R1:W-:Y:S01]  /*9c00*/  @!P1 STS.128 [R199+0x2010], R92 ;  /* 0x0020105cc7009388 */ /* 0x0003e20000000c00 */
[----:B------:R-:W-:Y:S01]  /*9c10*/  F2FP.BF16.F32.PACK_AB R89, R11, R10 ;  /* 0x0000000a0b59723e */ /* 0x000fe200000010ff */
[----:B------:R-:W-:Y:S01]  /*9c20*/  FMUL R13, R130, R45 ;  /* 0x0000002d820d7220 */ /* 0x000fe20000400000 */
[----:B------:R-:W-:Y:S01]  /*9c30*/  SHF.L.U32 R11, R163, 0x10, RZ ;  /* 0x00000010a30b7819 */ /* 0x000fe200000006ff */
[C---:B------:R-:W-:Y:S01]  /*9c40*/  FFMA R12, R133.reuse, R15, R12 ;  /* 0x0000000f850c7223 */ /* 0x040fe2000000000c */
[----:B------:R-:W-:Y:S01]  /*9c50*/  SHF.L.U32 R15, R156, 0x10, RZ ;  /* 0x000000109c0f7819 */ /* 0x000fe200000006ff */
[----:B------:R-:W-:Y:S01]  /*9c60*/  FFMA R13, R133, R14, R13 ;  /* 0x0000000e850d7223 */ /* 0x000fe2000000000d */
[----:B------:R-:W-:Y:S01]  /*9c70*/  LOP3.LUT R14, R163, 0xffff0000, RZ, 0xc0, !PT ;  /* 0xffff0000a30e7812 */ /* 0x000fe200078ec0ff */
[C---:B------:R-:W-:Y:S01]  /*9c80*/  FMUL R8, R130.reuse, R46 ;  /* 0x0000002e82087220 */ /* 0x040fe20000400000 */
[C---:B------:R-:W-:Y:S01]  /*9c90*/  FMUL R9, R130.reuse, R47 ;  /* 0x0000002f82097220 */ /* 0x040fe20000400000 */
[----:B------:R-:W-:Y:S01]  /*9ca0*/  FMUL R10, R130, R48 ;  /* 0x00000030820a7220 */ /* 0x000fe20000400000 */
[----:B------:R-:W-:Y:S01]  /*9cb0*/  F2FP.BF16.F32.PACK_AB R90, R13, R12 ;  /* 0x0000000c0d5a723e */ /* 0x000fe200000010ff */
[C---:B------:R-:W-:Y:S01]  /*9cc0*/  FFMA R8, R133.reuse, R11, R8 ;  /* 0x0000000b85087223 */ /* 0x040fe20000000008 */
[C---:B------:R-:W-:Y:S01]  /*9cd0*/  FFMA R9, R133.reuse, R14, R9 ;  /* 0x0000000e85097223 */ /* 0x040fe20000000009 */
[----:B------:R-:W-:Y:S01]  /*9ce0*/  LOP3.LUT R14, R156, 0xffff0000, RZ, 0xc0, !PT ;  /* 0xffff00009c0e7812 */ /* 0x000fe200078ec0ff */
[----:B------:R-:W-:Y:S01]  /*9cf0*/  FFMA R10, R133, R15, R10 ;  /* 0x0000000f850a7223 */ /* 0x000fe2000000000a */
[----:B------:R-:W-:Y:S01]  /*9d00*/  SHF.L.U32 R15, R157, 0x10, RZ ;  /* 0x000000109d0f7819 */ /* 0x000fe200000006ff */
[C---:B------:R-:W-:Y:S01]  /*9d10*/  FMUL R11, R130.reuse, R49 ;  /* 0x00000031820b7220 */ /* 0x040fe20000400000 */
[----:B------:R-:W-:Y:S01]  /*9d20*/  F2FP.BF16.F32.PACK_AB R91, R9, R8 ;  /* 0x00000008095b723e */ /* 0x000fe200000010ff */
[C---:B------:R-:W-:Y:S01]  /*9d30*/  FMUL R12, R130.reuse, R50 ;  /* 0x00000032820c7220 */ /* 0x040fe20000400000 */
[C---:B------:R-:W-:Y:S01]  /*9d40*/  FMUL R13, R130.reuse, R51 ;  /* 0x00000033820d7220 */ /* 0x040fe20000400000 */
[C---:B------:R-:W-:Y:S01]  /*9d50*/  FFMA R11, R133.reuse, R14, R11 ;  /* 0x0000000e850b7223 */ /* 0x040fe2000000000b */
[----:B------:R-:W-:Y:S01]  /*9d60*/  FMUL R8, R130, R52 ;  /* 0x0000003482087220 */ /* 0x000fe20000400000 */
[C---:B------:R-:W-:Y:S01]  /*9d70*/  FFMA R12, R133.reuse, R15, R12 ;  /* 0x0000000f850c7223 */ /* 0x040fe2000000000c */
[C---:B------:R-:W-:Y:S01]  /*9d80*/  FFMA R13, R133.reuse, R16, R13 ;  /* 0x00000010850d7223 */ /* 0x040fe2000000000d */
[----:B------:R-:W-:Y:S01]  /*9d90*/  SHF.L.U32 R16, R158, 0x10, RZ ;  /* 0x000000109e107819 */ /* 0x000fe200000006ff */
[C---:B------:R-:W-:Y:S01]  /*9da0*/  FMUL R9, R130.reuse, R53 ;  /* 0x0000003582097220 */ /* 0x040fe20000400000 */
[C---:B------:R-:W-:Y:S01]  /*9db0*/  FMUL R14, R130.reuse, R54 ;  /* 0x00000036820e7220 */ /* 0x040fe20000400000 */
[----:B------:R-:W-:Y:S01]  /*9dc0*/  FMUL R15, R130, R55 ;  /* 0x00000037820f7220 */ /* 0x000fe20000400000 */
[----:B------:R3:W-:Y:S01]  /*9dd0*/  @!P1 STS.128 [R197+0x2020], R88 ;  /* 0x00202058c5009388 */ /* 0x0007e20000000c00 */
[----:B------:R-:W-:Y:S01]  /*9de0*/  FFMA R8, R133, R16, R8 ;  /* 0x0000001085087223 */ /* 0x000fe20000000008 */
[----:B-1----:R-:W-:Y:S01]  /*9df0*/  F2FP.BF16.F32.PACK_AB R93, R13, R12 ;  /* 0x0000000c0d5d723e */ /* 0x002fe200000010ff */
[C---:B------:R-:W-:Y:S01]  /*9e00*/  FFMA R9, R133.reuse, R18, R9 ;  /* 0x0000001285097223 */ /* 0x040fe20000000009 */
[C---:B------:R-:W-:Y:S01]  /*9e10*/  LOP3.LUT R12, R152.reuse, 0xffff0000, RZ, 0xc0, !PT ;  /* 0xffff0000980c7812 */ /* 0x040fe200078ec0ff */
[C---:B------:R-:W-:Y:S01]  /*9e20*/  FFMA R14, R133.reuse, R17, R14 ;  /* 0x00000011850e7223 */ /* 0x040fe2000000000e */
[----:B------:R-:W-:Y:S01]  /*9e30*/  SHF.L.U32 R17, R152, 0x10, RZ ;  /* 0x0000001098117819 */ /* 0x000fe200000006ff */
[----:B------:R-:W-:Y:S01]  /*9e40*/  FFMA R15, R133, R20, R15 ;  /* 0x00000014850f7223 */ /* 0x000fe2000000000f */
[----:B------:R-:W-:Y:S01]  /*9e50*/  F2FP.BF16.F32.PACK_AB R94, R9, R8 ;  /* 0x00000008095e723e */ /* 0x000fe200000010ff */
        /* <DEDUP_REMOVED lines=8> */
[----:B------:R-:W-:Y:S01]  /*9ee0*/  FMUL R9, R130, R58 ;  /* 0x0000003a82097220 */ /* 0x000fe20000400000 */
[----:B------:R-:W-:Y:S01]  /*9ef0*/  SHF.L.U32 R18, R154, 0x10, RZ ;  /* 0x000000109a127819 */ /* 0x000fe200000006ff */
[----:B------:R-:W-:Y:S01]  /*9f00*/  FMUL R10, R130, R59 ;  /* 0x0000003b820a7220 */ /* 0x000fe20000400000 */
[----:B------:R-:W-:Y:S01]  /*9f10*/  LOP3.LUT R15, R154, 0xffff0000, RZ, 0xc0, !PT ;  /* 0xffff00009a0f7812 */ /* 0x000fe200078ec0ff */
[----:B------:R-:W-:Y:S01]  /*9f20*/  FMUL R11, R130, R60 ;  /* 0x0000003c820b7220 */ /* 0x000fe20000400000 */
[----:B------:R-:W-:Y:S01]  /*9f30*/  LOP3.LUT R17, R155, 0xffff0000, RZ, 0xc0, !PT ;  /* 0xffff00009b117812 */ /* 0x000fe200078ec0ff */
[C---:B------:R-:W-:Y:S01]  /*9f40*/  FFMA R9, R133.reuse, R14, R9 ;  /* 0x0000000e85097223 */ /* 0x040fe20000000009 */
[----:B------:R-:W-:Y:S01]  /*9f50*/  F2FP.BF16.F32.PACK_AB R96, R8, R16 ;  /* 0x000000100860723e */ /* 0x000fe200000010ff */
[----:B------:R-:W-:Y:S01]  /*9f60*/  FFMA R10, R133, R13, R10 ;  /* 0x0000000d850a7223 */ /* 0x000fe2000000000a */
[----:B------:R-:W-:Y:S01]  /*9f70*/  LOP3.LUT R16, R141, 0xffff0000, RZ, 0xc0, !PT ;  /* 0xffff00008d107812 */ /* 0x000fe200078ec0ff */
[C---:B------:R-:W-:Y:S01]  /*9f80*/  FMUL R12, R130.reuse, R61 ;  /* 0x0000003d820c7220 */ /* 0x040fe20000400000 */
[----:B------:R-:W-:Y:S01]  /*9f90*/  LOP3.LUT R20, R147, 0xffff0000, RZ, 0xc0, !PT ;  /* 0xffff000093147812 */ /* 0x000fe200078ec0ff */
[----:B------:R-:W-:Y:S01]  /*9fa0*/  FFMA R11, R133, R18, R11 ;  /* 0x00000012850b7223 */ /* 0x000fe2000000000b */
[----:B------:R-:W-:Y:S01]  /*9fb0*/  SHF.L.U32 R18, R155, 0x10, RZ ;  /* 0x000000109b127819 */ /* 0x000fe200000006ff */
[----:B------:R-:W-:Y:S01]  /*9fc0*/  FMUL R13, R130, R62 ;  /* 0x0000003e820d7220 */ /* 0x000fe20000400000 */
[----:B------:R-:W-:Y:S01]  /*9fd0*/  F2FP.BF16.F32.PACK_AB R97, R10, R9 ;  /* 0x000000090a61723e */ /* 0x000fe200000010ff */
[C---:B------:R-:W-:Y:S01]  /*9fe0*/  FFMA R12, R133.reuse, R15, R12 ;  /* 0x0000000f850c7223 */ /* 0x040fe2000000000c */
[----:B------:R-:W-:Y:S01]  /*9ff0*/  SHF.L.U32 R15, R150, 0x10, RZ ;  /* 0x00000010960f7819 */ /* 0x000fe200000006ff */
[----:B------:R-:W-:Y:S01]  /*a000*/  FMUL R14, R130, R63 ;  /* 0x0000003f820e7220 */ /* 0x000fe20000400000 */
[----:B------:R-:W-:Y:S01]  /*a010*/  FFMA R13, R133, R18, R13 ;  /* 0x00000012850d7223 */ /* 0x000fe2000000000d */
[----:B------:R-:W-:Y:S01]  /*a020*/  LOP3.LUT R18, R145, 0xffff0000, RZ, 0xc0, !PT ;  /* 0xffff000091127812 */ /* 0x000fe200078ec0ff */
[----:B------:R1:W-:Y:S01]  /*a030*/  @!P1 STS.128 [R196+0x2010], R92 ;  /* 0x0020105cc4009388 */ /* 0x0003e20000000c00 */
[----:B------:R-:W-:Y:S01]  /*a040*/  F2FP.BF16.F32.PACK_AB R98, R12, R11 ;  /* 0x0000000b0c62723e */ /* 0x000fe200000010ff */
[C---:B------:R-:W-:Y:S01]  /*a050*/  FFMA R14, R133.reuse, R17, R14 ;  /* 0x00000011850e7223 */ /* 0x040fe2000000000e */
[----:B------:R-:W-:Y:S01]  /*a060*/  SHF.L.U32 R11, R148, 0x10, RZ ;  /* 0x00000010940b7819 */ /* 0x000fe200000006ff */
[----:B------:R-:W-:Y:S01]  /*a070*/  FMUL R8, R130, R64 ;  /* 0x0000004082087220 */ /* 0x000fe20000400000 */
[----:B------:R-:W-:Y:S01]  /*a080*/  LOP3.LUT R12, R148, 0xffff0000, RZ, 0xc0, !PT ;  /* 0xffff0000940c7812 */ /* 0x000fe200078ec0ff */
[----:B------:R-:W-:Y:S01]  /*a090*/  FMUL R9, R130, R65 ;  /* 0x0000004182097220 */ /* 0x000fe20000400000 */
[----:B------:R-:W-:Y:S01]  /*a0a0*/  F2FP.BF16.F32.PACK_AB R99, R14, R13 ;  /* 0x0000000d0e63723e */ /* 0x000fe200000010ff */
[----:B------:R-:W-:Y:S01]  /*a0b0*/  FFMA R8, R133, R11, R8 ;  /* 0x0000000b85087223 */ /* 0x000fe20000000008 */
[----:B------:R-:W-:Y:S01]  /*a0c0*/  SHF.L.U32 R13, R149, 0x10, RZ ;  /* 0x00000010950d7819 */ /* 0x000fe200000006ff */
[----:B------:R-:W-:Y:S01]  /*a0d0*/  FFMA R9, R133, R12, R9 ;  /* 0x0000000c85097223 */ /* 0x000fe20000000009 */
[----:B------:R-:W-:Y:S01]  /*a0e0*/  LOP3.LUT R14, R149, 0xffff0000, RZ, 0xc0, !PT ;  /* 0xffff0000950e7812 */ /* 0x000fe200078ec0ff */
[C---:B------:R-:W-:Y:S01]  /*a0f0*/  FMUL R10, R130.reuse, R66 ;  /* 0x00000042820a7220 */ /* 0x040fe20000400000 */
[----:B------:R-:W-:Y:S01]  /*a100*/  SHF.L.U32 R17, R147, 0x10, RZ ;  /* 0x0000001093117819 */ /* 0x000fe200000006ff */
[C---:B------:R-:W-:Y:S01]  /*a110*/  FMUL R11, R130.reuse, R67 ;  /* 0x00000043820b7220 */ /* 0x040fe20000400000 */
[----:B---3--:R-:W-:Y:S01]  /*a120*/  F2FP.BF16.F32.PACK_AB R88, R9, R8 ;  /* 0x000000080958723e */ /* 0x008fe200000010ff */
[C---:B------:R-:W-:Y:S01]  /*a130*/  FFMA R10, R133.reuse, R13, R10 ;  /* 0x0000000d850a7223 */ /* 0x040fe2000000000a */
[----:B------:R-:W-:Y:S01]  /*a140*/  FMUL R12, R130, R68 ;  /* 0x00000044820c7220 */ /* 0x000fe20000400000 */
[C---:B------:R-:W-:Y:S01]  /*a150*/  FFMA R11, R133.reuse, R14, R11 ;  /* 0x0000000e850b7223 */ /* 0x040fe2000000000b */
[----:B------:R-:W-:Y:S01]  /*a160*/  LOP3.LUT R14, R150, 0xffff0000, RZ, 0xc0, !PT ;  /* 0xffff0000960e7812 */ /* 0x000fe200078ec0ff */
[C---:B------:R-:W-:Y:S01]  /*a170*/  FMUL R13, R130.reuse, R69 ;  /* 0x00000045820d7220 */ /* 0x040fe20000400000 */
[----:B------:R3:W-:Y:S01]  /*a180*/  @!P1 STS.128 [R191+0x3000], R96 ;  /* 0x00300060bf009388 */ /* 0x0007e20000000c00 */
[----:B------:R-:W-:Y:S01]  /*a190*/  FFMA R12, R133, R15, R12 ;  /* 0x0000000f850c7223 */ /* 0x000fe2000000000c */
[----:B------:R-:W-:Y:S01]  /*a1a0*/  F2FP.BF16.F32.PACK_AB R89, R11, R10 ;  /* 0x0000000a0b59723e */ /* 0x000fe200000010ff */
[----:B------:R-:W-:Y:S01]  /*a1b0*/  FFMA R13, R133, R14, R13 ;  /* 0x0000000e850d7223 */ /* 0x000fe2000000000d */
[C---:B------:R-:W-:Y:S01]  /*a1c0*/  SHF.L.U32 R11, R151.reuse, 0x10, RZ ;  /* 0x00000010970b7819 */ /* 0x040fe200000006ff */
[C---:B------:R-:W-:Y:S01]  /*a1d0*/  FMUL R8, R130.reuse, R70 ;  /* 0x0000004682087220 */ /* 0x040fe20000400000 */
[----:B------:R-:W-:Y:S01]  /*a1e0*/  LOP3.LUT R14, R151, 0xffff0000, RZ, 0xc0, !PT ;  /* 0xffff0000970e7812 */ /* 0x000fe200078ec0ff */
[----:B------:R-:W-:Y:S01]  /*a1f0*/  FMUL R9, R130, R71 ;  /* 0x0000004782097220 */ /* 0x000fe20000400000 */
[----:B------:R-:W-:Y:S01]  /*a200*/  SHF.L.U32 R15, R140, 0x10, RZ ;  /* 0x000000108c0f7819 */ /* 0x000fe200000006ff */
        /* <DEDUP_REMOVED lines=10> */
[----:B------:R-:W-:Y:S01]  /*a2b0*/  FMUL R13, R130, R75 ;  /* 0x0000004b820d7220 */ /* 0x000fe20000400000 */
[C---:B------:R-:W-:Y:S01]  /*a2c0*/  FFMA R11, R133.reuse, R14, R11 ;  /* 0x0000000e850b7223 */ /* 0x040fe2000000000b */
[----:B------:R-:W-:Y:S01]  /*a2d0*/  SHF.L.U32 R14, R142, 0x10, RZ ;  /* 0x000000108e0e7819 */ /* 0x000fe200000006ff */
[C---:B------:R-:W-:Y:S01]  /*a2e0*/  FFMA R12, R133.reuse, R15, R12 ;  /* 0x0000000f850c7223 */ /* 0x040fe2000000000c */
[----:B------:R-:W-:Y:S01]  /*a2f0*/  SHF.L.U32 R15, R144, 0x10, RZ ;  /* 0x00000010900f7819 */ /* 0x000fe200000006ff */
[----:B------:R-:W-:Y:S01]  /*a300*/  FFMA R13, R133, R16, R13 ;  /* 0x00000010850d7223 */ /* 0x000fe2000000000d */
[----:B------:R-:W-:Y:S01]  /*a310*/  LOP3.LUT R16, R142, 0xffff0000, RZ, 0xc0, !PT ;  /* 0xffff00008e107812 */ /* 0x000fe200078ec0ff */
[----:B------:R4:W-:Y:S01]  /*a320*/  @!P1 STS.128 [R199+0x3010], R88 ;  /* 0x00301058c7009388 */ /* 0x0009e20000000c00 */
[----:B-1----:R-:W-:Y:S01]  /*a330*/  F2FP.BF16.F32.PACK_AB R92, R11, R10 ;  /* 0x0000000a0b5c723e */ /* 0x002fe200000010ff */
[C---:B------:R-:W-:Y:S01]  /*a340*/  FMUL R8, R130.reuse, R76 ;  /* 0x0000004c82087220 */ /* 0x040fe20000400000 */
[----:B------:R-:W-:Y:S01]  /*a350*/  F2FP.BF16.F32.PACK_AB R93, R13, R12 ;  /* 0x0000000c0d5d723e */ /* 0x000fe200000010ff */
[C---:B------:R-:W-:Y:S01]  /*a360*/  FMUL R9, R130.reuse, R77 ;  /* 0x0000004d82097220 */ /* 0x040fe20000400000 */
[----:B------:R-:W-:Y:S01]  /*a370*/  SHF.L.U32 R13, R143, 0x10, RZ ;  /* 0x000000108f0d7819 */ /* 0x000fe200000006ff */
[----:B------:R-:W-:Y:S01]  /*a380*/  FFMA R8, R133, R14, R8 ;  /* 0x0000000e85087223 */ /* 0x000fe20000000008 */
[----:B------:R-:W-:Y:S01]  /*a390*/  LOP3.LUT R14, R143, 0xffff0000, RZ, 0xc0, !PT ;  /* 0xffff00008f0e7812 */ /* 0x000fe200078ec0ff */
[----:B------:R-:W1:Y:S01]  /*a3a0*/  S2R R201, SR_CgaCtaId ;  /* 0x0000000000c97919 */ /* 0x000e620000008800 */
[C---:B------:R-:W-:Y:S01]  /*a3b0*/  FMUL R10, R130.reuse, R78 ;  /* 0x0000004e820a7220 */ /* 0x040fe20000400000 */
[----:B------:R-:W-:Y:S01]  /*a3c0*/  FFMA R9, R133, R16, R9 ;  /* 0x0000001085097223 */ /* 0x000fe20000000009 */
[----:B------:R-:W-:Y:S01]  /*a3d0*/  SHF.L.U32 R16, R145, 0x10, RZ ;  /* 0x0000001091107819 */ /* 0x000fe200000006ff */
[C---:B------:R-:W-:Y:S01]  /*a3e0*/  FMUL R11, R130.reuse, R79 ;  /* 0x0000004f820b7220 */ /* 0x040fe20000400000 */
[----:B------:R-:W-:Y:S01]  /*a3f0*/  FFMA R10, R133, R13, R10 ;  /* 0x0000000d850a7223 */ /* 0x000fe2000000000a */
[----:B------:R-:W-:Y:S01]  /*a400*/  FMUL R12, R130, R80 ;  /* 0x00000050820c7220 */ /* 0x000fe20000400000 */
[----:B------:R-:W-:Y:S01]  /*a410*/  F2FP.BF16.F32.PACK_AB R94, R9, R8 ;  /* 0x00000008095e723e */ /* 0x000fe200000010ff */
[C---:B------:R-:W-:Y:S01]  /*a420*/  FFMA R11, R133.reuse, R14, R11 ;  /* 0x0000000e850b7223 */ /* 0x040fe2000000000b */
[----:B------:R-:W-:Y:S01]  /*a430*/  LOP3.LUT R14, R144, 0xffff0000, RZ, 0xc0, !PT ;  /* 0xffff0000900e7812 */ /* 0x000fe200078ec0ff */
[C---:B------:R-:W-:Y:S01]  /*a440*/  FMUL R8, R130.reuse, R81 ;  /* 0x0000005182087220 */ /* 0x040fe20000400000 */
[C---:B------:R-:W-:Y:S01]  /*a450*/  FMUL R9, R130.reuse, R82 ;  /* 0x0000005282097220 */ /* 0x040fe20000400000 */
[----:B------:R-:W-:Y:S01]  /*a460*/  FMUL R13, R130, R83 ;  /* 0x00000053820d7220 */ /* 0x000fe20000400000 */
[C---:B------:R-:W-:Y:S01]  /*a470*/  FFMA R12, R133.reuse, R15, R12 ;  /* 0x0000000f850c7223 */ /* 0x040fe2000000000c */
[C---:B------:R-:W-:Y:S01]  /*a480*/  FFMA R8, R133.reuse, R14, R8 ;  /* 0x0000000e85087223 */ /* 0x040fe20000000008 */
[----:B------:R-:W-:Y:S01]  /*a490*/  FFMA R9, R133, R16, R9 ;  /* 0x0000001085097223 */ /* 0x000fe20000000009 */
[----:B------:R-:W-:Y:S01]  /*a4a0*/  F2FP.BF16.F32.PACK_AB R95, R11, R10 ;  /* 0x0000000a0b5f723e */ /* 0x000fe200000010ff */
[C---:B------:R-:W-:Y:S01]  /*a4b0*/  FFMA R13, R133.reuse, R18, R13 ;  /* 0x00000012850d7223 */ /* 0x040fe2000000000d */
[----:B------:R-:W-:Y:S01]  /*a4c0*/  SHF.L.U32 R16, R146, 0x10, RZ ;  /* 0x0000001092107819 */ /* 0x000fe200000006ff */
[----:B------:R-:W-:Y:S01]  /*a4d0*/  FMUL R10, R130, R84 ;  /* 0x00000054820a7220 */ /* 0x000fe20000400000 */
[----:B------:R-:W-:Y:S01]  /*a4e0*/  LOP3.LUT R18, R146, 0xffff0000, RZ, 0xc0, !PT ;  /* 0xffff000092127812 */ /* 0x000fe200078ec0ff */
[----:B------:R4:W-:Y:S01]  /*a4f0*/  @!P1 STS.128 [R197+0x3020], R92 ;  /* 0x0030205cc5009388 */ /* 0x0009e20000000c00 */
[C---:B------:R-:W-:Y:S01]  /*a500*/  FMUL R11, R130.reuse, R85 ;  /* 0x00000055820b7220 */ /* 0x040fe20000400000 */
[C---:B------:R-:W-:Y:S01]  /*a510*/  FMUL R14, R130.reuse, R86 ;  /* 0x00000056820e7220 */ /* 0x040fe20000400000 */
[----:B------:R-:W-:Y:S01]  /*a520*/  FMUL R15, R130, R87 ;  /* 0x00000057820f7220 */ /* 0x000fe20000400000 */
[C---:B------:R-:W-:Y:S01]  /*a530*/  FFMA R10, R133.reuse, R16, R10 ;  /* 0x00000010850a7223 */ /* 0x040fe2000000000a */
[C---:B------:R-:W-:Y:S01]  /*a540*/  FFMA R11, R133.reuse, R18, R11 ;  /* 0x00000012850b7223 */ /* 0x040fe2000000000b */
[C---:B------:R-:W-:Y:S01]  /*a550*/  FFMA R14, R133.reuse, R17, R14 ;  /* 0x00000011850e7223 */ /* 0x040fe2000000000e */
[----:B------:R-:W-:Y:S01]  /*a560*/  FFMA R15, R133, R20, R15 ;  /* 0x00000014850f7223 */ /* 0x000fe2000000000f */
[----:B---3--:R-:W-:Y:S01]  /*a570*/  F2FP.BF16.F32.PACK_AB R96, R8, R12 ;  /* 0x0000000c0860723e */ /* 0x008fe200000010ff */
[----:B------:R-:W-:Y:S01]  /*a580*/  BSSY.RECONVERGENT B0, `(.L_x_127) ;  /* 0x0000021000007945 */ /* 0x000fe20003800200 */
[----:B------:R-:W-:Y:S02]  /*a590*/  F2FP.BF16.F32.PACK_AB R97, R13, R9 ;  /* 0x000000090d61723e */ /* 0x000fe400000010ff */
[----:B------:R-:W-:Y:S02]  /*a5a0*/  F2FP.BF16.F32.PACK_AB R98, R11, R10 ;  /* 0x0000000a0b62723e */ /* 0x000fe400000010ff */
[----:B------:R-:W-:Y:S02]  /*a5b0*/  F2FP.BF16.F32.PACK_AB R99, R15, R14 ;  /* 0x0000000e0f63723e */ /* 0x000fe400000010ff */
[----:B------:R-:W-:Y:S02]  /*a5c0*/  MOV R12, UR47 ;  /* 0x0000002f000c7c02 */ /* 0x000fe40008000f00 */
[----:B------:R-:W-:Y:S01]  /*a5d0*/  LEA R11, R138, UR44, 0x3 ;  /* 0x0000002c8a0b7c11 */ /* 0x000fe2000f8e18ff */
[----:B------:R4:W-:Y:S01]  /*a5e0*/  @!P1 STS.128 [R196+0x3010], R96 ;  /* 0x00301060c4009388 */ /* 0x0009e20000000c00 */
[----:B------:R-:W-:Y:S02]  /*a5f0*/  @P2 LEA R12, R12, UR44, 0x3 ;  /* 0x0000002c0c0c2c11 */ /* 0x000fe4000f8e18ff */
[----:B------:R-:W-:Y:S02]  /*a600*/  @P2 SHF.L.U32 R14, RZ, 0x1f, RZ ;  /* 0x0000001fff0e2819 */ /* 0x000fe400000006ff */
[----:B------:R-:W-:Y:S01]  /*a610*/  @P2 IADD3 R12, PT, PT, R12, 0x50, RZ ;  /* 0x000000500c0c2810 */ /* 0x000fe20007ffe0ff */
[----:B------:R-:W-:Y:S01]  /*a620*/  @!PT LDS RZ, [RZ] ;  /* 0x00000000fffff984 */ /* 0x000fe20000000800 */
[----:B------:R-:W-:Y:S01]  /*a630*/  @!PT LDS RZ, [RZ] ;  /* 0x00000000fffff984 */ /* 0x000fe20000000800 */
[----:B------:R-:W-:Y:S01]  /*a640*/  @!PT LDS RZ, [RZ] ;  /* 0x00000000fffff984 */ /* 0x000fe20000000800 */
[----:B------:R-:W-:Y:S01]  /*a650*/  @!PT LDS RZ, [RZ] ;  /* 0x00000000fffff984 */ /* 0x000fe20000000800 */
[----:B------:R3:W-:Y:S06]  /*a660*/  MEMBAR.ALL.CTA ;  /* 0x0000000000007992 */ /* 0x0007ec0000008000 */
[----:B---3--:R-:W3:Y:S01]  /*a670*/  FENCE.VIEW.ASYNC.S ;  /* 0x00000000000073c6 */ /* 0x008ee20000000000 */
[----:B-1----:R-:W-:Y:S01]  /*a680*/  @P2 PRMT R12, R201, 0x654, R12 ;  /* 0x00000654c90c2816 */ /* 0x002fe2000000000c */
[----:B---3--:R-:W-:Y:S06]  /*a690*/  BAR.SYNC.DEFER_BLOCKING 0x1, 0x80 ;  /* 0x0042000000007b1d */ /* 0x008fec0000010000 */
[----:B------:R-:W-:Y:S05]  /*a6a0*/  @P0 BRA `(.L_x_128) ;  /* 0x0000000000380947 */ /* 0x000fea0003800000 */
[----:B------:R-:W-:Y:S01]  /*a6b0*/  R2UR UR9, R202 ;  /* 0x00000000ca0972ca */ /* 0x000fe200000e0000 */
[----:B------:R-:W-:Y:S02]  /*a6c0*/  UIADD3 UR4, UP0, UPT, UR54, 0xa80, URZ ;  /* 0x00000a8036047890 */ /* 0x000fe4000ff1e0ff */
[----:B------:R-:W-:Y:S02]  /*a6d0*/  UIADD3 UR10, UPT, UPT, UR50, 0x40, URZ ;  /* 0x00000040320a7890 */ /* 0x000fe4000fffe0ff */
[----:B------:R-:W-:Y:S02]  /*a6e0*/  UIADD3 UR8, UPT, UPT, UR44, 0x2200, URZ ;  /* 0x000022002c087890 */ /* 0x000fe4000fffe0ff */
[----:B------:R-:W-:Y:S01]  /*a6f0*/  UIADD3.X UR5, UPT, UPT, URZ, UR55, URZ, UP0, !UPT ;  /* 0x00000037ff057290 */ /* 0x000fe200087fe4ff */
[----:B------:R-:W-:Y:S01]  /*a700*/  UMOV UR11, UR36 ;  /* 0x00000024000b7c82 */ /* 0x000fe20008000000 */
[----:B------:R-:W-:Y:S01]  /*a710*/  UIADD3 UR12, UPT, UPT, UR44, 0x3200, URZ ;  /* 0x000032002c0c7890 */ /* 0x000fe2000fffe0ff */
[----:B------:R-:W-:Y:S03]  /*a720*/  UMOV UR15, UR36 ;  /* 0x00000024000f7c82 */ /* 0x000fe60008000000 */
[----:B------:R-:W-:Y:S01]  /*a730*/  UIADD3 UR13, UPT, UPT, UR9, 0x80, URZ ;  /* 0x00000080090d7890 */ /* 0x000fe2000fffe0ff */
[----:B------:R-:W-:Y:S02]  /*a740*/  UMOV UR14, UR10 ;  /* 0x0000000a000e7c82 */ /* 0x000fe40008000000 */
[----:B------:R1:W-:Y:S06]  /*a750*/  UTMASTG.3D [UR8], [UR4] ;  /* 0x00000008040073b5 */ /* 0x0003ec0008010000 */
[----:B------:R1:W-:Y:S01]  /*a760*/  UTMASTG.3D [UR12], [UR4] ;  /* 0x0000000c040073b5 */ /* 0x0003e20008010000 */
[----:B------:R0:W-:Y:S01]  /*a770*/  UTMACMDFLUSH ;  /* 0x00000000000079b7 */ /* 0x0001e20000000000 */
[----:B-1----:R-:W-:Y:S04]  /*a780*/  DEPBAR.LE SB0, 0x1 ;  /* 0x000080400000791a */ /* 0x002fe80000000000 */
.L_x_128:
[----:B------:R-:W-:Y:S05]  /*a790*/  BSYNC.RECONVERGENT B0 ;  /* 0x0000000000007941 */ /* 0x000fea0003800200 */
.L_x_127:
[----:B------:R-:W-:Y:S01]  /*a7a0*/  BAR.SYNC.DEFER_BLOCKING 0x1, 0x80 ;  /* 0x0042000000007b1d */ /* 0x000fe20000010000 */
[----:B------:R-:W-:Y:S02]  /*a7b0*/  UISETP.NE.AND UP0, UPT, UR43, URZ, UPT ;  /* 0x000000ff2b00728c */ /* 0x000fe4000bf05270 */
[----:B------:R-:W-:Y:S03]  /*a7c0*/  UIADD3 UR5, UPT, UPT, UR47, 0x1, URZ ;  /* 0x000000012f057890 */ /* 0x000fe6000fffe0ff */
[----:B------:R1:W-:Y:S01]  /*a7d0*/  @P2 SYNCS.ARRIVE.TRANS64.RED.A1T0 RZ, [R12+URZ], RZ ;  /* 0x000000ff0cff29a7 */ /* 0x0003e200081004ff */
[----:B------:R-:W-:Y:S01]  /*a7e0*/  UMOV UR4, 0x40 ;  /* 0x0000004000047882 */ /* 0x000fe20000000000 */
[----:B------:R-:W-:Y:S01]  /*a7f0*/  BSSY B1, `(.L_x_129) ;  /* 0x0000021000017945 */ /* 0x000fe20003800000 */
[----:B------:R-:W-:Y:S02]  /*a800*/  USEL UR4, UR4, 0x20, !UP0 ;  /* 0x0000002004047887 */ /* 0x000fe4000c000000 */
[----:B------:R-:W-:Y:S02]  /*a810*/  UISETP.NE.AND UP0, UPT, UR5, 0x4, UPT ;  /* 0x000000040500788c */ /* 0x000fe4000bf05270 */
[----:B------:R-:W-:Y:S01]  /*a820*/  UIADD3 UR49, UPT, UPT, UR52, UR4, URZ ;  /* 0x0000000434317290 */ /* 0x000fe2000fffe0ff */
[----:B------:R-:W3:Y:S01]  /*a830*/  @P2 SYNCS.PHASECHK.TRANS64.TRYWAIT P0, [R11+URZ+0x30], R14 ;  /* 0x0000300e0b0025a7 */ /* 0x000ee200080011ff */
[----:B----4-:R-:W-:Y:S01]  /*a840*/  VIADD R92, R131, UR4 ;  /* 0x00000004835c7c36 */ /* 0x010fe20008000000 */
[----:B------:R-:W-:Y:S04]  /*a850*/  USEL UR46, UR5, URZ, UP0 ;  /* 0x000000ff052e7287 */ /* 0x000fe80008000000 */
[----:B------:R-:W-:Y:S04]  /*a860*/  SHF.R.U32.HI R6, RZ, 0x15, R92 ;  /* 0x00000015ff067819 */ /* 0x000fe8000001165c */
[----:B------:R-:W-:Y:S02]  /*a870*/  LOP3.LUT R17, R6, 0x3, RZ, 0xc0, !PT ;  /* 0x0000000306117812 */ /* 0x000fe400078ec0ff */
[----:B---3--:R-:W-:Y:S01]  /*a880*/  @P2 SEL R137, RZ, 0x1, !P0 ;  /* 0x00000001ff892807 */ /* 0x008fe20004000000 */
[----:B-1----:R-:W-:Y:S06]  /*a890*/  @!P2 BRA `(.L_x_130) ;  /* 0x000000000058a947 */ /* 0x002fec0003800000 */
        /* <DEDUP_REMOVED lines=8> */
[----:B------:R-:W-:Y:S04]  /*a920*/  SHF.L.U32 R4, RZ, 0x1f, RZ ;  /* 0x0000001fff047819 */ /* 0x000fe800000006ff */
[----:B------:R-:W1:Y:S02]  /*a930*/  SYNCS.PHASECHK.TRANS64.TRYWAIT P0, [R11+URZ+0x30], R4 ;  /* 0x000030040b0075a7 */ /* 0x000e6400080011ff */
[----:B-1----:R-:W-:Y:S05]  /*a940*/  @!P0 BRA `(.L_x_133) ;  /* 0x00000090008c8947 */ /* 0x002fea0003800000 */
.L_x_132:
[----:B------:R-:W-:Y:S05]  /*a950*/  BSYNC B0 ;  /* 0x0000000000007941 */ /* 0x000fea0003800000 */
.L_x_131:
[----:B------:R-:W-:Y:S02]  /*a960*/  ISETP.NE.AND P0, PT, R139, RZ, PT ;  /* 0x000000ff8b00720c */ /* 0x000fe40003f05270 */
[----:B------:R-:W-:Y:S11]  /*a970*/  IADD3 R138, PT, PT, R138, 0x1, RZ ;  /* 0x000000018a8a7810 */ /* 0x000ff60007ffe0ff */
[----:B------:R3:W4:Y:S04]  /*a980*/  @P0 LDS.128 R160, [R3+0x20] ;  /* 0x0000200003a00984 */ /* 0x0007280000000c00 */
[----:B------:R3:W1:Y:S04]  /*a990*/  @P0 LDS.128 R140, [R3+0x1020] ;  /* 0x00102000038c0984 */ /* 0x0006680000000c00 */
[----:B------:R3:W1:Y:S04]  /*a9a0*/  @P0 LDS.128 R168, [R7] ;  /* 0x0000000007a80984 */ /* 0x0006680000000c00 */
[----:B------:R3:W1:Y:S04]  /*a9b0*/  @P0 LDS.128 R152, [R7+0x1000] ;  /* 0x0010000007980984 */ /* 0x0006680000000c00 */
[----:B------:R3:W1:Y:S04]  /*a9c0*/  @P0 LDS.128 R164, [R5+0x10] ;  /* 0x0000100005a40984 */ /* 0x0006680000000c00 */
[----:B------:R3:W1:Y:S04]  /*a9d0*/  @P0 LDS.128 R148, [R5+0x1010] ;  /* 0x0010100005940984 */ /* 0x0006680000000c00 */
[----:B------:R3:W1:Y:S04]  /*a9e0*/  @P0 LDS.128 R156, [R0+0x10] ;  /* 0x00001000009c0984 */ /* 0x0006680000000c00 */
[----:B------:R3:W1:Y:S02]  /*a9f0*/  @P0 LDS.128 R144, [R0+0x1010] ;  /* 0x0010100000900984 */ /* 0x0006640000000c00 */
.L_x_130:
[----:B------:R-:W-:Y:S05]  /*aa00*/  BSYNC B1 ;  /* 0x0000000000017941 */ /* 0x000fea0003800000 */
.L_x_129:
[----:B------:R-:W-:Y:S11]  /*aa10*/  ISETP.NE.AND P0, PT, R192, R17, PT ;  /* 0x00000011c000720c */ /* 0x000ff60003f05270 */
[----:B------:R-:W-:Y:S02]  /*aa20*/  @!UPT UIADD3 URZ, UPT, UPT, URZ, URZ, URZ ;  /* 0x000000fffffff290 */ /* 0x000fe4000fffe0ff */
[----:B------:R-:W-:Y:S05]  /*aa30*/  @P0 BRA `(.L_x_134) ;  /* 0x0000000000bc0947 */ /* 0x000fea0003800000 */
[----:B------:R-:W-:Y:S11]  /*aa40*/  LOP3.LUT P0, RZ, R6, 0x3, R181, 0x48, !PT ;  /* 0x0000000306ff7812 */ /* 0x000ff600078048b5 */
[----:B------:R-:W-:Y:S02]  /*aa50*/  @!UPT UIADD3 URZ, UPT, UPT, URZ, URZ, URZ ;  /* 0x000000fffffff290 */ /* 0x000fe4000fffe0ff */
[----:B------:R-:W-:Y:S05]  /*aa60*/  @!P0 BRA `(.L_x_135) ;  /* 0x0000000000408947 */ /* 0x000fea0003800000 */
[----:B------:R-:W3:Y:S01]  /*aa70*/  LDCU.64 UR8, c[0x4][0x70] ;  /* 0x01000e00ff0877ac */ /* 0x000ee20008000a00 */
[----:B------:R-:W-:Y:S01]  /*aa80*/  MOV R15, 0x0 ;  /* 0x00000000000f7802 */ /* 0x000fe20000000f00 */
[----:B------:R-:W-:Y:S02]  /*aa90*/  HFMA2 R12, -RZ, RZ, 0, 5.9604644775390625e-08 ;  /* 0x00000001ff0c7431 */ /* 0x000fe400000001ff */
[----:B------:R-:W-:Y:S02]  /*aaa0*/  IMAD.MOV.U32 R8, RZ, RZ, 0x192 ;  /* 0x00000192ff087424 */ /* 0x000fe400078e00ff */
[----:B------:R-:W-:Y:S01]  /*aab0*/  IMAD.MOV.U32 R13, RZ, RZ, RZ ;  /* 0x000000ffff0d7224 */ /* 0x000fe200078e00ff */
[----:B------:R-:W5:Y:S01]  /*aac0*/  LDCU.64 UR6, c[0x4][0x78] ;  /* 0x01000f00ff0677ac */ /* 0x000f620008000a00 */
[----:B------:R-:W2:Y:S01]  /*aad0*/  LDC.64 R14, c[0x4][R15] ;  /* 0x010000000f0e7b82 */ /* 0x000ea20000000a00 */
[----:B------:R-:W4:Y:S01]  /*aae0*/  LDCU.64 UR4, c[0x4][0x10] ;  /* 0x01000200ff0477ac */ /* 0x000f220008000a00 */
[----:B---3--:R-:W-:Y:S01]  /*aaf0*/  MOV R5, UR9 ;  /* 0x0000000900057c02 */ /* 0x008fe20008000f00 */
[----:B-1----:R-:W-:Y:S01]  /*ab00*/  IMAD.U32 R4, RZ, RZ, UR8 ;  /* 0x00000008ff047e24 */ /* 0x002fe2000f8e00ff */
[----:B-----5:R-:W-:Y:S01]  /*ab10*/  MOV R7, UR7 ;  /* 0x0000000700077c02 */ /* 0x020fe20008000f00 */
[----:B------:R-:W-:Y:S01]  /*ab20*/  IMAD.U32 R6, RZ, RZ, UR6 ;  /* 0x00000006ff067e24 */ /* 0x000fe2000f8e00ff */
[----:B----4-:R-:W-:Y:S01]  /*ab30*/  MOV R11, UR5 ;  /* 0x00000005000b7c02 */ /* 0x010fe20008000f00 */
[----:B------:R-:W-:Y:S02]  /*ab40*/  IMAD.U32 R10, RZ, RZ, UR4 ;  /* 0x00000004ff0a7e24 */ /* 0x000fe4000f8e00ff */
[----:B------:R-:W-:Y:S07]  /*ab50*/  LEPC R20, `(.L_x_135) ;  /* 0x000000001014794e */ /* 0x000fee0000000000 */
[----:B--2---:R-:W-:Y:S05]  /*ab60*/  CALL.ABS.NOINC R14 ;  /* 0x000000000e007343 */ /* 0x004fea0003c00000 */
.L_x_135:
[----:B------:R-:W-:Y:S05]  /*ab70*/  WARPSYNC.ALL ;  /* 0x0000000000007948 */ /* 0x000fea0003800000 */
[C---:B------:R-:W-:Y:S01]  /*ab80*/  R2UR UR4, R92.reuse ;  /* 0x000000005c0472ca */ /* 0x040fe200000e0000 */
[----:B---3--:R-:W-:Y:S05]  /*ab90*/  VIADD R0, R92, 0x80 ;  /* 0x000000805c007836 */ /* 0x008fea0000000000 */
[----:B------:R-:W-:Y:S04]  /*aba0*/  SHF.R.U32.HI R0, RZ, 0x15, R0 ;  /* 0x00000015ff007819 */ /* 0x000fe80000011600 */
[----:B------:R-:W-:Y:S03]  /*abb0*/  LOP3.LUT P0, RZ, R0, 0x3, R181, 0x48, !PT ;  /* 0x0000000300ff7812 */ /* 0x000fe600078048b5 */
[----:B------:R-:W3:Y:S10]  /*abc0*/  LDTM.x32 R24, tmem[UR4] ;  /* 0x00000004001879ee */ /* 0x000ef400082c0000 */
[----:B---3--:R-:W-:Y:S05]  /*abd0*/  @!P0 BRA `(.L_x_136) ;  /* 0x0000000000408947 */ /* 0x008fea0003800000 */
        /* <DEDUP_REMOVED lines=16> */
.L_x_136:
[----:B------:R-:W-:Y:S05]  /*ace0*/  WARPSYNC.ALL ;  /* 0x0000000000007948 */ /* 0x000fea0003800000 */
[----:B------:R-:W-:Y:S11]  /*acf0*/  R2UR UR4, R92 ;  /* 0x000000005c0472ca */ /* 0x000ff600000e0000 */
[----:B------:R-:W-:Y:S02]  /*ad00*/  @!UPT UIADD3 URZ, UPT, UPT, URZ, URZ, URZ ;  /* 0x000000fffffff290 */ /* 0x000fe4000fffe0ff */
[----:B------:R-:W3:Y:S02]  /*ad10*/  LDTM.x32 R56, tmem[UR4+0x80] ;  /* 0x00008004003879ee */ /* 0x000ee400082c0000 */
[----:B---3--:R-:W-:Y:S01]  /*ad20*/  NOP ;  /* 0x0000000000007918 */ /* 0x008fe20000000000 */
.L_x_134:
[----:B-1----:R-:W-:Y:S01]  /*ad30*/  SHF.L.U32 R4, R168, 0x10, RZ ;  /* 0x00000010a8047819 */ /* 0x002fe200000006ff */
[----:B---3--:R-:W-:Y:S01]  /*ad40*/  FMUL R0, R130, R24 ;  /* 0x0000001882007220 */ /* 0x008fe20000400000 */
[----:B------:R-:W-:Y:S01]  /*ad50*/  LOP3.LUT R6, R168, 0xffff0000, RZ, 0xc0, !PT ;  /* 0xffff0000a8067812 */ /* 0x000fe200078ec0ff */
[C---:B------:R-:W-:Y:S01]  /*ad60*/  FMUL R3, R130.reuse, R25 ;  /* 0x0000001982037220 */ /* 0x040fe20000400000 */
[----:B------:R-:W-:Y:S01]  /*ad70*/  SHF.L.U32 R7, R169, 0x10, RZ ;  /* 0x00000010a9077819 */ /* 0x000fe200000006ff */
[----:B------:R-:W-:Y:S01]  /*ad80*/  FFMA R0, R133, R4, R0 ;  /* 0x0000000485007223 */ /* 0x000fe20000000000 */
[----:B------:R-:W-:Y:S01]  /*ad90*/  LOP3.LUT R8, R169, 0xffff0000, RZ, 0xc0, !PT ;  /* 0xffff0000a9087812 */ /* 0x000fe200078ec0ff */
[----:B------:R-:W-:Y:S01]  /*ada0*/  FMUL R4, R130, R26 ;  /* 0x0000001a82047220 */ /* 0x000fe20000400000 */
[C---:B------:R-:W-:Y:S01]  /*adb0*/  SHF.L.U32 R9, R170.reuse, 0x10, RZ ;  /* 0x00000010aa097819 */ /* 0x040fe200000006ff */
[----:B------:R-:W-:Y:S01]  /*adc0*/  FFMA R3, R133, R6, R3 ;  /* 0x0000000685037223 */ /* 0x000fe20000000003 */
[----:B------:R-:W-:Y:S01]  /*add0*/  LOP3.LUT R10, R170, 0xffff0000, RZ, 0xc0, !PT ;  /* 0xffff0000aa0a7812 */ /* 0x000fe200078ec0ff */
[C---:B------:R-:W-:Y:S01]  /*ade0*/  FMUL R5, R130.reuse, R27 ;  /* 0x0000001b82057220 */ /* 0x040fe20000400000 */
[C---:B------:R-:W-:Y:S01]  /*adf0*/  SHF.L.U32 R11, R171.reuse, 0x10, RZ ;  /* 0x00000010ab0b7819 */ /* 0x040fe200000006ff */
[----:B------:R-:W-:Y:S01]  /*ae00*/  FMUL R6, R130, R28 ;  /* 0x0000001c82067220 */ /* 0x000fe20000400000 */
[----:B------:R-:W-:Y:S01]  /*ae10*/  LOP3.LUT R12, R171, 0xffff0000, RZ, 0xc0, !PT ;  /* 0xffff0000ab0c7812 */ /* 0x000fe200078ec0ff */
[C---:B------:R-:W-:Y:S01]  /*ae20*/  FFMA R4, R133.reuse, R7, R4 ;  /* 0x0000000785047223 */ /* 0x040fe20000000004 */
[----:B------:R-:W-:Y:S01]  /*ae30*/  ISETP.NE.AND P1, PT, R192, R17, PT ;  /* 0x00000011c000720c */ /* 0x000fe20003f25270 */
[----:B------:R-:W-:Y:S01]  /*ae40*/  FFMA R5, R133, R8, R5 ;  /* 0x0000000885057223 */ /* 0x000fe20000000005 */
[----:B------:R-:W-:Y:S01]  /*ae50*/  F2FP.BF16.F32.PACK_AB R16, R3, R0 ;  /* 0x000000000310723e */ /* 0x000fe200000010ff */
[C---:B------:R-:W-:Y:S01]  /*ae60*/  FMUL R7, R130.reuse, R29 ;  /* 0x0000001d82077220 */ /* 0x040fe20000400000 */
[----:B------:R-:W-:Y:S01]  /*ae70*/  LOP3.LUT R14, R159, 0xffff0000, RZ, 0xc0, !PT ;  /* 0xffff00009f0e7812 */ /* 0x000fe200078ec0ff */
[----:B------:R-:W-:Y:S01]  /*ae80*/  FFMA R6, R133, R9, R6 ;  /* 0x0000000985067223 */ /* 0x000fe20000000006 */
[----:B------:R-:W-:Y:S01]  /*ae90*/  F2FP.BF16.F32.PACK_AB R17, R5, R4 ;  /* 0x000000040511723e */ /* 0x000fe200000010ff */
[C---:B------:R-:W-:Y:S01]  /*aea0*/  FMUL R8, R130.reuse, R30 ;  /* 0x0000001e82087220 */ /* 0x040fe20000400000 */
[----:B------:R-:W-:Y:S01]  /*aeb0*/  ISETP.NE.AND P2, PT, R195, RZ, PT ;  /* 0x000000ffc300720c */ /* 0x000fe20003f45270 */
[----:B------:R-:W-:Y:S01]  /*aec0*/  FMUL R9, R130, R31 ;  /* 0x0000001f82097220 */ /* 0x000fe20000400000 */
[----:B------:R-:W-:Y:S01]  /*aed0*/  ISETP.NE.AND P0, PT, R192, RZ, PT ;  /* 0x000000ffc000720c */ /* 0x000fe20003f05270 */
[C---:B------:R-:W-:Y:S01]  /*aee0*/  FFMA R7, R133.reuse, R10, R7 ;  /* 0x0000000a85077223 */ /* 0x040fe20000000007 */
[C---:B------:R-:W-:Y:S01]  /*aef0*/  FFMA R8, R133.reuse, R11, R8 ;  /* 0x0000000b85087223 */ /* 0x040fe20000000008 */
[----:B------:R-:W-:Y:S01]  /*af00*/  SHF.L.U32 R11, R164, 0x10, RZ ;  /* 0x00000010a40b7819 */ /* 0x000fe200000006ff */
[----:B------:R-:W-:Y:S01]  /*af10*/  FFMA R9, R133, R12, R9 ;  /* 0x0000000c85097223 */ /* 0x000fe20000000009 */
[----:B------:R-:W-:Y:S01]  /*af20*/  SHF.L.U32 R12, R166, 0x10, RZ ;  /* 0x00000010a60c7819 */ /* 0x000fe200000006ff */
[C---:B------:R-:W-:Y:S01]  /*af30*/  FMUL R10, R130.reuse, R32 ;  /* 0x00000020820a7220 */ /* 0x040fe20000400000 */
[----:B------:R-:W-:Y:S01]  /*af40*/  F2FP.BF16.F32.PACK_AB R18, R7, R6 ;  /* 0x000000060712723e */ /* 0x000fe200000010ff */
[----:B------:R-:W-:Y:S01]  /*af50*/  FMUL R0, R130, R33 ;  /* 0x0000002182007220 */ /* 0x000fe20000400000 */
[----:B------:R-:W-:Y:S01]  /*af60*/  F2FP.BF16.F32.PACK_AB R19, R9, R8 ;  /* 0x000000080913723e */ /* 0x000fe200000010ff */
[----:B------:R-:W-:Y:S01]  /*af70*/  FFMA R10, R133, R11, R10 ;  /* 0x0000000b850a7223 */ /* 0x000fe2000000000a */
[----:B------:R-:W-:Y:S01]  /*af80*/  LOP3.LUT R6, R164, 0xffff0000, RZ, 0xc0, !PT ;  /* 0xffff0000a4067812 */ /* 0x000fe200078ec0ff */
[C---:B------:R-:W-:Y:S01]  /*af90*/  FMUL R3, R130.reuse, R34 ;  /* 0x0000002282037220 */ /* 0x040fe20000400000 */
[C---:B------:R-:W-:Y:S01]  /*afa0*/  SHF.L.U32 R8, R165.reuse, 0x10, RZ ;  /* 0x00000010a5087819 */ /* 0x040fe200000006ff */
[----:B------:R1:W-:Y:S01]  /*afb0*/  @!P1 STS.128 [R191+0x4000], R16 ;  /* 0x00400010bf009388 */ /* 0x0003e20000000c00 */
[----:B------:R-:W-:Y:S01]  /*afc0*/  LOP3.LUT R7, R165, 0xffff0000, RZ, 0xc0, !PT ;  /* 0xffff0000a5077812 */ /* 0x000fe200078ec0ff */
[----:B------:R-:W-:Y:S01]  /*afd0*/  FMUL R4, R130, R35 ;  /* 0x0000002382047220 */ /* 0x000fe20000400000 */
[----:B------:R-:W-:Y:S01]  /*afe0*/  LOP3.LUT R9, R166, 0xffff0000, RZ, 0xc0, !PT ;  /* 0xffff0000a6097812 */ /* 0x000fe200078ec0ff */
[C---:B------:R-:W-:Y:S01]  /*aff0*/  FMUL R5, R130.reuse, R36 ;  /* 0x0000002482057220 */ /* 0x040fe20000400000 */
[----:B------:R-:W-:Y:S01]  /*b000*/  LOP3.LUT R11, R167, 0xffff0000, RZ, 0xc0, !PT ;  /* 0xffff0000a70b7812 */ /* 0x000fe200078ec0ff */
[C---:B------:R-:W-:Y:S01]  /*b010*/  FFMA R0, R133.reuse, R6, R0 ;  /* 0x0000000685007223 */ /* 0x040fe20000000000 */
[C---:B------:R-:W-:Y:S01]  /*b020*/  FFMA R3, R133.reuse, R8, R3 ;  /* 0x0000000885037223 */ /* 0x040fe20000000003 */
[C---:B------:R-:W-:Y:S01]  /*b030*/  FFMA R4, R133.reuse, R7, R4 ;  /* 0x0000000785047223 */ /* 0x040fe20000000004 */
[----:B------:R-:W-:Y:S01]  /*b040*/  FFMA R5, R133, R12, R5 ;  /* 0x0000000c85057223 */ /* 0x000fe20000000005 */
[----:B------:R-:W-:Y:S01]  /*b050*/  SHF.L.U32 R12, R167, 0x10, RZ ;  /* 0x00000010a70c7819 */ /* 0x000fe200000006ff */
[----:B------:R-:W-:Y:S01]  /*b060*/  FMUL R6, R130, R37 ;  /* 0x0000002582067220 */ /* 0x000fe20000400000 */
[----:B------:R-:W-:Y:S01]  /*b070*/  F2FP.BF16.F32.PACK_AB R20, R0, R10 ;  /* 0x0000000a0014723e */ /* 0x000fe200000010ff */
[----:B------:R-:W-:Y:S01]  /*b080*/  FMUL R7, R130, R38 ;  /* 0x0000002682077220 */ /* 0x000fe20000400000 */
[----:B------:R-:W-:Y:S01]  /*b090*/  F2FP.BF16.F32.PACK_AB R21, R4, R3 ;  /* 0x000000030415723e */ /* 0x000fe200000010ff */
[----:B------:R-:W-:Y:S01]  /*b0a0*/  FMUL R8, R130, R39 ;  /* 0x0000002782087220 */ /* 0x000fe20000400000 */
[----:B----4-:R-:W-:Y:S01]  /*b0b0*/  SHF.L.U32 R3, R160, 0x10, RZ ;  /* 0x00000010a0037819 */ /* 0x010fe200000006ff */
[C---:B------:R-:W-:Y:S01]  /*b0c0*/  FFMA R6, R133.reuse, R9, R6 ;  /* 0x0000000985067223 */ /* 0x040fe20000000006 */
[----:B------:R-:W-:Y:S01]  /*b0d0*/  SHF.L.U32 R9, R162, 0x10, RZ ;  /* 0x00000010a2097819 */ /* 0x000fe200000006ff */
[----:B------:R-:W-:Y:S01]  /*b0e0*/  FFMA R7, R133, R12, R7 ;  /* 0x0000000c85077223 */ /* 0x000fe20000000007 */
[----:B------:R-:W-:Y:S01]  /*b0f0*/  LOP3.LUT R10, R157, 0xffff0000, RZ, 0xc0, !PT ;  /* 0xffff00009d0a7812 */ /* 0x000fe200078ec0ff */
[C---:B------:R-:W-:Y:S01]  /*b100*/  FFMA R8, R133.reuse, R11, R8 ;  /* 0x0000000b85087223 */ /* 0x040fe20000000008 */
[----:B------:R-:W-:Y:S01]  /*b110*/  F2FP.BF16.F32.PACK_AB R22, R6, R5 ;  /* 0x000000050616723e */ /* 0x000fe200000010ff */
[----:B------:R-:W-:Y:S01]  /*b120*/  FMUL R0, R130, R40 ;  /* 0x0000002882007220 */ /* 0x000fe20000400000 */
[----:B------:R-:W-:Y:S01]  /*b130*/  LOP3.LUT R6, R160, 0xffff0000, RZ, 0xc0, !PT ;  /* 0xffff0000a0067812 */ /* 0x000fe200078ec0ff */
[----:B------:R-:W-:Y:S01]  /*b140*/  FMUL R4, R130, R42 ;  /* 0x0000002a82047220 */ /* 0x000fe20000400000 */
[----:B------:R-:W-:Y:S01]  /*b150*/  F2FP.BF16.F32.PACK_AB R23, R8, R7 ;  /* 0x000000070817723e */ /* 0x000fe200000010ff */
[----:B------:R-:W-:Y:S01]  /*b160*/  FFMA R0, R133, R3, R0 ;  /* 0x0000000385007223 */ /* 0x000fe20000000000 */
[C---:B------:R-:W-:Y:S01]  /*b170*/  SHF.L.U32 R7, R161.reuse, 0x10, RZ ;  /* 0x00000010a1077819 */ /* 0x040fe200000006ff */
[C---:B------:R-:W-:Y:S01]  /*b180*/  FMUL R3, R130.reuse, R41 ;  /* 0x0000002982037220 */ /* 0x040fe20000400000 */
[----:B------:R-:W-:Y:S01]  /*b190*/  LOP3.LUT R8, R161, 0xffff0000, RZ, 0xc0, !PT ;  /* 0xffff0000a1087812 */ /* 0x000fe200078ec0ff */
[----:B------:R-:W-:Y:S01]  /*b1a0*/  FMUL R5, R130, R43 ;  /* 0x0000002b82057220 */ /* 0x000fe20000400000 */
[----:B------:R-:W-:Y:S01]  /*b1b0*/  LOP3.LUT R12, R158, 0xffff0000, RZ, 0xc0, !PT ;  /* 0xffff00009e0c7812 */ /* 0x000fe200078ec0ff */
[----:B------:R-:W-:Y:S01]  /*b1c0*/  FFMA R3, R133, R6, R3 ;  /* 0x0000000685037223 */ /* 0x000fe20000000003 */
[----:B------:R-:W-:Y:S01]  /*b1d0*/  SHF.L.U32 R11, R159, 0x10, RZ ;  /* 0x000000109f0b7819 */ /* 0x000fe200000006ff */
[C---:B------:R-:W-:Y:S01]  /*b1e0*/  FFMA R4, R133.reuse, R7, R4 ;  /* 0x0000000785047223 */ /* 0x040fe20000000004 */
        /* <DEDUP_REMOVED lines=60> */
[----:B------:R-:W-:Y:S01]  /*b5b0*/  FFMA R5, R133, R12, R5 ;  /* 0x0000000c85057223 */ /* 0x000fe20000000005 */
[----:B------:R-:W-:Y:S01]  /*b5c0*/  SHF.L.U32 R12, R155, 0x10, RZ ;  /* 0x000000109b0c7819 */ /* 0x000fe200000006ff */
[----:B------:R-:W-:Y:S01]  /*b5d0*/  FMUL R6, R130, R61 ;  /* 0x0000003d82067220 */ /* 0x000fe20000400000 */
[----:B------:R-:W-:Y:S01]  /*b5e0*/  F2FP.BF16.F32.PACK_AB R89, R4, R3 ;  /* 0x000000030459723e */ /* 0x000fe200000010ff */
[----:B------:R-:W-:Y:S01]  /*b5f0*/  FMUL R7, R130, R62 ;  /* 0x0000003e82077220 */ /* 0x000fe20000400000 */
[----:B------:R-:W-:Y:S01]  /*b600*/  SHF.L.U32 R3, R148, 0x10, RZ ;  /* 0x0000001094037819 */ /* 0x000fe200000006ff */
[----:B------:R-:W-:Y:S01]  /*b610*/  FMUL R8, R130, R63 ;  /* 0x0000003f82087220 */ /* 0x000fe20000400000 */
[----:B------:R-:W-:Y:S01]  /*b620*/  LOP3.LUT R14, R147, 0xffff0000, RZ, 0xc0, !PT ;  /* 0xffff0000930e7812 */ /* 0x000fe200078ec0ff */
        /* <DEDUP_REMOVED lines=8> */
[----:B------:R1:W-:Y:S01]  /*b6b0*/  @!P1 STS.128 [R196+0x4010], R20 ;  /* 0x00401014c4009388 */ /* 0x0003e20000000c00 */
[----:B------:R-:W-:Y:S01]  /*b6c0*/  F2FP.BF16.F32.PACK_AB R91, R8, R7 ;  /* 0x00000007085b723e */ /* 0x000fe200000010ff */
[----:B------:R-:W-:Y:S01]  /*b6d0*/  FFMA R0, R133, R3, R0 ;  /* 0x0000000385007223 */ /* 0x000fe20000000000 */
[C---:B------:R-:W-:Y:S01]  /*b6e0*/  SHF.L.U32 R7, R149.reuse, 0x10, RZ ;  /* 0x0000001095077819 */ /* 0x040fe200000006ff */
[C---:B------:R-:W-:Y:S01]  /*b6f0*/  FMUL R3, R130.reuse, R65 ;  /* 0x0000004182037220 */ /* 0x040fe20000400000 */
[----:B------:R-:W-:Y:S01]  /*b700*/  LOP3.LUT R8, R149, 0xffff0000, RZ, 0xc0, !PT ;  /* 0xffff000095087812 */ /* 0x000fe200078ec0ff */
[C---:B------:R-:W-:Y:S01]  /*b710*/  FMUL R4, R130.reuse, R66 ;  /* 0x0000004282047220 */ /* 0x040fe20000400000 */
[----:B------:R-:W-:Y:S01]  /*b720*/  SHF.L.U32 R11, R147, 0x10, RZ ;  /* 0x00000010930b7819 */ /* 0x000fe200000006ff */
[C---:B------:R-:W-:Y:S01]  /*b730*/  FMUL R5, R130.reuse, R67 ;  /* 0x0000004382057220 */ /* 0x040fe20000400000 */
[C---:B------:R-:W-:Y:S01]  /*b740*/  FFMA R3, R133.reuse, R6, R3 ;  /* 0x0000000685037223 */ /* 0x040fe20000000003 */
[C---:B------:R-:W-:Y:S01]  /*b750*/  FFMA R4, R133.reuse, R7, R4 ;  /* 0x0000000785047223 */ /* 0x040fe20000000004 */
[----:B------:R-:W-:Y:S01]  /*b760*/  FMUL R6, R130, R68 ;  /* 0x0000004482067220 */ /* 0x000fe20000400000 */
[----:B------:R-:W-:Y:S01]  /*b770*/  FFMA R5, R133, R8, R5 ;  /* 0x0000000885057223 */ /* 0x000fe20000000005 */
[----:B------:R-:W-:Y:S01]  /*b780*/  LOP3.LUT R8, R150, 0xffff0000, RZ, 0xc0, !PT ;  /* 0xffff000096087812 */ /* 0x000fe200078ec0ff */
[C---:B------:R-:W-:Y:S01]  /*b790*/  FMUL R7, R130.reuse, R69 ;  /* 0x0000004582077220 */ /* 0x040fe20000400000 */
[----:B---3--:R-:W-:Y:S01]  /*b7a0*/  F2FP.BF16.F32.PACK_AB R16, R3, R0 ;  /* 0x000000000310723e */ /* 0x008fe200000010ff */
[----:B------:R3:W-:Y:S01]  /*b7b0*/  @!P1 STS.128 [R191+0x5000], R88 ;  /* 0x00500058bf009388 */ /* 0x0007e20000000c00 */
[----:B------:R-:W-:Y:S01]  /*b7c0*/  F2FP.BF16.F32.PACK_AB R17, R5, R4 ;  /* 0x000000040511723e */ /* 0x000fe200000010ff */
[----:B------:R-:W-:Y:S01]  /*b7d0*/  FFMA R6, R133, R9, R6 ;  /* 0x0000000985067223 */ /* 0x000fe20000000006 */
[----:B------:R-:W-:Y:S01]  /*b7e0*/  SHF.L.U32 R5, R151, 0x10, RZ ;  /* 0x0000001097057819 */ /* 0x000fe200000006ff */
[----:B------:R-:W-:Y:S01]  /*b7f0*/  FFMA R7, R133, R8, R7 ;  /* 0x0000000885077223 */ /* 0x000fe20000000007 */
[----:B------:R-:W-:Y:S01]  /*b800*/  LOP3.LUT R8, R151, 0xffff0000, RZ, 0xc0, !PT ;  /* 0xffff000097087812 */ /* 0x000fe200078ec0ff */
[----:B------:R-:W-:Y:S01]  /*b810*/  FMUL R0, R130, R70 ;  /* 0x0000004682007220 */ /* 0x000fe20000400000 */
[----:B------:R-:W-:Y:S01]  /*b820*/  SHF.L.U32 R9, R140, 0x10, RZ ;  /* 0x000000108c097819 */ /* 0x000fe200000006ff */
[C---:B------:R-:W-:Y:S01]  /*b830*/  FMUL R3, R130.reuse, R71 ;  /* 0x0000004782037220 */ /* 0x040fe20000400000 */
[----:B------:R-:W-:Y:S01]  /*b840*/  F2FP.BF16.F32.PACK_AB R18, R7, R6 ;  /* 0x000000060712723e */ /* 0x000fe200000010ff */
[----:B------:R-:W-:Y:S01]  /*b850*/  FMUL R4, R130, R72 ;  /* 0x0000004882047220 */ /* 0x000fe20000400000 */
        /* <DEDUP_REMOVED lines=15> */
[C---:B------:R-:W-:Y:S01]  /*b950*/  FMUL R0, R130.reuse, R76 ;  /* 0x0000004c82007220 */ /* 0x040fe20000400000 */
[----:B-1----:R-:W-:Y:S01]  /*b960*/  F2FP.BF16.F32.PACK_AB R20, R5, R4 ;  /* 0x000000040514723e */ /* 0x002fe200000010ff */
[C---:B------:R-:W-:Y:S01]  /*b970*/  FMUL R3, R130.reuse, R77 ;  /* 0x0000004d82037220 */ /* 0x040fe20000400000 */
[----:B------:R-:W-:Y:S01]  /*b980*/  F2FP.BF16.F32.PACK_AB R21, R7, R6 ;  /* 0x000000060715723e */ /* 0x000fe200000010ff */
[----:B------:R3:W-:Y:S01]  /*b990*/  @!P1 STS.128 [R199+0x5010], R16 ;  /* 0x00501010c7009388 */ /* 0x0007e20000000c00 */
[----:B------:R-:W-:Y:S01]  /*b9a0*/  SHF.L.U32 R7, R143, 0x10, RZ ;  /* 0x000000108f077819 */ /* 0x000fe200000006ff */
[----:B------:R-:W-:Y:S01]  /*b9b0*/  FFMA R0, R133, R8, R0 ;  /* 0x0000000885007223 */ /* 0x000fe20000000000 */
[----:B------:R-:W-:Y:S01]  /*b9c0*/  LOP3.LUT R8, R143, 0xffff0000, RZ, 0xc0, !PT ;  /* 0xffff00008f087812 */ /* 0x000fe200078ec0ff */
        /* <DEDUP_REMOVED lines=28> */
[----:B------:R-:W-:Y:S02]  /*bb90*/  F2FP.BF16.F32.PACK_AB R12, R0, R6 ;  /* 0x00000006000c723e */ /* 0x000fe400000010ff */
[----:B------:R-:W-:Y:S02]  /*bba0*/  F2FP.BF16.F32.PACK_AB R13, R7, R3 ;  /* 0x00000003070d723e */ /* 0x000fe400000010ff */
[----:B------:R-:W-:Y:S02]  /*bbb0*/  F2FP.BF16.F32.PACK_AB R14, R5, R4 ;  /* 0x00000004050e723e */ /* 0x000fe400000010ff */
[----:B------:R-:W-:Y:S02]  /*bbc0*/  F2FP.BF16.F32.PACK_AB R15, R9, R8 ;  /* 0x00000008090f723e */ /* 0x000fe400000010ff */
[----:B------:R-:W-:Y:S02]  /*bbd0*/  MOV R0, UR46 ;  /* 0x0000002e00007c02 */ /* 0x000fe40008000f00 */
[----:B------:R-:W-:Y:S01]  /*bbe0*/  @P2 SHF.L.U32 R3, RZ, 0x1f, RZ ;  /* 0x0000001fff032819 */ /* 0x000fe200000006ff */
[----:B------:R3:W-:Y:S01]  /*bbf0*/  @!P1 STS.128 [R196+0x5010], R12 ;  /* 0x0050100cc4009388 */ /* 0x0007e20000000c00 */
[----:B------:R-:W-:Y:S04]  /*bc00*/  @P2 LEA R0, R0, UR44, 0x3 ;  /* 0x0000002c00002c11 */ /* 0x000fe8000f8e18ff */
[----:B------:R-:W-:Y:S02]  /*bc10*/  @P2 IADD3 R4, PT, PT, R0, 0x50, RZ ;  /* 0x0000005000042810 */ /* 0x000fe40007ffe0ff */
[----:B------:R-:W-:Y:S01]  /*bc20*/  LEA R0, R138, UR44, 0x3 ;  /* 0x0000002c8a007c11 */ /* 0x000fe2000f8e18ff */
[----:B------:R-:W-:Y:S01]  /*bc30*/  @!PT LDS RZ, [RZ] ;  /* 0x00000000fffff984 */ /* 0x000fe20000000800 */
[----:B------:R-:W-:Y:S01]  /*bc40*/  @!PT LDS RZ, [RZ] ;  /* 0x00000000fffff984 */ /* 0x000fe20000000800 */
[----:B------:R-:W-:Y:S01]  /*bc50*/  @!PT LDS RZ, [RZ] ;  /* 0x00000000fffff984 */ /* 0x000fe20000000800 */
[----:B------:R-:W-:Y:S01]  /*bc60*/  @!PT LDS RZ, [RZ] ;  /* 0x00000000fffff984 */ /* 0x000fe20000000800 */
[----:B------:R1:W-:Y:S06]  /*bc70*/  MEMBAR.ALL.CTA ;  /* 0x0000000000007992 */ /* 0x0003ec0000008000 */
[----:B-1----:R-:W1:Y:S02]  /*bc80*/  FENCE.VIEW.ASYNC.S ;  /* 0x00000000000073c6 */ /* 0x002e640000000000 */
[----:B------:R-:W-:Y:S05]  /*bc90*/  WARPSYNC.ALL ;  /* 0x0000000000007948 */ /* 0x000fea0003800000 */
[----:B------:R-:W-:Y:S01]  /*bca0*/  BSSY.RECONVERGENT B0, `(.L_x_137) ;  /* 0x0000010000007945 */ /* 0x000fe20003800200 */
[----:B------:R-:W-:Y:S01]  /*bcb0*/  @P2 PRMT R4, R201, 0x654, R4 ;  /* 0x00000654c9042816 */ /* 0x000fe20000000004 */
[----:B-1----:R-:W-:Y:S06]  /*bcc0*/  BAR.SYNC.DEFER_BLOCKING 0x1, 0x80 ;  /* 0x0042000000007b1d */ /* 0x002fec0000010000 */
[----:B------:R-:W-:Y:S05]  /*bcd0*/  @P0 BRA `(.L_x_138) ;  /* 0x0000000000300947 */ /* 0x000fea0003800000 */
[----:B------:R-:W-:Y:S02]  /*bce0*/  UIADD3 UR4, UP0, UPT, UR54, 0xa80, URZ ;  /* 0x00000a8036047890 */ /* 0x000fe4000ff1e0ff */
[----:B------:R-:W-:Y:S02]  /*bcf0*/  UIADD3 UR48, UPT, UPT, UR44, 0x4200, URZ ;  /* 0x000042002c307890 */ /* 0x000fe4000fffe0ff */
[----:B------:R-:W-:Y:S01]  /*bd00*/  UIADD3.X UR5, UPT, UPT, URZ, UR55, URZ, UP0, !UPT ;  /* 0x00000037ff057290 */ /* 0x000fe200087fe4ff */
[----:B------:R-:W-:Y:S01]  /*bd10*/  UMOV UR51, UR36 ;  /* 0x0000002400337c82 */ /* 0x000fe20008000000 */
[----:B------:R-:W-:Y:S02]  /*bd20*/  UIADD3 UR9, UPT, UPT, UR49, 0x80, URZ ;  /* 0x0000008031097890 */ /* 0x000fe4000fffe0ff */
[----:B------:R-:W-:Y:S01]  /*bd30*/  UIADD3 UR8, UPT, UPT, UR44, 0x5200, URZ ;  /* 0x000052002c087890 */ /* 0x000fe2000fffe0ff */
[----:B------:R-:W-:Y:S01]  /*bd40*/  UMOV UR10, UR50 ;  /* 0x00000032000a7c82 */ /* 0x000fe20008000000 */
[----:B------:R-:W-:Y:S03]  /*bd50*/  UMOV UR11, UR36 ;  /* 0x00000024000b7c82 */ /* 0x000fe60008000000 */
[----:B------:R1:W-:Y:S04]  /*bd60*/  UTMASTG.3D [UR48], [UR4] ;  /* 0x00000030040073b5 */ /* 0x0003e80008010000 */
[----:B------:R1:W-:Y:S01]  /*bd70*/  UTMASTG.3D [UR8], [UR4] ;  /* 0x00000008040073b5 */ /* 0x0003e20008010000 */
[----:B------:R0:W-:Y:S01]  /*bd80*/  UTMACMDFLUSH ;  /* 0x00000000000079b7 */ /* 0x0001e20000000000 */
[----:B-1----:R-:W-:Y:S04]  /*bd90*/  DEPBAR.LE SB0, 0x1 ;  /* 0x000080400000791a */ /* 0x002fe80000000000 */
.L_x_138:
[----:B------:R-:W-:Y:S05]  /*bda0*/  BSYNC.RECONVERGENT B0 ;  /* 0x0000000000007941 */ /* 0x000fea0003800200 */
.L_x_137:
[----:B------:R-:W-:Y:S01]  /*bdb0*/  BAR.SYNC.DEFER_BLOCKING 0x1, 0x80 ;  /* 0x0042000000007b1d */ /* 0x000fe20000010000 */
[----:B------:R-:W-:Y:S01]  /*bdc0*/  UIADD3 UR4, UPT, UPT, UR46, 0x1, URZ ;  /* 0x000000012e047890 */ /* 0x000fe2000fffe0ff */
[----:B---3--:R-:W-:Y:S03]  /*bdd0*/  HFMA2 R16, -RZ, RZ, 0, 0 ;  /* 0x00000000ff107431 */ /* 0x008fe600000001ff */
[----:B------:R-:W-:Y:S04]  /*bde0*/  UISETP.NE.AND UP0, UPT, UR4, 0x4, UPT ;  /* 0x000000040400788c */ /* 0x000fe8000bf05270 */
[----:B------:R-:W-:Y:S01]  /*bdf0*/  USEL UR47, UR4, URZ, UP0 ;  /* 0x000000ff042f7287 */ /* 0x000fe20008000000 */
[----:B------:R1:W-:Y:S01]  /*be00*/  @P2 SYNCS.ARRIVE.TRANS64.RED.A1T0 RZ, [R4+URZ], RZ ;  /* 0x000000ff04ff29a7 */ /* 0x0003e200081004ff */
[----:B------:R-:W-:Y:S01]  /*be10*/  BSSY B1, `(.L_x_139) ;  /* 0x000001e000017945 */ /* 0x000fe20003800000 */
[----:B------:R-:W3:Y:S02]  /*be20*/  @P2 SYNCS.PHASECHK.TRANS64.TRYWAIT P0, [R0+URZ+0x30], R3 ;  /* 0x00003003000025a7 */ /* 0x000ee400080011ff */
        /* <DEDUP_REMOVED lines=13> */
.L_x_142:
[----:B------:R-:W-:Y:S05]  /*bf00*/  BSYNC B0 ;  /* 0x0000000000007941 */ /* 0x000fea0003800000 */
.L_x_141:
[----:B------:R-:W-:Y:S01]  /*bf10*/  ISETP.NE.AND P0, PT, R139, RZ, PT ;  /* 0x000000ff8b00720c */ /* 0x000fe20003f05270 */
[----:B------:R-:W-:Y:S11]  /*bf20*/  VIADD R138, R138, 0x1 ;  /* 0x000000018a8a7836 */ /* 0x000ff60000000000 */
[----:B------:R-:W-:Y:S01]  /*bf30*/  @!UPT UIADD3 URZ, UPT, UPT, URZ, URZ, URZ ;  /* 0x000000fffffff290 */ /* 0x000fe2000fffe0ff */
[----:B------:R3:W4:Y:S04]  /*bf40*/  @P0 LDS.128 R160, [R4+0x20] ;  /* 0x0000200004a00984 */ /* 0x0007280000000c00 */
[----:B------:R3:W1:Y:S04]  /*bf50*/  @P0 LDS.128 R140, [R4+0x1020] ;  /* 0x00102000048c0984 */ /* 0x0006680000000c00 */
[----:B------:R3:W1:Y:S04]  /*bf60*/  @P0 LDS.128 R168, [R7] ;  /* 0x0000000007a80984 */ /* 0x0006680000000c00 */
[----:B------:R3:W1:Y:S04]  /*bf70*/  @P0 LDS.128 R152, [R7+0x1000] ;  /* 0x0010000007980984 */ /* 0x0006680000000c00 */
[----:B------:R3:W1:Y:S04]  /*bf80*/  @P0 LDS.128 R164, [R5+0x10] ;  /* 0x0000100005a40984 */ /* 0x0006680000000c00 */
[----:B------:R3:W1:Y:S04]  /*bf90*/  @P0 LDS.128 R148, [R5+0x1010] ;  /* 0x0010100005940984 */ /* 0x0006680000000c00 */
[----:B------:R3:W1:Y:S04]  /*bfa0*/  @P0 LDS.128 R156, [R3+0x10] ;  /* 0x00001000039c0984 */ /* 0x0006680000000c00 */
[----:B------:R3:W1:Y:S01]  /*bfb0*/  @P0 LDS.128 R144, [R3+0x1010] ;  /* 0x0010100003900984 */ /* 0x0006620000000c00 */
[C---:B------:R-:W-:Y:S04]  /*bfc0*/  ISETP.NE.AND P0, PT, R138.reuse, 0x4, PT ;  /* 0x000000048a00780c */ /* 0x040fe80003f05270 */
[----:B------:R-:W-:Y:S02]  /*bfd0*/  SEL R138, R138, RZ, P0 ;  /* 0x000000ff8a8a7207 */ /* 0x000fe40000000000 */
[----:B------:R-:W-:Y:S02]  /*bfe0*/  SEL R16, RZ, 0x1, P0 ;  /* 0x00000001ff107807 */ /* 0x000fe40000000000 */
.L_x_140:
[----:B------:R-:W-:Y:S05]  /*bff0*/  BSYNC B1 ;  /* 0x0000000000017941 */ /* 0x000fea0003800000 */
.L_x_139:
[----:B------:R-:W-:Y:S05]  /*c000*/  VIADD R92, R92, 0x400000 ;  /* 0x004000005c5c7836 */ /* 0x000fea0000000000 */
[----:B-1----:R-:W-:Y:S04]  /*c010*/  SHF.R.U32.HI R0, RZ, 0x15, R92 ;  /* 0x00000015ff007819 */ /* 0x002fe8000001165c */
[----:B------:R-:W-:Y:S04]  /*c020*/  LOP3.LUT R17, R0, 0x3, RZ, 0xc0, !PT ;  /* 0x0000000300117812 */ /* 0x000fe800078ec0ff */
        /* <DEDUP_REMOVED lines=11> */
[----:B------:R-:W1:Y:S01]  /*c0e0*/  LDCU.64 UR6, c[0x4][0x78] ;  /* 0x01000f00ff0677ac */ /* 0x000e620008000a00 */
[----:B------:R-:W2:Y:S01]  /*c0f0*/  LDC.64 R14, c[0x4][R15] ;  /* 0x010000000f0e7b82 */ /* 0x000ea20000000a00 */
[----:B------:R-:W5:Y:S01]  /*c100*/  LDCU.64 UR4, c[0x4][0x10] ;  /* 0x01000200ff0477ac */ /* 0x000f620008000a00 */
[----:B---3--:R-:W-:Y:S01]  /*c110*/  MOV R5, UR9 ;  /* 0x0000000900057c02 */ /* 0x008fe20008000f00 */
[----:B------:R-:W-:Y:S01]  /*c120*/  IMAD.U32 R4, RZ, RZ, UR8 ;  /* 0x00000008ff047e24 */ /* 0x000fe2000f8e00ff */
[----:B-1----:R-:W-:Y:S01]  /*c130*/  MOV R7, UR7 ;  /* 0x0000000700077c02 */ /* 0x002fe20008000f00 */
[----:B------:R-:W-:Y:S01]  /*c140*/  IMAD.U32 R6, RZ, RZ, UR6 ;  /* 0x00000006ff067e24 */ /* 0x000fe2000f8e00ff */
[----:B-----5:R-:W-:Y:S01]  /*c150*/  MOV R11, UR5 ;  /* 0x00000005000b7c02 */ /* 0x020fe20008000f00 */
[----:B------:R-:W-:Y:S02]  /*c160*/  IMAD.U32 R10, RZ, RZ, UR4 ;  /* 0x00000004ff0a7e24 */ /* 0x000fe4000f8e00ff */
[----:B------:R-:W-:Y:S07]  /*c170*/  LEPC R20, `(.L_x_145) ;  /* 0x000000001014794e */ /* 0x000fee0000000000 */
[----:B--2-4-:R-:W-:Y:S05]  /*c180*/  CALL.ABS.NOINC R14 ;  /* 0x000000000e007343 */ /* 0x014fea0003c00000 */
.L_x_145:
[----:B------:R-:W-:Y:S05]  /*c190*/  WARPSYNC.ALL ;  /* 0x0000000000007948 */ /* 0x000fea0003800000 */
[C---:B------:R-:W-:Y:S01]  /*c1a0*/  R2UR UR4, R92.reuse ;  /* 0x000000005c0472ca */ /* 0x040fe200000e0000 */
[----:B------:R-:W-:Y:S05]  /*c1b0*/  VIADD R0, R92, 0x80 ;  /* 0x000000805c007836 */ /* 0x000fea0000000000 */
[----:B------:R-:W-:Y:S04]  /*c1c0*/  SHF.R.U32.HI R0, RZ, 0x15, R0 ;  /* 0x00000015ff007819 */ /* 0x000fe80000011600 */
[----:B------:R-:W-:Y:S03]  /*c1d0*/  LOP3.LUT P0, RZ, R0, 0x3, R181, 0x48, !PT ;  /* 0x0000000300ff7812 */ /* 0x000fe600078048b5 */
[----:B------:R-:W1:Y:S10]  /*c1e0*/  LDTM.x32 R24, tmem[UR4] ;  /* 0x00000004001879ee */ /* 0x000e7400082c0000 */
[----:B-1----:R-:W-:Y:S05]  /*c1f0*/  @!P0 BRA `(.L_x_146) ;  /* 0x0000000000408947 */ /* 0x002fea0003800000 */
        /* <DEDUP_REMOVED lines=16> */
.L_x_146:
[----:B------:R-:W-:Y:S05]  /*c300*/  WARPSYNC.ALL ;  /* 0x0000000000007948 */ /* 0x000fea0003800000 */
[----:B------:R-:W-:Y:S11]  /*c310*/  R2UR UR4, R92 ;  /* 0x000000005c0472ca */ /* 0x000ff600000e0000 */
[----:B------:R-:W-:Y:S02]  /*c320*/  @!UPT UIADD3 URZ, UPT, UPT, URZ, URZ, URZ ;  /* 0x000000fffffff290 */ /* 0x000fe4000fffe0ff */
[----:B------:R-:W1:Y:S02]  /*c330*/  LDTM.x32 R56, tmem[UR4+0x80] ;  /* 0x00008004003879ee */ /* 0x000e6400082c0000 */
[----:B-1----:R-:W-:Y:S01]  /*c340*/  NOP ;  /* 0x0000000000007918 */ /* 0x002fe20000000000 */
.L_x_144:
[----:B---3--:R-:W-:Y:S01]  /*c350*/  SHF.L.U32 R4, R168, 0x10, RZ ;  /* 0x00000010a8047819 */ /* 0x008fe200000006ff */
[----:B------:R-:W-:Y:S01]  /*c360*/  FMUL R0, R130, R24 ;  /* 0x0000001882007220 */ /* 0x000fe20000400000 */
        /* <DEDUP_REMOVED lines=233> */
[----:B------:R-:W-:Y:S01]  /*d200*/  LEA R9, R138, UR44, 0x3 ;  /* 0x0000002c8a097c11 */ /* 0x000fe2000f8e18ff */
[----:B------:R3:W-:Y:S01]  /*d210*/  @!P1 STS.128 [R196+0x7010], R12 ;  /* 0x0070100cc4009388 */ /* 0x0007e20000000c00 */
[----:B------:R-:W-:Y:S02]  /*d220*/  @P2 LEA R0, R0, UR44, 0x3 ;  /* 0x0000002c00002c11 */ /* 0x000fe4000f8e18ff */
[----:B------:R-:W-:Y:S02]  /*d230*/  @P2 SHF.L.U32 R4, R16, 0x1f, RZ ;  /* 0x0000001f10042819 */ /* 0x000fe400000006ff */
[----:B------:R-:W-:Y:S01]  /*d240*/  @P2 IADD3 R0, PT, PT, R0, 0x50, RZ ;  /* 0x0000005000002810 */ /* 0x000fe20007ffe0ff */
        /* <DEDUP_REMOVED lines=13> */
[----:B------:R-:W-:Y:S02]  /*d320*/  UIADD3 UR8, UPT, UPT, UR44, 0x6200, URZ ;  /* 0x000062002c087890 */ /* 0x000fe4000fffe0ff */
[----:B------:R-:W-:Y:S01]  /*d330*/  UIADD3.X UR5, UPT, UPT, URZ, UR55, URZ, UP0, !UPT ;  /* 0x00000037ff057290 */ /* 0x000fe200087fe4ff */
[----:B------:R-:W-:Y:S01]  /*d340*/  UMOV UR9, UR49 ;  /* 0x0000003100097c82 */ /* 0x000fe20008000000 */
[----:B------:R-:W-:Y:S01]  /*d350*/  UMOV UR11, UR36 ;  /* 0x00000024000b7c82 */ /* 0x000fe20008000000 */
[----:B------:R-:W-:Y:S02]  /*d360*/  UIADD3 UR13, UPT, UPT, UR49, 0x80, URZ ;  /* 0x00000080310d7890 */ /* 0x000fe4000fffe0ff */
[----:B------:R-:W-:Y:S01]  /*d370*/  UIADD3 UR12, UPT, UPT, UR44, 0x7200, URZ ;  /* 0x000072002c0c7890 */ /* 0x000fe2000fffe0ff */
[----:B------:R-:W-:Y:S03]  /*d380*/  UMOV UR15, UR36 ;  /* 0x00000024000f7c82 */ /* 0x000fe60008000000 */
[----:B------:R1:W-:Y:S01]  /*d390*/  UTMASTG.3D [UR8], [UR4] ;  /* 0x00000008040073b5 */ /* 0x0003e20008010000 */
[----:B------:R-:W-:Y:S04]  /*d3a0*/  UMOV UR14, UR10 ;  /* 0x0000000a000e7c82 */ /* 0x000fe80008000000 */
[----:B------:R1:W-:Y:S01]  /*d3b0*/  UTMASTG.3D [UR12], [UR4] ;  /* 0x0000000c040073b5 */ /* 0x0003e20008010000 */
[----:B------:R0:W-:Y:S01]  /*d3c0*/  UTMACMDFLUSH ;  /* 0x00000000000079b7 */ /* 0x0001e20000000000 */
[----:B-1----:R-:W-:Y:S04]  /*d3d0*/  DEPBAR.LE SB0, 0x1 ;  /* 0x000080400000791a */ /* 0x002fe80000000000 */
.L_x_148:
[----:B------:R-:W-:Y:S05]  /*d3e0*/  BSYNC.RECONVERGENT B0 ;  /* 0x0000000000007941 */ /* 0x000fea0003800200 */
.L_x_147:
        /* <DEDUP_REMOVED lines=9> */
[----:B------:R-:W4:Y:S01]  /*d480*/  @P2 SYNCS.PHASECHK.TRANS64.TRYWAIT P0, [R9+URZ+0x30], R4 ;  /* 0x00003004090025a7 */ /* 0x000f2200080011ff */
[----:B------:R-:W-:Y:S01]  /*d490*/  VIADD R17, R131, UR4 ;  /* 0x0000000483117c36 */ /* 0x000fe20008000000 */
[----:B------:R-:W-:Y:S04]  /*d4a0*/  USEL UR46, UR5, URZ, UP0 ;  /* 0x000000ff052e7287 */ /* 0x000fe80008000000 */
[----:B------:R-:W-:Y:S04]  /*d4b0*/  SHF.R.U32.HI R6, RZ, 0x15, R17 ;  /* 0x00000015ff067819 */ /* 0x000fe80000011611 */
[----:B------:R-:W-:Y:S02]  /*d4c0*/  LOP3.LUT R19, R6, 0x3, RZ, 0xc0, !PT ;  /* 0x0000000306137812 */ /* 0x000fe400078ec0ff */
[----:B----4-:R-:W-:Y:S01]  /*d4d0*/  @P2 SEL R137, RZ, 0x1, !P0 ;  /* 0x00000001ff892807 */ /* 0x010fe20004000000 */
        /* <DEDUP_REMOVED lines=9> */
[----:B------:R-:W-:Y:S04]  /*d570*/  SHF.L.U32 R4, R16, 0x1f, RZ ;  /* 0x0000001f10047819 */ /* 0x000fe800000006ff */
[----:B------:R-:W1:Y:S02]  /*d580*/  SYNCS.PHASECHK.TRANS64.TRYWAIT P0, [R9+URZ+0x30], R4 ;  /* 0x00003004090075a7 */ /* 0x000e6400080011ff */
[----:B-1----:R-:W-:Y:S05]  /*d590*/  @!P0 BRA `(.L_x_153) ;  /* 0x0000006400a08947 */ /* 0x002fea0003800000 */
.L_x_152:
[----:B------:R-:W-:Y:S05]  /*d5a0*/  BSYNC B0 ;  /* 0x0000000000007941 */ /* 0x000fea0003800000 */
.L_x_151:
[----:B------:R-:W-:Y:S01]  /*d5b0*/  ISETP.NE.AND P0, PT, R139, RZ, PT ;  /* 0x000000ff8b00720c */ /* 0x000fe20003f05270 */
[----:B------:R-:W-:Y:S11]  /*d5c0*/  VIADD R138, R138, 0x1 ;  /* 0x000000018a8a7836 */ /* 0x000ff60000000000 */
[----:B------:R-:W-:Y:S01]  /*d5d0*/  @!UPT UIADD3 URZ, UPT, UPT, URZ, URZ, URZ ;  /* 0x000000fffffff290 */ /* 0x000fe2000fffe0ff */
[----:B------:R4:W2:Y:S04]  /*d5e0*/  @P0 LDS.128 R160, [R3+0x20] ;  /* 0x0000200003a00984 */ /* 0x0008a80000000c00 */
[----:B------:R4:W2:Y:S04]  /*d5f0*/  @P0 LDS.128 R140, [R3+0x1020] ;  /* 0x00102000038c0984 */ /* 0x0008a80000000c00 */
[----:B------:R4:W2:Y:S04]  /*d600*/  @P0 LDS.128 R168, [R7] ;  /* 0x0000000007a80984 */ /* 0x0008a80000000c00 */
[----:B------:R4:W2:Y:S04]  /*d610*/  @P0 LDS.128 R152, [R7+0x1000] ;  /* 0x0010000007980984 */ /* 0x0008a80000000c00 */
[----:B------:R4:W2:Y:S04]  /*d620*/  @P0 LDS.128 R164, [R5+0x10] ;  /* 0x0000100005a40984 */ /* 0x0008a80000000c00 */
[----:B------:R4:W2:Y:S04]  /*d630*/  @P0 LDS.128 R148, [R5+0x1010] ;  /* 0x0010100005940984 */ /* 0x0008a80000000c00 */
[----:B------:R4:W2:Y:S04]  /*d640*/  @P0 LDS.128 R156, [R0+0x10] ;  /* 0x00001000009c0984 */ /* 0x0008a80000000c00 */
[----:B------:R4:W2:Y:S01]  /*d650*/  @P0 LDS.128 R144, [R0+0x1010] ;  /* 0x0010100000900984 */ /* 0x0008a20000000c00 */
[C---:B------:R-:W-:Y:S04]  /*d660*/  ISETP.NE.AND P0, PT, R138.reuse, 0x4, PT ;  /* 0x000000048a00780c */ /* 0x040fe80003f05270 */
[----:B-1----:R-:W-:Y:S02]  /*d670*/  SEL R9, RZ, 0x1, P0 ;  /* 0x00000001ff097807 */ /* 0x002fe40000000000 */
[----:B------:R-:W-:Y:S02]  /*d680*/  SEL R138, R138, RZ, P0 ;  /* 0x000000ff8a8a7207 */ /* 0x000fe40000000000 */
[----:B------:R-:W-:Y:S02]  /*d690*/  LOP3.LUT R16, R16, R9, RZ, 0x3c, !PT ;  /* 0x0000000910107212 */ /* 0x000fe400078e3cff */
.L_x_150:
[----:B------:R-:W-:Y:S05]  /*d6a0*/  BSYNC B1 ;  /* 0x0000000000017941 */ /* 0x000fea0003800000 */
.L_x_149:
[----:B------:R-:W-:Y:S11]  /*d6b0*/  ISETP.NE.AND P0, PT, R192, R19, PT ;  /* 0x00000013c000720c */ /* 0x000ff60003f05270 */
[----:B------:R-:W-:Y:S02]  /*d6c0*/  @!UPT UIADD3 URZ, UPT, UPT, URZ, URZ, URZ ;  /* 0x000000fffffff290 */ /* 0x000fe4000fffe0ff */
[----:B------:R-:W-:Y:S05]  /*d6d0*/  @P0 BRA `(.L_x_154) ;  /* 0x0000000000bc0947 */ /* 0x000fea0003800000 */
[----:B------:R-:W-:Y:S11]  /*d6e0*/  LOP3.LUT P0, RZ, R6, 0x3, R181, 0x48, !PT ;  /* 0x0000000306ff7812 */ /* 0x000ff600078048b5 */
[----:B------:R-:W-:Y:S02]  /*d6f0*/  @!UPT UIADD3 URZ, UPT, UPT, URZ, URZ, URZ ;  /* 0x000000fffffff290 */ /* 0x000fe4000fffe0ff */
[----:B------:R-:W-:Y:S05]  /*d700*/  @!P0 BRA `(.L_x_155) ;  /* 0x0000000000408947 */ /* 0x000fea0003800000 */
[----:B------:R-:W4:Y:S01]  /*d710*/  LDCU.64 UR8, c[0x4][0x70] ;  /* 0x01000e00ff0877ac */ /* 0x000f220008000a00 */
[----:B---3--:R-:W-:Y:S01]  /*d720*/  MOV R15, 0x0 ;  /* 0x00000000000f7802 */ /* 0x008fe20000000f00 */
[----:B------:R-:W-:Y:S02]  /*d730*/  HFMA2 R12, -RZ, RZ, 0, 5.9604644775390625e-08 ;  /* 0x00000001ff0c7431 */ /* 0x000fe400000001ff */
[----:B------:R-:W-:Y:S02]  /*d740*/  IMAD.MOV.U32 R8, RZ, RZ, 0x192 ;  /* 0x00000192ff087424 */ /* 0x000fe400078e00ff */
[----:B------:R-:W-:Y:S01]  /*d750*/  IMAD.MOV.U32 R13, RZ, RZ, RZ ;  /* 0x000000ffff0d7224 */ /* 0x000fe200078e00ff */
[----:B------:R-:W1:Y:S01]  /*d760*/  LDCU.64 UR6, c[0x4][0x78] ;  /* 0x01000f00ff0677ac */ /* 0x000e620008000a00 */
[----:B------:R-:W3:Y:S01]  /*d770*/  LDC.64 R14, c[0x4][R15] ;  /* 0x010000000f0e7b82 */ /* 0x000ee20000000a00 */
[----:B------:R-:W5:Y:S01]  /*d780*/  LDCU.64 UR4, c[0x4][0x10] ;  /* 0x01000200ff0477ac */ /* 0x000f620008000a00 */
[----:B----4-:R-:W-:Y:S01]  /*d790*/  MOV R5, UR9 ;  /* 0x0000000900057c02 */ /* 0x010fe20008000f00 */
[----:B------:R-:W-:Y:S01]  /*d7a0*/  IMAD.U32 R4, RZ, RZ, UR8 ;  /* 0x00000008ff047e24 */ /* 0x000fe2000f8e00ff */
[----:B-1----:R-:W-:Y:S01]  /*d7b0*/  MOV R7, UR7 ;  /* 0x0000000700077c02 */ /* 0x002fe20008000f00 */
[----:B------:R-:W-:Y:S01]  /*d7c0*/  IMAD.U32 R6, RZ, RZ, UR6 ;  /* 0x00000006ff067e24 */ /* 0x000fe2000f8e00ff */
[----:B-----5:R-:W-:Y:S01]  /*d7d0*/  MOV R11, UR5 ;  /* 0x00000005000b7c02 */ /* 0x020fe20008000f00 */
[----:B------:R-:W-:Y:S02]  /*d7e0*/  IMAD.U32 R10, RZ, RZ, UR4 ;  /* 0x00000004ff0a7e24 */ /* 0x000fe4000f8e00ff */
[----:B------:R-:W-:Y:S07]  /*d7f0*/  LEPC R20, `(.L_x_155) ;  /* 0x000000001014794e */ /* 0x000fee0000000000 */
[----:B--23--:R-:W-:Y:S05]  /*d800*/  CALL.ABS.NOINC R14 ;  /* 0x000000000e007343 */ /* 0x00cfea0003c00000 */
.L_x_155:
[----:B------:R-:W-:Y:S05]  /*d810*/  WARPSYNC.ALL ;  /* 0x0000000000007948 */ /* 0x000fea0003800000 */
[C---:B------:R-:W-:Y:S01]  /*d820*/  R2UR UR4, R17.reuse ;  /* 0x00000000110472ca */ /* 0x040fe200000e0000 */
[----:B----4-:R-:W-:Y:S05]  /*d830*/  VIADD R0, R17, 0x80 ;  /* 0x0000008011007836 */ /* 0x010fea0000000000 */
[----:B------:R-:W-:Y:S04]  /*d840*/  SHF.R.U32.HI R0, RZ, 0x15, R0 ;  /* 0x00000015ff007819 */ /* 0x000fe80000011600 */
[----:B------:R-:W-:Y:S03]  /*d850*/  LOP3.LUT P0, RZ, R0, 0x3, R181, 0x48, !PT ;  /* 0x0000000300ff7812 */ /* 0x000fe600078048b5 */
[----:B------:R-:W1:Y:S10]  /*d860*/  LDTM.x32 R24, tmem[UR4] ;  /* 0x00000004001879ee */ /* 0x000e7400082c0000 */
[----:B-1----:R-:W-:Y:S05]  /*d870*/  @!P0 BRA `(.L_x_156) ;  /* 0x0000000000408947 */ /* 0x002fea0003800000 */
[----:B------:R-:W1:Y:S01]  /*d880*/  LDCU.64 UR8, c[0x4][0x70] ;  /* 0x01000e00ff0877ac */ /* 0x000e620008000a00 */
[----:B---3--:R-:W-:Y:S01]  /*d890*/  MOV R15, 0x0 ;  /* 0x00000000000f7802 */ /* 0x008fe20000000f00 */
[----:B------:R-:W-:Y:S02]  /*d8a0*/  HFMA2 R12, -RZ, RZ, 0, 5.9604644775390625e-08 ;  /* 0x00000001ff0c7431 */ /* 0x000fe400000001ff */
[----:B------:R-:W-:Y:S02]  /*d8b0*/  IMAD.MOV.U32 R8, RZ, RZ, 0x192 ;  /* 0x00000192ff087424 */ /* 0x000fe400078e00ff */
[----:B------:R-:W-:Y:S01]  /*d8c0*/  IMAD.MOV.U32 R13, RZ, RZ, RZ ;  /* 0x000000ffff0d7224 */ /* 0x000fe200078e00ff */
[----:B------:R-:W3:Y:S01]  /*d8d0*/  LDCU.64 UR6, c[0x4][0x78] ;  /* 0x01000f00ff0677ac */ /* 0x000ee20008000a00 */
[----:B------:R-:W4:Y:S01]  /*d8e0*/  LDC.64 R14, c[0x4][R15] ;  /* 0x010000000f0e7b82 */ /* 0x000f220000000a00 */
[----:B------:R-:W5:Y:S01]  /*d8f0*/  LDCU.64 UR4, c[0x4][0x10] ;  /* 0x01000200ff0477ac */ /* 0x000f620008000a00 */
[----:B-1----:R-:W-:Y:S01]  /*d900*/  MOV R5, UR9 ;  /* 0x0000000900057c02 */ /* 0x002fe20008000f00 */
[----:B------:R-:W-:Y:S01]  /*d910*/  IMAD.U32 R4, RZ, RZ, UR8 ;  /* 0x00000008ff047e24 */ /* 0x000fe2000f8e00ff */
[----:B---3--:R-:W-:Y:S01]  /*d920*/  MOV R7, UR7 ;  /* 0x0000000700077c02 */ /* 0x008fe20008000f00 */
[----:B------:R-:W-:Y:S01]  /*d930*/  IMAD.U32 R6, RZ, RZ, UR6 ;  /* 0x00000006ff067e24 */ /* 0x000fe2000f8e00ff */
[----:B-----5:R-:W-:Y:S01]  /*d940*/  MOV R11, UR5 ;  /* 0x00000005000b7c02 */ /* 0x020fe20008000f00 */
[----:B------:R-:W-:Y:S02]  /*d950*/  IMAD.U32 R10, RZ, RZ, UR4 ;  /* 0x00000004ff0a7e24 */ /* 0x000fe4000f8e00ff */
[----:B------:R-:W-:Y:S07]  /*d960*/  LEPC R20, `(.L_x_156) ;  /* 0x000000001014794e */ /* 0x000fee0000000000 */
[----:B--2-4-:R-:W-:Y:S05]  /*d970*/  CALL.ABS.NOINC R14 ;  /* 0x000000000e007343 */ /* 0x014fea0003c00000 */
.L_x_156:
[----:B------:R-:W-:Y:S05]  /*d980*/  WARPSYNC.ALL ;  /* 0x0000000000007948 */ /* 0x000fea0003800000 */
[----:B------:R-:W-:Y:S11]  /*d990*/  R2UR UR4, R17 ;  /* 0x00000000110472ca */ /* 0x000ff600000e0000 */
[----:B------:R-:W-:Y:S02]  /*d9a0*/  @!UPT UIADD3 URZ, UPT, UPT, URZ, URZ, URZ ;  /* 0x000000fffffff290 */ /* 0x000fe4000fffe0ff */
[----:B------:R-:W1:Y:S02]  /*d9b0*/  LDTM.x32 R56, tmem[UR4+0x80] ;  /* 0x00008004003879ee */ /* 0x000e6400082c0000 */
[----:B-1----:R-:W-:Y:S01]  /*d9c0*/  NOP ;  /* 0x0000000000007918 */ /* 0x002fe20000000000 */
.L_x_154:
[----:B--2---:R-:W-:Y:S01]  /*d9d0*/  SHF.L.U32 R4, R168, 0x10, RZ ;  /* 0x00000010a8047819 */ /* 0x004fe200000006ff */
[----:B----4-:R-:W-:Y:S01]  /*d9e0*/  FMUL R0, R130, R24 ;  /* 0x0000001882007220 */ /* 0x010fe20000400000 */
        /* <DEDUP_REMOVED lines=12> */
[----:B---3--:R-:W-:Y:S01]  /*dab0*/  LOP3.LUT R12, R171, 0xffff0000, RZ, 0xc0, !PT ;  /* 0xffff0000ab0c7812 */ /* 0x008fe200078ec0ff */
        /* <DEDUP_REMOVED lines=25> */
[----:B------:R1:W-:Y:S01]  /*dc50*/  @!P1 STS.128 [R191], R20 ;  /* 0x00000014bf009388 */ /* 0x0003e20000000c00 */
        /* <DEDUP_REMOVED lines=15> */
[----:B------:R-:W-:Y:S01]  /*dd50*/  SHF.L.U32 R3, R160, 0x10, RZ ;  /* 0x00000010a0037819 */ /* 0x000fe200000006ff */
        /* <DEDUP_REMOVED lines=110> */
[----:B--2---:R-:W-:Y:S01]  /*e440*/  F2FP.BF16.F32.PACK_AB R20, R3, R0 ;  /* 0x000000000314723e */ /* 0x004fe200000010ff */
        /* <DEDUP_REMOVED lines=83> */
[----:B------:R-:W-:Y:S01]  /*e980*/  UIADD3 UR4, UPT, UPT, UR44, 0x200, URZ ;  /* 0x000002002c047890 */ /* 0x000fe2000fffe0ff */
[----:B------:R-:W-:Y:S01]  /*e990*/  UMOV UR51, UR36 ;  /* 0x0000002400337c82 */ /* 0x000fe20008000000 */
[----:B------:R-:W-:Y:S02]  /*e9a0*/  UIADD3 UR9, UPT, UPT, UR49, 0x80, URZ ;  /* 0x0000008031097890 */ /* 0x000fe4000fffe0ff */
[----:B------:R-:W-:Y:S02]  /*e9b0*/  UIADD3 UR8, UPT, UPT, UR44, 0x1200, URZ ;  /* 0x000012002c087890 */ /* 0x000fe4000fffe0ff */
[----:B------:R-:W-:Y:S01]  /*e9c0*/  MOV R184, UR4 ;  /* 0x0000000400b87c02 */ /* 0x000fe20008000f00 */
[----:B------:R-:W-:Y:S01]  /*e9d0*/  UIADD3 UR4, UP0, UPT, UR54, 0xa80, URZ ;  /* 0x00000a8036047890 */ /* 0x000fe2000ff1e0ff */
[----:B------:R-:W-:Y:S02]  /*e9e0*/  UMOV UR10, UR50 ;  /* 0x00000032000a7c82 */ /* 0x000fe40008000000 */
[----:B------:R-:W-:Y:S01]  /*e9f0*/  R2UR UR48, R184 ;  /* 0x00000000b83072ca */ /* 0x000fe200000e0000 */
[----:B------:R-:W-:Y:S01]  /*ea00*/  UIADD3.X UR5, UPT, UPT, URZ, UR55, URZ, UP0, !UPT ;  /* 0x00000037ff057290 */ /* 0x000fe200087fe4ff */
[----:B------:R-:W-:Y:S11]  /*ea10*/  UMOV UR11, UR36 ;  /* 0x00000024000b7c82 */ /* 0x000ff60008000000 */
[----:B------:R1:W-:Y:S01]  /*ea20*/  UTMASTG.3D [UR48], [UR4] ;  /* 0x00000030040073b5 */ /* 0x0003e20008010000 */
[----:B------:R1:W-:Y:S01]  /*ea30*/  UTMASTG.3D [UR8], [UR4] ;  /* 0x00000008040073b5 */ /* 0x0003e20008010000 */
[----:B------:R0:W-:Y:S01]  /*ea40*/  UTMACMDFLUSH ;  /* 0x00000000000079b7 */ /* 0x0001e20000000000 */
[----:B-1----:R-:W-:Y:S04]  /*ea50*/  DEPBAR.LE SB0, 0x1 ;  /* 0x000080400000791a */ /* 0x002fe80000000000 */
.L_x_158:
[----:B------:R-:W-:Y:S05]  /*ea60*/  BSYNC.RECONVERGENT B0 ;  /* 0x0000000000007941 */ /* 0x000fea0003800200 */
.L_x_157:
[----:B------:R-:W-:Y:S01]  /*ea70*/  BAR.SYNC.DEFER_BLOCKING 0x1, 0x80 ;  /* 0x0042000000007b1d */ /* 0x000fe20000010000 */
[----:B------:R-:W-:Y:S04]  /*ea80*/  UIADD3 UR4, UPT, UPT, UR46, 0x1, URZ ;  /* 0x000000012e047890 */ /* 0x000fe8000fffe0ff */
        /* <DEDUP_REMOVED lines=18> */
.L_x_162:
[----:B------:R-:W-:Y:S05]  /*ebb0*/  BSYNC B0 ;  /* 0x0000000000007941 */ /* 0x000fea0003800000 */
.L_x_161:
[----:B------:R-:W-:Y:S01]  /*ebc0*/  ISETP.NE.AND P0, PT, R139, RZ, PT ;  /* 0x000000ff8b00720c */ /* 0x000fe20003f05270 */
[----:B------:R-:W-:Y:S11]  /*ebd0*/  VIADD R138, R138, 0x1 ;  /* 0x000000018a8a7836 */ /* 0x000ff60000000000 */
[----:B------:R-:W-:Y:S01]  /*ebe0*/  @!UPT UIADD3 URZ, UPT, UPT, URZ, URZ, URZ ;  /* 0x000000fffffff290 */ /* 0x000fe2000fffe0ff */
[----:B------:R3:W4:Y:S04]  /*ebf0*/  @P0 LDS.128 R160, [R3+0x20] ;  /* 0x0000200003a00984 */ /* 0x0007280000000c00 */
        /* <DEDUP_REMOVED lines=11> */
.L_x_160:
[----:B------:R-:W-:Y:S05]  /*ecb0*/  BSYNC B1 ;  /* 0x0000000000017941 */ /* 0x000fea0003800000 */
.L_x_159:
[----:B---3--:R-:W-:Y:S05]  /*ecc0*/  VIADD R3, R17, 0x400000 ;  /* 0x0040000011037836 */ /* 0x008fea0000000000 */
[----:B------:R-:W-:Y:S04]  /*ecd0*/  SHF.R.U32.HI R0, RZ, 0x15, R3 ;  /* 0x00000015ff007819 */ /* 0x000fe80000011603 */
[----:B------:R-:W-:Y:S04]  /*ece0*/  LOP3.LUT R17, R0, 0x3, RZ, 0xc0, !PT ;  /* 0x0000000300117812 */ /* 0x000fe800078ec0ff */
[----:B------:R-:W-:Y:S11]  /*ecf0*/  ISETP.NE.AND P0, PT, R192, R17, PT ;  /* 0x00000011c000720c */ /* 0x000ff60003f05270 */
[----:B------:R-:W-:Y:S02]  /*ed00*/  @!UPT UIADD3 URZ, UPT, UPT, URZ, URZ, URZ ;  /* 0x000000fffffff290 */ /* 0x000fe4000fffe0ff */
[----:B------:R-:W-:Y:S05]  /*ed10*/  @P0 BRA `(.L_x_164) ;  /* 0x0000000000bc0947 */ /* 0x000fea0003800000 */
[----:B------:R-:W-:Y:S02]  /*ed20*/  LOP3.LUT P0, RZ, R0, 0x3, R181, 0x48, !PT ;  /* 0x0000000300ff7812 */ /* 0x000fe400078048b5 */
[----:B------:R-:W-:Y:S11]  /*ed30*/  MOV R18, R3 ;  /* 0x0000000300127202 */ /* 0x000ff60000000f00 */
[----:B------:R-:W-:Y:S05]  /*ed40*/  @!P0 BRA `(.L_x_165) ;  /* 0x0000000000408947 */ /* 0x000fea0003800000 */
[----:B------:R-:W1:Y:S01]  /*ed50*/  LDCU.64 UR8, c[0x4][0x70] ;  /* 0x01000e00ff0877ac */ /* 0x000e620008000a00 */
[----:B--2---:R-:W-:Y:S01]  /*ed60*/  MOV R15, 0x0 ;  /* 0x00000000000f7802 */ /* 0x004fe20000000f00 */
[----:B------:R-:W-:Y:S02]  /*ed70*/  HFMA2 R12, -RZ, RZ, 0, 5.9604644775390625e-08 ;  /* 0x00000001ff0c7431 */ /* 0x000fe400000001ff */
[----:B------:R-:W-:Y:S02]  /*ed80*/  IMAD.MOV.U32 R8, RZ, RZ, 0x192 ;  /* 0x00000192ff087424 */ /* 0x000fe400078e00ff */
[----:B------:R-:W-:Y:S01]  /*ed90*/  IMAD.MOV.U32 R13, RZ, RZ, RZ ;  /* 0x000000ffff0d7224 */ /* 0x000fe200078e00ff */
[----:B------:R-:W2:Y:S01]  /*eda0*/  LDCU.64 UR6, c[0x4][0x78] ;  /* 0x01000f00ff0677ac */ /* 0x000ea20008000a00 */
[----:B------:R-:W3:Y:S01]  /*edb0*/  LDC.64 R14, c[0x4][R15] ;  /* 0x010000000f0e7b82 */ /* 0x000ee20000000a00 */
[----:B------:R-:W5:Y:S01]  /*edc0*/  LDCU.64 UR4, c[0x4][0x10] ;  /* 0x01000200ff0477ac */ /* 0x000f620008000a00 */
[----:B-1----:R-:W-:Y:S01]  /*edd0*/  MOV R5, UR9 ;  /* 0x0000000900057c02 */ /* 0x002fe20008000f00 */
[----:B------:R-:W-:Y:S01]  /*ede0*/  IMAD.U32 R4, RZ, RZ, UR8 ;  /* 0x00000008ff047e24 */ /* 0x000fe2000f8e00ff */
[----:B--2---:R-:W-:Y:S01]  /*edf0*/  MOV R7, UR7 ;  /* 0x0000000700077c02 */ /* 0x004fe20008000f00 */
[----:B------:R-:W-:Y:S01]  /*ee00*/  IMAD.U32 R6, RZ, RZ, UR6 ;  /* 0x00000006ff067e24 */ /* 0x000fe2000f8e00ff */
[----:B-----5:R-:W-:Y:S01]  /*ee10*/  MOV R11, UR5 ;  /* 0x00000005000b7c02 */ /* 0x020fe20008000f00 */
[----:B------:R-:W-:Y:S02]  /*ee20*/  IMAD.U32 R10, RZ, RZ, UR4 ;  /* 0x00000004ff0a7e24 */ /* 0x000fe4000f8e00ff */
[----:B------:R-:W-:Y:S07]  /*ee30*/  LEPC R20, `(.L_x_165) ;  /* 0x000000001014794e */ /* 0x000fee0000000000 */
[----:B---34-:R-:W-:Y:S05]  /*ee40*/  CALL.ABS.NOINC R14 ;  /* 0x000000000e007343 */ /* 0x018fea0003c00000 */
.L_x_165:
[----:B------:R-:W-:Y:S05]  /*ee50*/  WARPSYNC.ALL ;  /* 0x0000000000007948 */ /* 0x000fea0003800000 */
[C---:B------:R-:W-:Y:S01]  /*ee60*/  R2UR UR4, R18.reuse ;  /* 0x00000000120472ca */ /* 0x040fe200000e0000 */
[----:B------:R-:W-:Y:S05]  /*ee70*/  VIADD R0, R18, 0x80 ;  /* 0x0000008012007836 */ /* 0x000fea0000000000 */
[----:B------:R-:W-:Y:S04]  /*ee80*/  SHF.R.U32.HI R0, RZ, 0x15, R0 ;  /* 0x00000015ff007819 */ /* 0x000fe80000011600 */
[----:B------:R-:W-:Y:S03]  /*ee90*/  LOP3.LUT P0, RZ, R0, 0x3, R181, 0x48, !PT ;  /* 0x0000000300ff7812 */ /* 0x000fe600078048b5 */
[----:B------:R-:W1:Y:S10]  /*eea0*/  LDTM.x32 R24, tmem[UR4] ;  /* 0x00000004001879ee */ /* 0x000e7400082c0000 */
[----:B-1----:R-:W-:Y:S05]  /*eeb0*/  @!P0 BRA `(.L_x_166) ;  /* 0x0000000000408947 */ /* 0x002fea0003800000 */
        /* <DEDUP_REMOVED lines=16> */
.L_x_166:
[----:B------:R-:W-:Y:S05]  /*efc0*/  WARPSYNC.ALL ;  /* 0x0000000000007948 */ /* 0x000fea0003800000 */
[----:B------:R-:W-:Y:S11]  /*efd0*/  R2UR UR4, R18 ;  /* 0x00000000120472ca */ /* 0x000ff600000e0000 */
[----:B------:R-:W-:Y:S02]  /*efe0*/  @!UPT UIADD3 URZ, UPT, UPT, URZ, URZ, URZ ;  /* 0x000000fffffff290 */ /* 0x000fe4000fffe0ff */
[----:B------:R-:W1:Y:S02]  /*eff0*/  LDTM.x32 R56, tmem[UR4+0x80] ;  /* 0x00008004003879ee */ /* 0x000e6400082c0000 */
[----:B-1----:R-:W-:Y:S01]  /*f000*/  NOP ;  /* 0x0000000000007918 */ /* 0x002fe20000000000 */
.L_x_164:
[----:B--2---:R-:W-:Y:S01]  /*f010*/  SHF.L.U32 R4, R168, 0x10, RZ ;  /* 0x00000010a8047819 */ /* 0x004fe200000006ff */
        /* <DEDUP_REMOVED lines=234> */
[----:B------:R-:W-:Y:S01]  /*fec0*/  @P2 SHF.L.U32 R3, R16, 0x1f, RZ ;  /* 0x0000001f10032819 */ /* 0x000fe200000006ff */
        /* <DEDUP_REMOVED lines=29> */
.L_x_168:
[----:B------:R-:W-:Y:S05]  /*100a0*/  BSYNC.RECONVERGENT B0 ;  /* 0x0000000000007941 */ /* 0x000fea0003800200 */
.L_x_167:
[----:B------:R-:W-:Y:S01]  /*100b0*/  BAR.SYNC.DEFER_BLOCKING 0x1, 0x80 ;  /* 0x0042000000007b1d */ /* 0x000fe20000010000 */
[----:B------:R-:W-:Y:S02]  /*100c0*/  UISETP.NE.AND UP0, UPT, UR43, URZ, UPT ;  /* 0x000000ff2b00728c */ /* 0x000fe4000bf05270 */
[----:B------:R-:W-:Y:S02]  /*100d0*/  UIADD3 UR5, UPT, UPT, UR47, 0x1, URZ ;  /* 0x000000012f057890 */ /* 0x000fe4000fffe0ff */
[----:B------:R-:W-:Y:S02]  /*100e0*/  USEL UR4, URZ, 0x60, !UP0 ;  /* 0x00000060ff047887 */ /* 0x000fe4000c000000 */
[----:B------:R-:W-:Y:S02]  /*100f0*/  UISETP.NE.AND UP0, UPT, UR5, 0x4, UPT ;  /* 0x000000040500788c */ /* 0x000fe4000bf05270 */
[----:B------:R-:W-:Y:S02]  /*10100*/  UIADD3 UR49, UPT, UPT, UR52, UR4, URZ ;  /* 0x0000000434317290 */ /* 0x000fe4000fffe0ff */
[----:B------:R-:W-:Y:S01]  /*10110*/  VIADD R131, R131, UR4 ;  /* 0x0000000483837c36 */ /* 0x000fe20008000000 */
[----:B------:R-:W-:Y:S04]  /*10120*/  USEL UR46, UR5, URZ, UP0 ;  /* 0x000000ff052e7287 */ /* 0x000fe80008000000 */
[----:B------:R-:W-:Y:S04]  /*10130*/  SHF.R.U32.HI R6, RZ, 0x15, R131 ;  /* 0x00000015ff067819 */ /* 0x000fe80000011683 */
[----:B------:R-:W-:Y:S01]  /*10140*/  LOP3.LUT R17, R6, 0x3, RZ, 0xc0, !PT ;  /* 0x0000000306117812 */ /* 0x000fe200078ec0ff */
        /* <DEDUP_REMOVED lines=16> */
.L_x_172:
[----:B------:R-:W-:Y:S05]  /*10250*/  BSYNC B0 ;  /* 0x0000000000007941 */ /* 0x000fea0003800000 */
.L_x_171:
        /* <DEDUP_REMOVED lines=15> */
.L_x_170:
[----:B------:R-:W-:Y:S05]  /*10350*/  BSYNC B1 ;  /* 0x0000000000017941 */ /* 0x000fea0003800000 */
.L_x_169:
[----:B------:R-:W-:Y:S11]  /*10360*/  ISETP.NE.AND P0, PT, R192, R17, PT ;  /* 0x00000011c000720c */ /* 0x000ff60003f05270 */
[----:B------:R-:W-:Y:S02]  /*10370*/  @!UPT UIADD3 URZ, UPT, UPT, URZ, URZ, URZ ;  /* 0x000000fffffff290 */ /* 0x000fe4000fffe0ff */
[----:B------:R-:W-:Y:S05]  /*10380*/  @P0 BRA `(.L_x_174) ;  /* 0x0000000000bc0947 */ /* 0x000fea0003800000 */
[----:B------:R-:W-:Y:S11]  /*10390*/  LOP3.LUT P0, RZ, R6, 0x3, R181, 0x48, !PT ;  /* 0x0000000306ff7812 */ /* 0x000ff600078048b5 */
[----:B------:R-:W-:Y:S02]  /*103a0*/  @!UPT UIADD3 URZ, UPT, UPT, URZ, URZ, URZ ;  /* 0x000000fffffff290 */ /* 0x000fe4000fffe0ff */
[----:B------:R-:W-:Y:S05]  /*103b0*/  @!P0 BRA `(.L_x_175) ;  /* 0x0000000000408947 */ /* 0x000fea0003800000 */
[----:B------:R-:W3:Y:S01]  /*103c0*/  LDCU.64 UR8, c[0x4][0x70] ;  /* 0x01000e00ff0877ac */ /* 0x000ee20008000a00 */
[----:B--2---:R-:W-:Y:S01]  /*103d0*/  MOV R15, 0x0 ;  /* 0x00000000000f7802 */ /* 0x004fe20000000f00 */
        /* <DEDUP_REMOVED lines=14> */
.L_x_175:
        /* <DEDUP_REMOVED lines=23> */
.L_x_176:
[----:B------:R-:W-:Y:S05]  /*10630*/  WARPSYNC.ALL ;  /* 0x0000000000007948 */ /* 0x000fea0003800000 */
[----:B------:R-:W-:Y:S11]  /*10640*/  R2UR UR4, R131 ;  /* 0x00000000830472ca */ /* 0x000ff600000e0000 */
[----:B------:R-:W-:Y:S02]  /*10650*/  @!UPT UIADD3 URZ, UPT, UPT, URZ, URZ, URZ ;  /* 0x000000fffffff290 */ /* 0x000fe4000fffe0ff */
[----:B------:R-:W1:Y:S02]  /*10660*/  LDTM.x32 R56, tmem[UR4+0x80] ;  /* 0x00008004003879ee */ /* 0x000e6400082c0000 */
[----:B-1----:R-:W-:Y:S01]  /*10670*/  NOP ;  /* 0x0000000000007918 */ /* 0x002fe20000000000 */
.L_x_174:
[----:B--23--:R-:W-:Y:S01]  /*10680*/  SHF.L.U32 R4, R168, 0x10, RZ ;  /* 0x00000010a8047819 */ /* 0x00cfe200000006ff */
        /* <DEDUP_REMOVED lines=262> */
.L_x_178:
[----:B------:R-:W-:Y:S05]  /*116f0*/  BSYNC.RECONVERGENT B0 ;  /* 0x0000000000007941 */ /* 0x000fea0003800200 */
.L_x_177:
        /* <DEDUP_REMOVED lines=14> */
[----:B------:R-:W-:Y:S01]  /*117e0*/  @P1 IADD3 R7, PT, PT, R200, R5, RZ ;  /* 0x00000005c8071210 */ /* 0x000fe20007ffe0ff */
[----:B------:R-:W-:Y:S06]  /*117f0*/  @P0 BRA `(.L_x_182) ;  /* 0x00000000000c0947 */ /* 0x000fec0003800000 */
[----:B------:R-:W-:Y:S04]  /*11800*/  SHF.L.U32 R16, R16, 0x1f, RZ ;  /* 0x0000001f10107819 */ /* 0x000fe800000006ff */
[----:B------:R-:W1:Y:S02]  /*11810*/  SYNCS.PHASECHK.TRANS64.TRYWAIT P0, [R3+URZ+0x30], R16 ;  /* 0x00003010030075a7 */ /* 0x000e6400080011ff */
[----:B-1----:R-:W-:Y:S05]  /*11820*/  @!P0 BRA `(.L_x_183) ;  /* 0x0000002400388947 */ /* 0x002fea0003800000 */
.L_x_182:
[----:B------:R-:W-:Y:S05]  /*11830*/  BSYNC B0 ;  /* 0x0000000000007941 */ /* 0x000fea0003800000 */
.L_x_181:
[----:B------:R-:W-:Y:S11]  /*11840*/  ISETP.NE.AND P0, PT, R139, RZ, PT ;  /* 0x000000ff8b00720c */ /* 0x000ff60003f05270 */
[----:B------:R-:W-:Y:S02]  /*11850*/  @!UPT UIADD3 URZ, UPT, UPT, URZ, URZ, URZ ;  /* 0x000000fffffff290 */ /* 0x000fe4000fffe0ff */
[----:B------:R3:W4:Y:S01]  /*11860*/  @P0 LDS.128 R168, [R5] ;  /* 0x0000000005a80984 */ /* 0x0007220000000c00 */
[----:B------:R-:W-:Y:S03]  /*11870*/  @P0 IADD3 R0, PT, PT, R190, R7, RZ ;  /* 0x00000007be000210 */ /* 0x000fe60007ffe0ff */
[----:B------:R3:W1:Y:S04]  /*11880*/  @P0 LDS.128 R152, [R5+0x1000] ;  /* 0x0010000005980984 */ /* 0x0006680000000c00 */
[----:B------:R3:W1:Y:S04]  /*11890*/  @P0 LDS.128 R160, [R198+0x20] ;  /* 0x00002000c6a00984 */ /* 0x0006680000000c00 */
[----:B------:R3:W1:Y:S04]  /*118a0*/  @P0 LDS.128 R140, [R198+0x1020] ;  /* 0x00102000c68c0984 */ /* 0x0006680000000c00 */
[----:B------:R3:W1:Y:S04]  /*118b0*/  @P0 LDS.128 R164, [R7+0x10] ;  /* 0x0000100007a40984 */ /* 0x0006680000000c00 */
[----:B------:R3:W1:Y:S04]  /*118c0*/  @P0 LDS.128 R148, [R7+0x1010] ;  /* 0x0010100007940984 */ /* 0x0006680000000c00 */
[----:B------:R3:W1:Y:S04]  /*118d0*/  @P0 LDS.128 R156, [R0+0x10] ;  /* 0x00001000009c0984 */ /* 0x0006680000000c00 */
[----:B------:R3:W1:Y:S02]  /*118e0*/  @P0 LDS.128 R144, [R0+0x1010] ;  /* 0x0010100000900984 */ /* 0x0006640000000c00 */
.L_x_180:
[----:B------:R-:W-:Y:S05]  /*118f0*/  BSYNC B1 ;  /* 0x0000000000017941 */ /* 0x000fea0003800000 */
.L_x_179:
        /* <DEDUP_REMOVED lines=14> */
[----:B------:R-:W2:Y:S01]  /*119e0*/  LDCU.64 UR6, c[0x4][0x78] ;  /* 0x01000f00ff0677ac */ /* 0x000ea20008000a00 */
[----:B------:R-:W1:Y:S01]  /*119f0*/  LDC.64 R14, c[0x4][R15] ;  /* 0x010000000f0e7b82 */ /* 0x000e620000000a00 */
[----:B------:R-:W5:Y:S01]  /*11a00*/  LDCU.64 UR4, c[0x4][0x10] ;  /* 0x01000200ff0477ac */ /* 0x000f620008000a00 */
[----:B---3--:R-:W-:Y:S01]  /*11a10*/  MOV R5, UR9 ;  /* 0x0000000900057c02 */ /* 0x008fe20008000f00 */
[----:B------:R-:W-:Y:S01]  /*11a20*/  IMAD.U32 R4, RZ, RZ, UR8 ;  /* 0x00000008ff047e24 */ /* 0x000fe2000f8e00ff */
[----:B--2---:R-:W-:Y:S01]  /*11a30*/  MOV R7, UR7 ;  /* 0x0000000700077c02 */ /* 0x004fe20008000f00 */
[----:B------:R-:W-:Y:S01]  /*11a40*/  IMAD.U32 R6, RZ, RZ, UR6 ;  /* 0x00000006ff067e24 */ /* 0x000fe2000f8e00ff */
[----:B-----5:R-:W-:Y:S01]  /*11a50*/  MOV R11, UR5 ;  /* 0x00000005000b7c02 */ /* 0x020fe20008000f00 */
[----:B------:R-:W-:Y:S02]  /*11a60*/  IMAD.U32 R10, RZ, RZ, UR4 ;  /* 0x00000004ff0a7e24 */ /* 0x000fe4000f8e00ff */
[----:B------:R-:W-:Y:S07]  /*11a70*/  LEPC R20, `(.L_x_185) ;  /* 0x000000001014794e */ /* 0x000fee0000000000 */
[----:B-1--4-:R-:W-:Y:S05]  /*11a80*/  CALL.ABS.NOINC R14 ;  /* 0x000000000e007343 */ /* 0x012fea0003c00000 */
.L_x_185:
[----:B------:R-:W-:Y:S05]  /*11a90*/  WARPSYNC.ALL ;  /* 0x0000000000007948 */ /* 0x000fea0003800000 */
[C---:B------:R-:W-:Y:S01]  /*11aa0*/  R2UR UR4, R131.reuse ;  /* 0x00000000830472ca */ /* 0x040fe200000e0000 */
[----:B------:R-:W-:Y:S05]  /*11ab0*/  VIADD R0, R131, 0x80 ;  /* 0x0000008083007836 */ /* 0x000fea0000000000 */
[----:B------:R-:W-:Y:S04]  /*11ac0*/  SHF.R.U32.HI R0, RZ, 0x15, R0 ;  /* 0x00000015ff007819 */ /* 0x000fe80000011600 */
[----:B------:R-:W-:Y:S03]  /*11ad0*/  LOP3.LUT P0, RZ, R0, 0x3, R181, 0x48, !PT ;  /* 0x0000000300ff7812 */ /* 0x000fe600078048b5 */
[----:B------:R-:W3:Y:S10]  /*11ae0*/  LDTM.x32 R24, tmem[UR4] ;  /* 0x00000004001879ee */ /* 0x000ef400082c0000 */
[----:B---3--:R-:W-:Y:S05]  /*11af0*/  @!P0 BRA `(.L_x_186) ;  /* 0x0000000000408947 */ /* 0x008fea0003800000 */
        /* <DEDUP_REMOVED lines=16> */
.L_x_186:
[----:B------:R-:W-:Y:S05]  /*11c00*/  WARPSYNC.ALL ;  /* 0x0000000000007948 */ /* 0x000fea0003800000 */
[----:B------:R-:W-:Y:S11]  /*11c10*/  R2UR UR4, R131 ;  /* 0x00000000830472ca */ /* 0x000ff600000e0000 */
[----:B------:R-:W-:Y:S02]  /*11c20*/  @!UPT UIADD3 URZ, UPT, UPT, URZ, URZ, URZ ;  /* 0x000000fffffff290 */ /* 0x000fe4000fffe0ff */
[----:B------:R-:W3:Y:S02]  /*11c30*/  LDTM.x32 R56, tmem[UR4+0x80] ;  /* 0x00008004003879ee */ /* 0x000ee400082c0000 */
[----:B---3--:R-:W-:Y:S01]  /*11c40*/  NOP ;  /* 0x0000000000007918 */ /* 0x008fe20000000000 */
.L_x_184:
[----:B----4-:R-:W-:Y:S01]  /*11c50*/  SHF.L.U32 R6, R168, 0x10, RZ ;  /* 0x00000010a8067819 */ /* 0x010fe200000006ff */
[----:B------:R-:W-:Y:S01]  /*11c60*/  FMUL R0, R130, R24 ;  /* 0x0000001882007220 */ /* 0x000fe20000400000 */
[----:B------:R-:W-:Y:S01]  /*11c70*/  LOP3.LUT R8, R168, 0xffff0000, RZ, 0xc0, !PT ;  /* 0xffff0000a8087812 */ /* 0x000fe200078ec0ff */
[----:B-1----:R-:W-:Y:S01]  /*11c80*/  FMUL R3, R130, R25 ;  /* 0x0000001982037220 */ /* 0x002fe20000400000 */
[----:B------:R-:W-:Y:S01]  /*11c90*/  SHF.L.U32 R7, R169, 0x10, RZ ;  /* 0x00000010a9077819 */ /* 0x000fe200000006ff */
[----:B------:R-:W-:Y:S01]  /*11ca0*/  FFMA R0, R133, R6, R0 ;  /* 0x0000000685007223 */ /* 0x000fe20000000000 */
[----:B--2---:R-:W-:Y:S01]  /*11cb0*/  LOP3.LUT R88, R169, 0xffff0000, RZ, 0xc0, !PT ;  /* 0xffff0000a9587812 */ /* 0x004fe200078ec0ff */
[----:B------:R-:W-:Y:S01]  /*11cc0*/  FFMA R3, R133, R8, R3 ;  /* 0x0000000885037223 */ /* 0x000fe20000000003 */
[----:B------:R-:W-:Y:S01]  /*11cd0*/  SHF.L.U32 R89, R170, 0x10, RZ ;  /* 0x00000010aa597819 */ /* 0x000fe200000006ff */
[----:B------:R-:W-:Y:S01]  /*11ce0*/  FMUL R4, R130, R26 ;  /* 0x0000001a82047220 */ /* 0x000fe20000400000 */
[----:B------:R-:W-:Y:S01]  /*11cf0*/  LOP3.LUT R90, R170, 0xffff0000, RZ, 0xc0, !PT ;  /* 0xffff0000aa5a7812 */ /* 0x000fe200078ec0ff */
[----:B------:R-:W-:Y:S01]  /*11d00*/  FMUL R5, R130, R27 ;  /* 0x0000001b82057220 */ /* 0x000fe20000400000 */
[----:B------:R-:W-:Y:S01]  /*11d10*/  SHF.L.U32 R91, R171, 0x10, RZ ;  /* 0x00000010ab5b7819 */ /* 0x000fe200000006ff */
[----:B------:R-:W-:Y:S01]  /*11d20*/  FFMA R4, R133, R7, R4 ;  /* 0x0000000785047223 */ /* 0x000fe20000000004 */
[----:B------:R-:W-:Y:S01]  /*11d30*/  LOP3.LUT R92, R171, 0xffff0000, RZ, 0xc0, !PT ;  /* 0xffff0000ab5c7812 */ /* 0x000fe200078ec0ff */
[C---:B------:R-:W-:Y:S01]  /*11d40*/  FFMA R5, R133.reuse, R88, R5 ;  /* 0x0000005885057223 */ /* 0x040fe20000000005 */
[----:B------:R-:W-:Y:S01]  /*11d50*/  ISETP.NE.AND P1, PT, R192, R17, PT ;  /* 0x00000011c000720c */ /* 0x000fe20003f25270 */
        /* <DEDUP_REMOVED lines=21> */
[----:B------:R-:W-:Y:S01]  /*11eb0*/  LOP3.LUT R102, R160, 0xffff0000, RZ, 0xc0, !PT ;  /* 0xffff0000a0667812 */ /* 0x000fe200078ec0ff */
[----:B------:R-:W-:Y:S01]  /*11ec0*/  FMUL R3, R130, R33 ;  /* 0x0000002182037220 */ /* 0x000fe20000400000 */
[----:B------:R-:W-:Y:S01]  /*11ed0*/  SHF.L.U32 R103, R161, 0x10, RZ ;  /* 0x00000010a1677819 */ /* 0x000fe200000006ff */
[----:B------:R-:W-:Y:S01]  /*11ee0*/  FFMA R0, R133, R93, R0 ;  /* 0x0000005d85007223 */ /* 0x000fe20000000000 */
[----:B------:R-:W-:Y:S01]  /*11ef0*/  LOP3.LUT R104, R161, 0xffff0000, RZ, 0xc0, !PT ;  /* 0xffff0000a1687812 */ /* 0x000fe200078ec0ff */
[----:B------:R-:W-:Y:S01]  /*11f00*/  FFMA R3, R133, R94, R3 ;  /* 0x0000005e85037223 */ /* 0x000fe20000000003 */
[----:B------:R-:W-:Y:S01]  /*11f10*/  SHF.L.U32 R105, R162, 0x10, RZ ;  /* 0x00000010a2697819 */ /* 0x000fe200000006ff */
[----:B------:R-:W-:Y:S01]  /*11f20*/  FMUL R17, R130, R63 ;  /* 0x0000003f82117220 */ /* 0x000fe20000400000 */
[----:B------:R-:W-:Y:S01]  /*11f30*/  LOP3.LUT R106, R162, 0xffff0000, RZ, 0xc0, !PT ;  /* 0xffff0000a26a7812 */ /* 0x000fe200078ec0ff */
[C---:B------:R-:W-:Y:S01]  /*11f40*/  FMUL R63, R130.reuse, R77 ;  /* 0x0000004d823f7220 */ /* 0x040fe20000400000 */
[----:B------:R-:W-:Y:S01]  /*11f50*/  F2FP.BF16.F32.PACK_AB R77, R5, R4 ;  /* 0x00000004054d723e */ /* 0x000fe200000010ff */
[C---:B------:R-:W-:Y:S01]  /*11f60*/  FMUL R4, R130.reuse, R34 ;  /* 0x0000002282047220 */ /* 0x040fe20000400000 */
[----:B------:R-:W-:Y:S01]  /*11f70*/  F2FP.BF16.F32.PACK_AB R32, R3, R0 ;  /* 0x000000000320723e */ /* 0x000fe200000010ff */
[C---:B------:R-:W-:Y:S01]  /*11f80*/  FMUL R5, R130.reuse, R35 ;  /* 0x0000002382057220 */ /* 0x040fe20000400000 */
[C---:B------:R-:W-:Y:S01]  /*11f90*/  SHF.L.U32 R107, R163.reuse, 0x10, RZ ;  /* 0x00000010a36b7819 */ /* 0x040fe200000006ff */
[C---:B------:R-:W-:Y:S01]  /*11fa0*/  FMUL R18, R130.reuse, R64 ;  /* 0x0000004082127220 */ /* 0x040fe20000400000 */
[----:B------:R-:W-:Y:S01]  /*11fb0*/  LOP3.LUT R108, R163, 0xffff0000, RZ, 0xc0, !PT ;  /* 0xffff0000a36c7812 */ /* 0x000fe200078ec0ff */
[C---:B------:R-:W-:Y:S01]  /*11fc0*/  FMUL R64, R130.reuse, R78 ;  /* 0x0000004e82407220 */ /* 0x040fe20000400000 */
[----:B------:R-:W-:Y:S01]  /*11fd0*/  F2FP.BF16.F32.PACK_AB R78, R7, R6 ;  /* 0x00000006074e723e */ /* 0x000fe200000010ff */
[----:B------:R-:W-:Y:S01]  /*11fe0*/  FMUL R19, R130, R65 ;  /* 0x0000004182137220 */ /* 0x000fe20000400000 */
[----:B------:R-:W-:Y:S01]  /*11ff0*/  SHF.L.U32 R109, R156, 0x10, RZ ;  /* 0x000000109c6d7819 */ /* 0x000fe200000006ff */
[C---:B------:R-:W-:Y:S01]  /*12000*/  FMUL R65, R130.reuse, R79 ;  /* 0x0000004f82417220 */ /* 0x040fe20000400000 */
[----:B------:R-:W-:Y:S01]  /*12010*/  F2FP.BF16.F32.PACK_AB R79, R9, R8 ;  /* 0x00000008094f723e */ /* 0x000fe200000010ff */
        /* <DEDUP_REMOVED lines=10> */
[----:B------:R-:W-:Y:S01]  /*120c0*/  FMUL R9, R130, R39 ;  /* 0x0000002782097220 */ /* 0x000fe20000400000 */
[----:B------:R-:W-:Y:S01]  /*120d0*/  SHF.L.U32 R115, R159, 0x10, RZ ;  /* 0x000000109f737819 */ /* 0x000fe200000006ff */
[----:B------:R-:W-:Y:S01]  /*120e0*/  FFMA R6, R133, R97, R6 ;  /* 0x0000006185067223 */ /* 0x000fe20000000006 */
[----:B------:R-:W-:Y:S01]  /*120f0*/  F2FP.BF16.F32.PACK_AB R33, R5, R4 ;  /* 0x000000040521723e */ /* 0x000fe200000010ff */
[----:B------:R-:W-:Y:S01]  /*12100*/  FFMA R7, R133, R98, R7 ;  /* 0x0000006285077223 */ /* 0x000fe20000000007 */
[----:B------:R-:W-:Y:S01]  /*12110*/  LOP3.LUT R116, R159, 0xffff0000, RZ, 0xc0, !PT ;  /* 0xffff00009f747812 */ /* 0x000fe200078ec0ff */
[C---:B------:R-:W-:Y:S01]  /*12120*/  FFMA R8, R133.reuse, R99, R8 ;  /* 0x0000006385087223 */ /* 0x040fe20000000008 */
[C---:B------:R-:W-:Y:S01]  /*12130*/  SHF.L.U32 R117, R152.reuse, 0x10, RZ ;  /* 0x0000001098757819 */ /* 0x040fe200000006ff */
[----:B------:R-:W-:Y:S01]  /*12140*/  FFMA R9, R133, R100, R9 ;  /* 0x0000006485097223 */ /* 0x000fe20000000009 */
[----:B------:R-:W-:Y:S01]  /*12150*/  F2FP.BF16.F32.PACK_AB R34, R7, R6 ;  /* 0x000000060722723e */ /* 0x000fe200000010ff */
[----:B------:R-:W-:Y:S01]  /*12160*/  @!P1 STS.128 [R191+0x6000], R76 ;  /* 0x0060004cbf009388 */ /* 0x000fe20000000c00 */
[----:B------:R-:W-:Y:S01]  /*12170*/  LOP3.LUT R118, R152, 0xffff0000, RZ, 0xc0, !PT ;  /* 0xffff000098767812 */ /* 0x000fe200078ec0ff */
[C---:B------:R-:W-:Y:S01]  /*12180*/  FMUL R0, R130.reuse, R40 ;  /* 0x0000002882007220 */ /* 0x040fe20000400000 */
[----:B------:R-:W-:Y:S01]  /*12190*/  F2FP.BF16.F32.PACK_AB R35, R9, R8 ;  /* 0x000000080923723e */ /* 0x000fe200000010ff */
[C---:B------:R-:W-:Y:S01]  /*121a0*/  FMUL R3, R130.reuse, R41 ;  /* 0x0000002982037220 */ /* 0x040fe20000400000 */
[C---:B------:R-:W-:Y:S01]  /*121b0*/  SHF.L.U32 R119, R153.reuse, 0x10, RZ ;  /* 0x0000001099777819 */ /* 0x040fe200000006ff */
[----:B------:R-:W-:Y:S01]  /*121c0*/  FMUL R4, R130, R42 ;  /* 0x0000002a82047220 */ /* 0x000fe20000400000 */
[----:B------:R-:W-:Y:S01]  /*121d0*/  LOP3.LUT R120, R153, 0xffff0000, RZ, 0xc0, !PT ;  /* 0xffff000099787812 */ /* 0x000fe200078ec0ff */
[----:B------:R1:W-:Y:S01]  /*121e0*/  @!P1 STS.128 [R199+0x6010], R32 ;  /* 0x00601020c7009388 */ /* 0x0003e20000000c00 */
[----:B------:R-:W-:Y:S01]  /*121f0*/  SHF.L.U32 R121, R154, 0x10, RZ ;  /* 0x000000109a797819 */ /* 0x000fe200000006ff */
[----:B------:R-:W-:Y:S01]  /*12200*/  FMUL R5, R130, R43 ;  /* 0x0000002b82057220 */ /* 0x000fe20000400000 */
[----:B------:R-:W-:Y:S01]  /*12210*/  LOP3.LUT R122, R154, 0xffff0000, RZ, 0xc0, !PT ;  /* 0xffff00009a7a7812 */ /* 0x000fe200078ec0ff */
[----:B------:R-:W-:Y:S01]  /*12220*/  FFMA R0, R133, R101, R0 ;  /* 0x0000006585007223 */ /* 0x000fe20000000000 */
[C---:B------:R-:W-:Y:S01]  /*12230*/  SHF.L.U32 R123, R155.reuse, 0x10, RZ ;  /* 0x000000109b7b7819 */ /* 0x040fe200000006ff */
[----:B------:R-:W-:Y:S01]  /*12240*/  FMUL R6, R130, R44 ;  /* 0x0000002c82067220 */ /* 0x000fe20000400000 */
[----:B------:R-:W-:Y:S01]  /*12250*/  LOP3.LUT R124, R155, 0xffff0000, RZ, 0xc0, !PT ;  /* 0xffff00009b7c7812 */ /* 0x000fe200078ec0ff */
[C---:B------:R-:W-:Y:S01]  /*12260*/  FFMA R3, R133.reuse, R102, R3 ;  /* 0x0000006685037223 */ /* 0x040fe20000000003 */
[----:B------:R-:W-:Y:S01]  /*12270*/  SHF.L.U32 R125, R148, 0x10, RZ ;  /* 0x00000010947d7819 */ /* 0x000fe200000006ff */
[----:B------:R-:W-:Y:S01]  /*12280*/  FMUL R7, R130, R45 ;  /* 0x0000002d82077220 */ /* 0x000fe20000400000 */
[----:B------:R-:W-:Y:S01]  /*12290*/  LOP3.LUT R126, R148, 0xffff0000, RZ, 0xc0, !PT ;  /* 0xffff0000947e7812 */ /* 0x000fe200078ec0ff */
[----:B------:R-:W-:Y:S01]  /*122a0*/  FFMA R4, R133, R103, R4 ;  /* 0x0000006785047223 */ /* 0x000fe20000000004 */
[----:B------:R-:W-:Y:S01]  /*122b0*/  F2FP.BF16.F32.PACK_AB R36, R3, R0 ;  /* 0x000000000324723e */ /* 0x000fe200000010ff */
[C---:B------:R-:W-:Y:S01]  /*122c0*/  FMUL R8, R130.reuse, R46 ;  /* 0x0000002e82087220 */ /* 0x040fe20000400000 */
[----:B------:R-:W-:Y:S01]  /*122d0*/  SHF.L.U32 R127, R149, 0x10, RZ ;  /* 0x00000010957f7819 */ /* 0x000fe200000006ff */
[----:B------:R-:W-:Y:S01]  /*122e0*/  FFMA R5, R133, R104, R5 ;  /* 0x0000006885057223 */ /* 0x000fe20000000005 */
[----:B------:R-:W-:Y:S01]  /*122f0*/  LOP3.LUT R128, R149, 0xffff0000, RZ, 0xc0, !PT ;  /* 0xffff000095807812 */ /* 0x000fe200078ec0ff */
[----:B------:R-:W-:Y:S01]  /*12300*/  FMUL R9, R130, R47 ;  /* 0x0000002f82097220 */ /* 0x000fe20000400000 */
[C---:B------:R-:W-:Y:S01]  /*12310*/  SHF.L.U32 R129, R150.reuse, 0x10, RZ ;  /* 0x0000001096817819 */ /* 0x040fe200000006ff */
[----:B------:R-:W-:Y:S01]  /*12320*/  FFMA R6, R133, R105, R6 ;  /* 0x0000006985067223 */ /* 0x000fe20000000006 */
[----:B------:R-:W-:Y:S01]  /*12330*/  F2FP.BF16.F32.PACK_AB R37, R5, R4 ;  /* 0x000000040525723e */ /* 0x000fe200000010ff */
[C---:B------:R-:W-:Y:S01]  /*12340*/  FFMA R7, R133.reuse, R106, R7 ;  /* 0x0000006a85077223 */ /* 0x040fe20000000007 */
[----:B------:R-:W-:Y:S01]  /*12350*/  LOP3.LUT R132, R150, 0xffff0000, RZ, 0xc0, !PT ;  /* 0xffff000096847812 */ /* 0x000fe200078ec0ff */
[----:B------:R-:W-:Y:S01]  /*12360*/  FFMA R8, R133, R107, R8 ;  /* 0x0000006b85087223 */ /* 0x000fe20000000008 */
[----:B------:R-:W-:Y:S01]  /*12370*/  SHF.L.U32 R131, R151, 0x10, RZ ;  /* 0x0000001097837819 */ /* 0x000fe200000006ff */
[----:B------:R-:W-:Y:S01]  /*12380*/  FFMA R9, R133, R108, R9 ;  /* 0x0000006c85097223 */ /* 0x000fe20000000009 */
[----:B------:R-:W-:Y:S01]  /*12390*/  F2FP.BF16.F32.PACK_AB R38, R7, R6 ;  /* 0x000000060726723e */ /* 0x000fe200000010ff */
[C---:B------:R-:W-:Y:S01]  /*123a0*/  FMUL R0, R130.reuse, R48 ;  /* 0x0000003082007220 */ /* 0x040fe20000400000 */
[----:B------:R-:W-:Y:S01]  /*123b0*/  LOP3.LUT R134, R151, 0xffff0000, RZ, 0xc0, !PT ;  /* 0xffff000097867812 */ /* 0x000fe200078ec0ff */
[C---:B------:R-:W-:Y:S01]  /*123c0*/  FMUL R3, R130.reuse, R49 ;  /* 0x0000003182037220 */ /* 0x040fe20000400000 */
[----:B------:R-:W-:Y:S01]  /*123d0*/  F2FP.BF16.F32.PACK_AB R39, R9, R8 ;  /* 0x000000080927723e */ /* 0x000fe200000010ff */
[----:B------:R-:W-:Y:S01]  /*123e0*/  FMUL R4, R130, R50 ;  /* 0x0000003282047220 */ /* 0x000fe20000400000 */
[----:B------:R-:W-:Y:S01]  /*123f0*/  SHF.L.U32 R135, R140, 0x10, RZ ;  /* 0x000000108c877819 */ /* 0x000fe200000006ff */
[----:B------:R-:W-:Y:S01]  /*12400*/  FMUL R5, R130, R51 ;  /* 0x0000003382057220 */ /* 0x000fe20000400000 */
[----:B------:R-:W-:Y:S01]  /*12410*/  LOP3.LUT R136, R140, 0xffff0000, RZ, 0xc0, !PT ;  /* 0xffff00008c887812 */ /* 0x000fe200078ec0ff */
[----:B------:R-:W-:Y:S01]  /*12420*/  FFMA R0, R133, R109, R0 ;  /* 0x0000006d85007223 */ /* 0x000fe20000000000 */
[C---:B------:R-:W-:Y:S01]  /*12430*/  SHF.L.U32 R137, R141.reuse, 0x10, RZ ;  /* 0x000000108d897819 */ /* 0x040fe200000006ff */
[----:B------:R-:W-:Y:S01]  /*12440*/  FMUL R6, R130, R52 ;  /* 0x0000003482067220 */ /* 0x000fe20000400000 */
[----:B------:R-:W-:Y:S01]  /*12450*/  LOP3.LUT R138, R141, 0xffff0000, RZ, 0xc0, !PT ;  /* 0xffff00008d8a7812 */ /* 0x000fe200078ec0ff */
[----:B------:R2:W-:Y:S01]  /*12460*/  @!P1 STS.128 [R197+0x6020], R36 ;  /* 0x00602024c5009388 */ /* 0x0005e20000000c00 */
[C---:B------:R-:W-:Y:S01]  /*12470*/  FFMA R3, R133.reuse, R110, R3 ;  /* 0x0000006e85037223 */ /* 0x040fe20000000003 */
[C---:B------:R-:W-:Y:S01]  /*12480*/  SHF.L.U32 R139, R142.reuse, 0x10, RZ ;  /* 0x000000108e8b7819 */ /* 0x040fe200000006ff */
[C---:B------:R-:W-:Y:S01]  /*12490*/  FFMA R4, R133.reuse, R111, R4 ;  /* 0x0000006f85047223 */ /* 0x040fe20000000004 */
[C---:B------:R-:W-:Y:S01]  /*124a0*/  FFMA R5, R133.reuse, R112, R5 ;  /* 0x0000007085057223 */ /* 0x040fe20000000005 */
[----:B------:R-:W-:Y:S01]  /*124b0*/  LOP3.LUT R140, R142, 0xffff0000, RZ, 0xc0, !PT ;  /* 0xffff00008e8c7812 */ /* 0x000fe200078ec0ff */
[----:B------:R-:W-:Y:S01]  /*124c0*/  FFMA R6, R133, R113, R6 ;  /* 0x0000007185067223 */ /* 0x000fe20000000006 */
[----:B-1----:R-:W-:Y:S01]  /*124d0*/  F2FP.BF16.F32.PACK_AB R32, R3, R0 ;  /* 0x000000000320723e */ /* 0x002fe200000010ff */
[C---:B------:R-:W-:Y:S01]  /*124e0*/  FMUL R7, R130.reuse, R53 ;  /* 0x0000003582077220 */ /* 0x040fe20000400000 */
[----:B------:R-:W-:Y:S01]  /*124f0*/  F2FP.BF16.F32.PACK_AB R33, R5, R4 ;  /* 0x000000040521723e */ /* 0x000fe200000010ff */
[C---:B------:R-:W-:Y:S01]  /*12500*/  FMUL R8, R130.reuse, R54 ;  /* 0x0000003682087220 */ /* 0x040fe20000400000 */
[C---:B------:R-:W-:Y:S01]  /*12510*/  FMUL R9, R130.reuse, R55 ;  /* 0x0000003782097220 */ /* 0x040fe20000400000 */
[----:B------:R-:W-:Y:S01]  /*12520*/  FFMA R7, R133, R114, R7 ;  /* 0x0000007285077223 */ /* 0x000fe20000000007 */
[C---:B------:R-:W-:Y:S01]  /*12530*/  FMUL R10, R130.reuse, R56 ;  /* 0x00000038820a7220 */ /* 0x040fe20000400000 */
[----:B------:R-:W-:Y:S01]  /*12540*/  SHF.L.U32 R141, R143, 0x10, RZ ;  /* 0x000000108f8d7819 */ /* 0x000fe200000006ff */
[C---:B------:R-:W-:Y:S01]  /*12550*/  FFMA R8, R133.reuse, R115, R8 ;  /* 0x0000007385087223 */ /* 0x040fe20000000008 */
[----:B------:R-:W-:Y:S01]  /*12560*/  FFMA R9, R133, R116, R9 ;  /* 0x0000007485097223 */ /* 0x000fe20000000009 */
[----:B------:R-:W-:Y:S01]  /*12570*/  F2FP.BF16.F32.PACK_AB R34, R7, R6 ;  /* 0x000000060722723e */ /* 0x000fe200000010ff */
[----:B------:R-:W-:Y:S01]  /*12580*/  FFMA R10, R133, R117, R10 ;  /* 0x00000075850a7223 */ /* 0x000fe2000000000a */
[C---:B------:R-:W-:Y:S01]  /*12590*/  FMUL R11, R130.reuse, R57 ;  /* 0x00000039820b7220 */ /* 0x040fe20000400000 */
[----:B------:R-:W-:Y:S01]  /*125a0*/  LOP3.LUT R142, R143, 0xffff0000, RZ, 0xc0, !PT ;  /* 0xffff00008f8e7812 */ /* 0x000fe200078ec0ff */
[C---:B------:R-:W-:Y:S01]  /*125b0*/  FMUL R12, R130.reuse, R58 ;  /* 0x0000003a820c7220 */ /* 0x040fe20000400000 */
[----:B------:R-:W-:Y:S01]  /*125c0*/  F2FP.BF16.F32.PACK_AB R35, R9, R8 ;  /* 0x000000080923723e */ /* 0x000fe200000010ff */
[----:B------:R-:W-:Y:S01]  /*125d0*/  FFMA R11, R133, R118, R11 ;  /* 0x00000076850b7223 */ /* 0x000fe2000000000b */
[C---:B------:R-:W-:Y:S01]  /*125e0*/  FMUL R13, R130.reuse, R59 ;  /* 0x0000003b820d7220 */ /* 0x040fe20000400000 */
[C---:B------:R-:W-:Y:S01]  /*125f0*/  FMUL R14, R130.reuse, R60 ;  /* 0x0000003c820e7220 */ /* 0x040fe20000400000 */
[----:B------:R-:W-:Y:S01]  /*12600*/  FMUL R15, R130, R61 ;  /* 0x0000003d820f7220 */ /* 0x000fe20000400000 */
[----:B------:R2:W-:Y:S01]  /*12610*/  @!P1 STS.128 [R196+0x6010], R32 ;  /* 0x00601020c4009388 */ /* 0x0005e20000000c00 */
[----:B------:R-:W-:Y:S01]  /*12620*/  F2FP.BF16.F32.PACK_AB R4, R11, R10 ;  /* 0x0000000a0b04723e */ /* 0x000fe200000010ff */
[C---:B------:R-:W-:Y:S01]  /*12630*/  FFMA R12, R133.reuse, R119, R12 ;  /* 0x00000077850c7223 */ /* 0x040fe2000000000c */
[C---:B------:R-:W-:Y:S01]  /*12640*/  SHF.L.U32 R25, R144.reuse, 0x10, RZ ;  /* 0x0000001090197819 */ /* 0x040fe200000006ff */
[C---:B------:R-:W-:Y:S01]  /*12650*/  FFMA R13, R133.reuse, R120, R13 ;  /* 0x00000078850d7223 */ /* 0x040fe2000000000d */
[C---:B------:R-:W-:Y:S01]  /*12660*/  FFMA R14, R133.reuse, R121, R14 ;  /* 0x00000079850e7223 */ /* 0x040fe2000000000e */
[----:B------:R-:W-:Y:S01]  /*12670*/  LOP3.LUT R24, R144, 0xffff0000, RZ, 0xc0, !PT ;  /* 0xffff000090187812 */ /* 0x000fe200078ec0ff */
[C---:B------:R-:W-:Y:S01]  /*12680*/  FFMA R15, R133.reuse, R122, R15 ;  /* 0x0000007a850f7223 */ /* 0x040fe2000000000f */
[C---:B------:R-:W-:Y:S01]  /*12690*/  FFMA R16, R133.reuse, R123, R16 ;  /* 0x0000007b85107223 */ /* 0x040fe20000000010 */
[C---:B------:R-:W-:Y:S01]  /*126a0*/  FMUL R20, R130.reuse, R66 ;  /* 0x0000004282147220 */ /* 0x040fe20000400000 */
        /* <DEDUP_REMOVED lines=8> */
[----:B------:R-:W-:Y:S01]  /*12730*/  FFMA R21, R133, R128, R21 ;  /* 0x0000008085157223 */ /* 0x000fe20000000015 */
[C---:B------:R-:W-:Y:S01]  /*12740*/  FMUL R57, R130.reuse, R71 ;  /* 0x0000004782397220 */ /* 0x040fe20000400000 */
[----:B------:R-:W-:Y:S01]  /*12750*/  F2FP.BF16.F32.PACK_AB R5, R13, R12 ;  /* 0x0000000c0d05723e */ /* 0x000fe200000010ff */
[----:B------:R-:W-:Y:S01]  /*12760*/  FFMA R22, R133, R129, R22 ;  /* 0x0000008185167223 */ /* 0x000fe20000000016 */
[----:B------:R-:W-:Y:S01]  /*12770*/  F2FP.BF16.F32.PACK_AB R6, R15, R14 ;  /* 0x0000000e0f06723e */ /* 0x000fe200000010ff */
[C---:B------:R-:W-:Y:S01]  /*12780*/  FMUL R58, R130.reuse, R72 ;  /* 0x00000048823a7220 */ /* 0x040fe20000400000 */
[----:B------:R-:W-:Y:S01]  /*12790*/  F2FP.BF16.F32.PACK_AB R7, R17, R16 ;  /* 0x000000101107723e */ /* 0x000fe200000010ff */
[C---:B------:R-:W-:Y:S01]  /*127a0*/  FFMA R23, R133.reuse, R132, R23 ;  /* 0x0000008485177223 */ /* 0x040fe20000000017 */
[C---:B------:R-:W-:Y:S01]  /*127b0*/  FMUL R59, R130.reuse, R73 ;  /* 0x00000049823b7220 */ /* 0x040fe20000400000 */
[----:B------:R-:W-:Y:S01]  /*127c0*/  FFMA R56, R133, R131, R56 ;  /* 0x0000008385387223 */ /* 0x000fe20000000038 */
[C---:B------:R-:W-:Y:S01]  /*127d0*/  FMUL R60, R130.reuse, R74 ;  /* 0x0000004a823c7220 */ /* 0x040fe20000400000 */
[----:B------:R2:W-:Y:S01]  /*127e0*/  @!P1 STS.128 [R191+0x7000], R4 ;  /* 0x00700004bf009388 */ /* 0x0005e20000000c00 */
[----:B------:R-:W-:Y:S01]  /*127f0*/  F2FP.BF16.F32.PACK_AB R8, R19, R18 ;  /* 0x000000121308723e */ /* 0x000fe200000010ff */
[C---:B------:R-:W-:Y:S01]  /*12800*/  FFMA R57, R133.reuse, R134, R57 ;  /* 0x0000008685397223 */ /* 0x040fe20000000039 */
[C---:B------:R-:W-:Y:S01]  /*12810*/  FMUL R61, R130.reuse, R75 ;  /* 0x0000004b823d7220 */ /* 0x040fe20000400000 */
[C---:B------:R-:W-:Y:S01]  /*12820*/  FFMA R58, R133.reuse, R135, R58 ;  /* 0x00000087853a7223 */ /* 0x040fe2000000003a */
[C---:B------:R-:W-:Y:S01]  /*12830*/  FFMA R59, R133.reuse, R136, R59 ;  /* 0x00000088853b7223 */ /* 0x040fe2000000003b */
[C---:B------:R-:W-:Y:S01]  /*12840*/  FFMA R60, R133.reuse, R137, R60 ;  /* 0x00000089853c7223 */ /* 0x040fe2000000003c */
[----:B------:R-:W-:Y:S01]  /*12850*/  FFMA R61, R133, R138, R61 ;  /* 0x0000008a853d7223 */ /* 0x000fe2000000003d */
[----:B------:R-:W-:Y:S01]  /*12860*/  F2FP.BF16.F32.PACK_AB R9, R21, R20 ;  /* 0x000000141509723e */ /* 0x000fe200000010ff */
[----:B------:R-:W-:Y:S01]  /*12870*/  FFMA R62, R133, R139, R62 ;  /* 0x0000008b853e7223 */ /* 0x000fe2000000003e */
[----:B------:R-:W-:Y:S01]  /*12880*/  F2FP.BF16.F32.PACK_AB R10, R23, R22 ;  /* 0x00000016170a723e */ /* 0x000fe200000010ff */
[C---:B------:R-:W-:Y:S01]  /*12890*/  FMUL R66, R130.reuse, R80 ;  /* 0x0000005082427220 */ /* 0x040fe20000400000 */
[----:B------:R-:W-:Y:S01]  /*128a0*/  F2FP.BF16.F32.PACK_AB R11, R57, R56 ;  /* 0x00000038390b723e */ /* 0x000fe200000010ff */
[----:B------:R-:W-:Y:S01]  /*128b0*/  FFMA R63, R133, R140, R63 ;  /* 0x0000008c853f7223 */ /* 0x000fe2000000003f */
[C---:B------:R-:W-:Y:S01]  /*128c0*/  FMUL R67, R130.reuse, R81 ;  /* 0x0000005182437220 */ /* 0x040fe20000400000 */
[----:B------:R-:W-:Y:S01]  /*128d0*/  SHF.L.U32 R27, R145, 0x10, RZ ;  /* 0x00000010911b7819 */ /* 0x000fe200000006ff */
[----:B------:R-:W-:Y:S01]  /*128e0*/  FFMA R64, R133, R141, R64 ;  /* 0x0000008d85407223 */ /* 0x000fe20000000040 */
[----:B------:R2:W-:Y:S01]  /*128f0*/  @!P1 STS.128 [R199+0x7010], R8 ;  /* 0x00701008c7009388 */ /* 0x0005e20000000c00 */
[C---:B------:R-:W-:Y:S01]  /*12900*/  FMUL R68, R130.reuse, R82 ;  /* 0x0000005282447220 */ /* 0x040fe20000400000 */
[----:B------:R-:W-:Y:S01]  /*12910*/  LOP3.LUT R26, R145, 0xffff0000, RZ, 0xc0, !PT ;  /* 0xffff0000911a7812 */ /* 0x000fe200078ec0ff */
[C---:B------:R-:W-:Y:S01]  /*12920*/  FFMA R65, R133.reuse, R142, R65 ;  /* 0x0000008e85417223 */ /* 0x040fe20000000041 */
[----:B------:R-:W-:Y:S01]  /*12930*/  FMUL R69, R130, R83 ;  /* 0x0000005382457220 */ /* 0x000fe20000400000 */
[----:B------:R-:W-:Y:S01]  /*12940*/  SHF.L.U32 R29, R146, 0x10, RZ ;  /* 0x00000010921d7819 */ /* 0x000fe200000006ff */
[C---:B------:R-:W-:Y:S01]  /*12950*/  FFMA R66, R133.reuse, R25, R66 ;  /* 0x0000001985427223 */ /* 0x040fe20000000042 */
[----:B------:R-:W-:Y:S01]  /*12960*/  FMUL R70, R130, R84 ;  /* 0x0000005482467220 */ /* 0x000fe20000400000 */
[----:B------:R-:W-:Y:S01]  /*12970*/  LOP3.LUT R28, R146, 0xffff0000, RZ, 0xc0, !PT ;  /* 0xffff0000921c7812 */ /* 0x000fe200078ec0ff */
[----:B------:R-:W-:Y:S01]  /*12980*/  FFMA R67, R133, R24, R67 ;  /* 0x0000001885437223 */ /* 0x000fe20000000043 */
[C---:B------:R-:W-:Y:S01]  /*12990*/  FMUL R71, R130.reuse, R85 ;  /* 0x0000005582477220 */ /* 0x040fe20000400000 */
[----:B------:R-:W-:Y:S01]  /*129a0*/  SHF.L.U32 R31, R147, 0x10, RZ ;  /* 0x00000010931f7819 */ /* 0x000fe200000006ff */
[----:B------:R-:W-:Y:S01]  /*129b0*/  FFMA R68, R133, R27, R68 ;  /* 0x0000001b85447223 */ /* 0x000fe20000000044 */
[C---:B------:R-:W-:Y:S01]  /*129c0*/  FMUL R72, R130.reuse, R86 ;  /* 0x0000005682487220 */ /* 0x040fe20000400000 */
[----:B------:R-:W-:Y:S01]  /*129d0*/  LOP3.LUT R30, R147, 0xffff0000, RZ, 0xc0, !PT ;  /* 0xffff0000931e7812 */ /* 0x000fe200078ec0ff */
[----:B------:R-:W-:Y:S01]  /*129e0*/  FFMA R69, R133, R26, R69 ;  /* 0x0000001a85457223 */ /* 0x000fe20000000045 */
        /* <DEDUP_REMOVED lines=13> */
[----:B------:R-:W-:Y:S02]  /*12ac0*/  F2FP.BF16.F32.PACK_AB R19, R73, R72 ;  /* 0x000000484913723e */ /* 0x000fe400000010ff */
[----:B------:R-:W-:Y:S03]  /*12ad0*/  ISETP.NE.AND P0, PT, R192, RZ, PT ;  /* 0x000000ffc000720c */ /* 0x000fe60003f05270 */
[----:B------:R2:W-:Y:S01]  /*12ae0*/  @!P1 STS.128 [R196+0x7010], R16 ;  /* 0x00701010c4009388 */ /* 0x0005e20000000c00 */
[----:B------:R-:W-:Y:S01]  /*12af0*/  @!PT LDS RZ, [RZ] ;  /* 0x00000000fffff984 */ /* 0x000fe20000000800 */
[----:B------:R-:W-:Y:S01]  /*12b00*/  @!PT LDS RZ, [RZ] ;  /* 0x00000000fffff984 */ /* 0x000fe20000000800 */
[----:B------:R-:W-:Y:S01]  /*12b10*/  @!PT LDS RZ, [RZ] ;  /* 0x00000000fffff984 */ /* 0x000fe20000000800 */
[----:B------:R-:W-:Y:S01]  /*12b20*/  @!PT LDS RZ, [RZ] ;  /* 0x00000000fffff984 */ /* 0x000fe20000000800 */
[----:B------:R1:W-:Y:S07]  /*12b30*/  MEMBAR.ALL.CTA ;  /* 0x0000000000007992 */ /* 0x0003ee0000008000 */
[----:B-1----:R-:W1:Y:S01]  /*12b40*/  FENCE.VIEW.ASYNC.S ;  /* 0x00000000000073c6 */ /* 0x002e620000000000 */
[----:B------:R-:W-:Y:S05]  /*12b50*/  WARPSYNC.ALL ;  /* 0x0000000000007948 */ /* 0x000fea0003800000 */
[----:B------:R-:W-:Y:S01]  /*12b60*/  BSSY.RECONVERGENT B0, `(.L_x_187) ;  /* 0x0000011000007945 */ /* 0x000fe20003800200 */
        /* <DEDUP_REMOVED lines=16> */
.L_x_188:
[----:B------:R-:W-:Y:S05]  /*12c70*/  BSYNC.RECONVERGENT B0 ;  /* 0x0000000000007941 */ /* 0x000fea0003800200 */
.L_x_187:
[----:B------:R-:W-:Y:S01]  /*12c80*/  BAR.SYNC.DEFER_BLOCKING 0x1, 0x80 ;  /* 0x0042000000007b1d */ /* 0x000fe20000010000 */
[----:B------:R-:W-:Y:S09]  /*12c90*/  UISETP.NE.AND UP0, UPT, UR53, -0x8, UPT ;  /* 0xfffffff83500788c */ /* 0x000ff2000bf05270 */
[----:B------:R-:W-:Y:S05]  /*12ca0*/  BRA.U !UP0, `(.L_x_189) ;  /* 0x0000000108247547 */ /* 0x000fea000b800000 */
[----:B------:R-:W-:Y:S01]  /*12cb0*/  ISETP.NE.AND P0, PT, R195, RZ, PT ;  /* 0x000000ffc300720c */ /* 0x000fe20003f05270 */
[----:B------:R-:W-:Y:S01]  /*12cc0*/  IMAD.U32 R0, RZ, RZ, UR47 ;  /* 0x0000002fff007e24 */ /* 0x000fe2000f8e00ff */
[----:B------:R-:W-:Y:S04]  /*12cd0*/  UIADD3 UR4, UPT, UPT, UR47, 0x1, URZ ;  /* 0x000000012f047890 */ /* 0x000fe8000fffe0ff */
[----:B------:R-:W-:Y:S04]  /*12ce0*/  UISETP.NE.AND UP0, UPT, UR4, 0x4, UPT ;  /* 0x000000040400788c */ /* 0x000fe8000bf05270 */
[----:B------:R-:W-:Y:S03]  /*12cf0*/  USEL UR47, UR4, URZ, UP0 ;  /* 0x000000ff042f7287 */ /* 0x000fe60008000000 */
[----:B------:R-:W-:Y:S05]  /*12d00*/  @P0 LEA R0, R0, UR44, 0x3 ;  /* 0x0000002c00000c11 */ /* 0x000fea000f8e18ff */
[----:B------:R-:W-:Y:S05]  /*12d10*/  @P0 VIADD R0, R0, 0x50 ;  /* 0x0000005000000836 */ /* 0x000fea0000000000 */
[----:B------:R-:W-:Y:S04]  /*12d20*/  @P0 PRMT R0, R201, 0x654, R0 ;  /* 0x00000654c9000816 */ /* 0x000fe80000000000 */
[----:B------:R1:W-:Y:S03]  /*12d30*/  @P0 SYNCS.ARRIVE.TRANS64.RED.A1T0 RZ, [R0+URZ], RZ ;  /* 0x000000ff00ff09a7 */ /* 0x0003e600081004ff */
.L_x_189:
[----:B------:R-:W-:Y:S01]  /*12d40*/  R2UR UR6, R194 ;  /* 0x00000000c20672ca */ /* 0x000fe200000e0000 */
[----:B------:R-:W-:Y:S01]  /*12d50*/  UIADD3 UR53, UPT, UPT, UR53, 0x8, URZ ;  /* 0x0000000835357890 */ /* 0x000fe2000fffe0ff */
[----:B------:R-:W-:Y:S01]  /*12d60*/  R2UR UR5, R182 ;  /* 0x00000000b60572ca */ /* 0x000fe200000e0000 */
[----:B------:R-:W-:Y:S01]  /*12d70*/  ULOP3.LUT UR43, UR43, 0x1, URZ, 0x3c, !UPT ;  /* 0x000000012b2b7892 */ /* 0x000fe2000f8e3cff */
[----:B------:R-:W-:Y:S02]  /*12d80*/  R2UR UR4, R183 ;  /* 0x00000000b70472ca */ /* 0x000fe400000e0000 */
[----:B------:R-:W-:Y:S02]  /*12d90*/  R2UR UR36, R193 ;  /* 0x00000000c12472ca */ /* 0x000fe400000e0000 */
[C---:B------:R-:W-:Y:S04]  /*12da0*/  ISETP.NE.AND P0, PT, R186.reuse, 0x2, PT ;  /* 0x00000002ba00780c */ /* 0x040fe80003f05270 */
[----:B-1----:R-:W-:Y:S01]  /*12db0*/  SEL R0, RZ, 0x1, P0 ;  /* 0x00000001ff007807 */ /* 0x002fe20000000000 */
[----:B------:R-:W-:Y:S01]  /*12dc0*/  UISETP.NE.AND UP0, UPT, UR6, URZ, UPT ;  /* 0x000000ff0600728c */ /* 0x000fe2000bf05270 */
[----:B------:R-:W-:Y:S01]  /*12dd0*/  SEL R186, R186, RZ, P0 ;  /* 0x000000ffbaba7207 */ /* 0x000fe20000000000 */
[----:B------:R-:W-:Y:S01]  /*12de0*/  UIADD3 UR24, UPT, UPT, UR37, UR5, URZ ;  /* 0x0000000525187290 */ /* 0x000fe2000fffe0ff */
[----:B------:R-:W-:Y:S01]  /*12df0*/  LOP3.LUT R189, R189, R0, RZ, 0x3c, !PT ;  /* 0x00000000bdbd7212 */ /* 0x000fe200078e3cff */
[----:B------:R-:W-:Y:S05]  /*12e00*/  UIADD3 UR20, UPT, UPT, UR38, UR4, URZ ;  /* 0x0000000426147290 */ /* 0x000fea000fffe0ff */
[----:B------:R-:W-:Y:S07]  /*12e10*/  BRA.U UP0, `(.L_x_190) ;  /* 0xffffff3d001c7547 */ /* 0x000fee000b83ffff */
[----:B------:R-:W1:Y:S01]  /*12e20*/  LDCU.64 UR4, c[0x0][0xc88] ;  /* 0x00019100ff0477ac */ /* 0x000e620008000a00 */
[----:B------:R-:W-:Y:S01]  /*12e30*/  SYNCS.ARRIVE.TRANS64.A1T0 RZ, [UR44+0xd0], RZ ;  /* 0x0000d0ffffff79a7 */ /* 0x000fe2000810002c */
[----:B------:R-:W3:Y:S01]  /*12e40*/  LDCU.64 UR6, c[0x0][0xc90] ;  /* 0x00019200ff0677ac */ /* 0x000ee20008000a00 */
[----:B-1----:R-:W-:Y:S02]  /*12e50*/  ISETP.NE.U32.AND P2, PT, RZ, UR4, PT ;  /* 0x00000004ff007c0c */ /* 0x002fe4000bf45070 */
[----:B---3--:R-:W-:Y:S02]  /*12e60*/  ISETP.NE.U32.AND P1, PT, RZ, UR6, PT ;  /* 0x00000006ff007c0c */ /* 0x008fe4000bf25070 */
[----:B------:R-:W-:Y:S02]  /*12e70*/  ISETP.NE.AND.EX P2, PT, RZ, UR5, PT, P2 ;  /* 0x00000005ff007c0c */ /* 0x000fe4000bf45320 */
[----:B------:R-:W-:-:S13]  /*12e80*/  ISETP.NE.AND.EX P0, PT, RZ, UR7, PT, P1 ;  /* 0x00000007ff007c0c */ /* 0x000fda000bf05310 */
[----:B------:R-:W-:Y:S05]  /*12e90*/  @P2 BRA P0, `(.L_x_191) ;  /* 0x00000000003c2947 */ /* 0x000fea0000000000 */
[----:B------:R-:W-:-:S13]  /*12ea0*/  ISETP.NE.AND.EX P1, PT, RZ, UR7, PT, P1 ;  /* 0x00000007ff007c0c */ /* 0x000fda000bf25310 */
[----:B------:R-:W-:Y:S05]  /*12eb0*/  @P1 BRA `(.L_x_192) ;  /* 0x00000000000c1947 */ /* 0x000fea0003800000 */
[----:B------:R-:W-:-:S13]  /*12ec0*/  FSETP.NEU.AND P0, PT, R133, RZ, PT ;  /* 0x000000ff8500720b */ /* 0x000fda0003f0d000 */
[----:B------:R-:W-:Y:S05]  /*12ed0*/  @!P0 EXIT ;  /* 0x000000000000894d */ /* 0x000fea0003800000 */
[----:B------:R-:W-:Y:S05]  /*12ee0*/  BRA `(.L_x_191) ;  /* 0x0000000000287947 */ /* 0x000fea0003800000 */
.L_x_192:
[----:B------:R-:W-:Y:S01]  /*12ef0*/  ISETP.NE.AND P0, PT, R185, RZ, PT ;  /* 0x000000ffb900720c */ /* 0x000fe20003f05270 */
[----:B------:R-:W-:-:S12]  /*12f00*/  BSSY.RECONVERGENT B0, `(.L_x_191) ;  /* 0x0000008000007945 */ /* 0x000fd80003800200 */
[----:B------:R-:W-:Y:S05]  /*12f10*/  @P0 BRA `(.L_x_193) ;  /* 0x0000000000100947 */ /* 0x000fea0003800000 */
[----:B------:R-:W-:-:S04]  /*12f20*/  ISETP.NE.U32.AND P0, PT, RZ, UR4, PT ;  /* 0x00000004ff007c0c */ /* 0x000fc8000bf05070 */
[----:B------:R-:W-:-:S13]  /*12f30*/  ISETP.NE.AND.EX P0, PT, RZ, UR5, PT, P0 ;  /* 0x00000005ff007c0c */ /* 0x000fda000bf05300 */
[----:B------:R-:W-:Y:S05]  /*12f40*/  @!P0 EXIT ;  /* 0x000000000000894d */ /* 0x000fea0003800000 */
[----:B------:R-:W-:Y:S05]  /*12f50*/  BRA `(.L_x_194) ;  /* 0x0000000000087947 */ /* 0x000fea0003800000 */
.L_x_193:
[----:B------:R-:W-:-:S13]  /*12f60*/  FSETP.NEU.AND P0, PT, R133, RZ, PT ;  /* 0x000000ff8500720b */ /* 0x000fda0003f0d000 */
[----:B------:R-:W-:Y:S05]  /*12f70*/  @!P0 EXIT ;  /* 0x000000000000894d */ /* 0x000fea0003800000 */
.L_x_194:
[----:B------:R-:W-:Y:S05]  /*12f80*/  BSYNC.RECONVERGENT B0 ;  /* 0x0000000000007941 */ /* 0x000fea0003800200 */
.L_x_191:
[----:B------:R-:W1:Y:S01]  /*12f90*/  S2UR UR7, SR_CgaCtaId ;  /* 0x00000000000779c3 */ /* 0x000e620000008800 */
[----:B------:R-:W-:Y:S01]  /*12fa0*/  ULEA UR6, UR47, UR44, 0x3 ;  /* 0x0000002c2f067291 */ /* 0x000fe2000f8e18ff */
[----:B------:R-:W-:-:S04]  /*12fb0*/  DEPBAR.LE SB0, 0x0 ;  /* 0x000080000000791a */ /* 0x000fc80000000000 */
[----:B------:R-:W-:-:S04]  /*12fc0*/  UIADD3 UR6, UPT, UPT, UR6, 0x50, URZ ;  /* 0x0000005006067890 */ /* 0x000fc8000fffe0ff */
[----:B-1----:R-:W-:-:S09]  /*12fd0*/  UPRMT UR6, UR7, 0x654, UR6 ;  /* 0x0000065407067896 */ /* 0x002fd20008000006 */
[----:B------:R-:W-:Y:S01]  /*12fe0*/  SYNCS.ARRIVE.TRANS64.RED.A1T0 RZ, [UR6], RZ ;  /* 0x000000ffffff79a7 */ /* 0x000fe20008100406 */
[----:B------:R-:W-:Y:S05]  /*12ff0*/  EXIT ;  /* 0x000000000000794d */ /* 0x000fea0003800000 */
.L_x_24:
[----:B-1----:R1:W3:Y:S02]  /*13000*/  SYNCS.PHASECHK.TRANS64.TRYWAIT P0, [R0+URZ+0xc0], R3 ;  /* 0x0000c003000075a7 */ /* 0x0022e400080011ff */
[----:B---3--:R-:W-:Y:S05]  /*13010*/  @!P0 NANOSLEEP.SYNCS 0x989680 ;  /* 0x009896800000895d */ /* 0x008fea0003900000 */
[----:B------:R-:W3:Y:S02]  /*13020*/  @!P0 SYNCS.PHASECHK.TRANS64 P0, [R0+URZ+0xc0], R3 ;  /* 0x0000c003000085a7 */ /* 0x000ee400080010ff */
[----:B---3--:R-:W-:Y:S05]  /*13030*/  @!P0 BRA `(.L_x_24) ;  /* 0xfffffffc00f08947 */ /* 0x008fea000383ffff */
[----:B------:R-:W-:Y:S05]  /*13040*/  BRA `(.L_x_195) ;  /* 0xfffffee800dc7947 */ /* 0x000fea000383ffff */
.L_x_27:
[----:B-1----:R-:W-:-:S07]  /*13050*/  MOV R0, UR33 ;  /* 0x0000002100007c02 */ /* 0x002fce0008000f00 */
.L_x_196:
[----:B-1----:R1:W3:Y:S02]  /*13060*/  SYNCS.PHASECHK.TRANS64.TRYWAIT P0, [R0+URZ+0x18], R3 ;  /* 0x00001803000075a7 */ /* 0x0022e400080011ff */
[----:B---3--:R-:W-:Y:S05]  /*13070*/  @!P0 NANOSLEEP.SYNCS 0x989680 ;  /* 0x009896800000895d */ /* 0x008fea0003900000 */
[----:B------:R-:W3:Y:S02]  /*13080*/  @!P0 SYNCS.PHASECHK.TRANS64 P0, [R0+URZ+0x18], R3 ;  /* 0x00001803000085a7 */ /* 0x000ee400080010ff */
[----:B---3--:R-:W-:Y:S05]  /*13090*/  @!P0 BRA `(.L_x_196) ;  /* 0xfffffffc00f08947 */ /* 0x008fea000383ffff */
[----:B------:R-:W-:Y:S05]  /*130a0*/  BRA `(.L_x_26) ;  /* 0xfffffeec00287947 */ /* 0x000fea000383ffff */
.L_x_36:
[----:B-1----:R-:W-:-:S07]  /*130b0*/  MOV R0, UR33 ;  /* 0x0000002100007c02 */ /* 0x002fce0008000f00 */
.L_x_197:
[----:B-1----:R1:W2:Y:S02]  /*130c0*/  SYNCS.PHASECHK.TRANS64.TRYWAIT P0, [R0+URZ+0x18], R3 ;  /* 0x00001803000075a7 */ /* 0x0022a400080011ff */
[----:B--2---:R-:W-:Y:S05]  /*130d0*/  @!P0 NANOSLEEP.SYNCS 0x989680 ;  /* 0x009896800000895d */ /* 0x004fea0003900000 */
[----:B------:R-:W2:Y:S02]  /*130e0*/  @!P0 SYNCS.PHASECHK.TRANS64 P0, [R0+URZ+0x18], R3 ;  /* 0x00001803000085a7 */ /* 0x000ea400080010ff */
[----:B--2---:R-:W-:Y:S05]  /*130f0*/  @!P0 BRA `(.L_x_197) ;  /* 0xfffffffc00f08947 */ /* 0x004fea000383ffff */
[----:B------:R-:W-:Y:S05]  /*13100*/  BRA `(.L_x_35) ;  /* 0xfffffef000487947 */ /* 0x000fea000383ffff */
.L_x_43:
[----:B-1----:R1:W4:Y:S02]  /*13110*/  SYNCS.PHASECHK.TRANS64.TRYWAIT P0, [R3+URZ+0x80], R0 ;  /* 0x00008000030075a7 */ /* 0x00232400080011ff */
[----:B----4-:R-:W-:Y:S05]  /*13120*/  @!P0 NANOSLEEP.SYNCS 0x989680 ;  /* 0x009896800000895d */ /* 0x010fea0003900000 */
[----:B------:R-:W4:Y:S02]  /*13130*/  @!P0 SYNCS.PHASECHK.TRANS64 P0, [R3+URZ+0x80], R0 ;  /* 0x00008000030085a7 */ /* 0x000f2400080010ff */
[----:B----4-:R-:W-:Y:S05]  /*13140*/  @!P0 BRA `(.L_x_43) ;  /* 0xfffffffc00f08947 */ /* 0x010fea000383ffff */
[----:B------:R-:W-:Y:S05]  /*13150*/  BRA `(.L_x_198) ;  /* 0xfffffef400407947 */ /* 0x000fea000383ffff */
.L_x_47:
[----:B-1----:R-:W-:-:S07]  /*13160*/  MOV R0, UR4 ;  /* 0x0000000400007c02 */ /* 0x002fce0008000f00 */
.L_x_199:
[----:B-1----:R1:W2:Y:S02]  /*13170*/  SYNCS.PHASECHK.TRANS64.TRYWAIT P0, [R0+URZ], R3 ;  /* 0x00000003000075a7 */ /* 0x0022a400080011ff */
[----:B--2---:R-:W-:Y:S05]  /*13180*/  @!P0 NANOSLEEP.SYNCS 0x989680 ;  /* 0x009896800000895d */ /* 0x004fea0003900000 */
[----:B------:R-:W2:Y:S02]  /*13190*/  @!P0 SYNCS.PHASECHK.TRANS64 P0, [R0+URZ], R3 ;  /* 0x00000003000085a7 */ /* 0x000ea400080010ff */
[----:B--2---:R-:W-:Y:S05]  /*131a0*/  @!P0 BRA `(.L_x_199) ;  /* 0xfffffffc00f08947 */ /* 0x004fea000383ffff */
[----:B------:R-:W-:Y:S05]  /*131b0*/  BRA `(.L_x_200) ;  /* 0xfffffef800ec7947 */ /* 0x000fea000383ffff */
.L_x_48:
[----:B------:R-:W-:-:S07]  /*131c0*/  MOV R0, UR5 ;  /* 0x0000000500007c02 */ /* 0x000fce0008000f00 */
.L_x_201:
[----:B-1----:R1:W2:Y:S02]  /*131d0*/  SYNCS.PHASECHK.TRANS64.TRYWAIT P0, [R0+URZ], R3 ;  /* 0x00000003000075a7 */ /* 0x0022a400080011ff */
[----:B--2---:R-:W-:Y:S05]  /*131e0*/  @!P0 NANOSLEEP.SYNCS 0x989680 ;  /* 0x009896800000895d */ /* 0x004fea0003900000 */
[----:B------:R-:W2:Y:S02]  /*131f0*/  @!P0 SYNCS.PHASECHK.TRANS64 P0, [R0+URZ], R3 ;  /* 0x00000003000085a7 */ /* 0x000ea400080010ff */
[----:B--2---:R-:W-:Y:S05]  /*13200*/  @!P0 BRA `(.L_x_201) ;  /* 0xfffffffc00f08947 */ /* 0x004fea000383ffff */
[----:B------:R-:W-:Y:S05]  /*13210*/  BRA `(.L_x_202) ;  /* 0xfffffef800f87947 */ /* 0x000fea000383ffff */
.L_x_51:
[----:B--2---:R2:W3:Y:S02]  /*13220*/  SYNCS.PHASECHK.TRANS64.TRYWAIT P0, [R2+URZ+0xb0], R5 ;  /* 0x0000b005020075a7 */ /* 0x0044e400080011ff */
[----:B---3--:R-:W-:Y:S05]  /*13230*/  @!P0 NANOSLEEP.SYNCS 0x989680 ;  /* 0x009896800000895d */ /* 0x008fea0003900000 */
[----:B------:R-:W3:Y:S02]  /*13240*/  @!P0 SYNCS.PHASECHK.TRANS64 P0, [R2+URZ+0xb0], R5 ;  /* 0x0000b005020085a7 */ /* 0x000ee400080010ff */
[----:B---3--:R-:W-:Y:S05]  /*13250*/  @!P0 BRA `(.L_x_51) ;  /* 0xfffffffc00f08947 */ /* 0x008fea000383ffff */
[----:B------:R-:W-:Y:S05]  /*13260*/  BRA `(.L_x_203) ;  /* 0xfffffefc005c7947 */ /* 0x000fea000383ffff */
.L_x_52:
[----:B------:R-:W-:-:S07]  /*13270*/  MOV R2, UR4 ;  /* 0x0000000400027c02 */ /* 0x000fce0008000f00 */
.L_x_204:
[----:B--2---:R2:W3:Y:S02]  /*13280*/  SYNCS.PHASECHK.TRANS64.TRYWAIT P0, [R2+URZ+0x90], R5 ;  /* 0x00009005020075a7 */ /* 0x0044e400080011ff */
[----:B---3--:R-:W-:Y:S05]  /*13290*/  @!P0 NANOSLEEP.SYNCS 0x989680 ;  /* 0x009896800000895d */ /* 0x008fea0003900000 */
[----:B------:R-:W3:Y:S02]  /*132a0*/  @!P0 SYNCS.PHASECHK.TRANS64 P0, [R2+URZ+0x90], R5 ;  /* 0x00009005020085a7 */ /* 0x000ee400080010ff */
[----:B---3--:R-:W-:Y:S05]  /*132b0*/  @!P0 BRA `(.L_x_204) ;  /* 0xfffffffc00f08947 */ /* 0x008fea000383ffff */
[----:B------:R-:W-:Y:S05]  /*132c0*/  BRA `(.L_x_205) ;  /* 0xfffffefc006c7947 */ /* 0x000fea000383ffff */
.L_x_53:
[----:B--2---:R2:W3:Y:S02]  /*132d0*/  SYNCS.PHASECHK.TRANS64.TRYWAIT P1, [R2+URZ+0x80], R5 ;  /* 0x00008005020075a7 */ /* 0x0044e400080211ff */
[----:B---3--:R-:W-:Y:S05]  /*132e0*/  @!P1 NANOSLEEP.SYNCS 0x989680 ;  /* 0x009896800000995d */ /* 0x008fea0003900000 */
[----:B------:R-:W3:Y:S02]  /*132f0*/  @!P1 SYNCS.PHASECHK.TRANS64 P1, [R2+URZ+0x80], R5 ;  /* 0x00008005020095a7 */ /* 0x000ee400080210ff */
[----:B---3--:R-:W-:Y:S05]  /*13300*/  @!P1 BRA `(.L_x_53) ;  /* 0xfffffffc00f09947 */ /* 0x008fea000383ffff */
[----:B------:R-:W-:Y:S05]  /*13310*/  BRA `(.L_x_206) ;  /* 0xfffffefc009c7947 */ /* 0x000fea000383ffff */
.L_x_56:
[----:B------:R-:W-:-:S07]  /*13320*/  MOV R0, UR4 ;  /* 0x0000000400007c02 */ /* 0x000fce0008000f00 */
.L_x_207:
[----:B--2---:R2:W3:Y:S02]  /*13330*/  SYNCS.PHASECHK.TRANS64.TRYWAIT P0, [R0+URZ+0x90], R3 ;  /* 0x00009003000075a7 */ /* 0x0044e400080011ff */
[----:B---3--:R-:W-:Y:S05]  /*13340*/  @!P0 NANOSLEEP.SYNCS 0x989680 ;  /* 0x009896800000895d */ /* 0x008fea0003900000 */
[----:B------:R-:W3:Y:S02]  /*13350*/  @!P0 SYNCS.PHASECHK.TRANS64 P0, [R0+URZ+0x90], R3 ;  /* 0x00009003000085a7 */ /* 0x000ee400080010ff */
[----:B---3--:R-:W-:Y:S05]  /*13360*/  @!P0 BRA `(.L_x_207) ;  /* 0xfffffffc00f08947 */ /* 0x008fea000383ffff */
[----:B------:R-:W-:Y:S05]  /*13370*/  BRA `(.L_x_55) ;  /* 0xfffffefc00f07947 */ /* 0x000fea000383ffff */
.L_x_63:
[----:B--2---:R2:W3:Y:S02]  /*13380*/  SYNCS.PHASECHK.TRANS64.TRYWAIT P0, [R0+URZ+0x80], R5 ;  /* 0x00008005000075a7 */ /* 0x0044e400080011ff */
[----:B---3--:R-:W-:Y:S05]  /*13390*/  @!P0 NANOSLEEP.SYNCS 0x989680 ;  /* 0x009896800000895d */ /* 0x008fea0003900000 */
[----:B------:R-:W3:Y:S02]  /*133a0*/  @!P0 SYNCS.PHASECHK.TRANS64 P0, [R0+URZ+0x80], R5 ;  /* 0x00008005000085a7 */ /* 0x000ee400080010ff */
[----:B---3--:R-:W-:Y:S05]  /*133b0*/  @!P0 BRA `(.L_x_63) ;  /* 0xfffffffc00f08947 */ /* 0x008fea000383ffff */
[----:B------:R-:W-:Y:S05]  /*133c0*/  BRA `(.L_x_208) ;  /* 0xffffff08002c7947 */ /* 0x000fea000383ffff */
.L_x_66:
[----:B------:R-:W-:-:S07]  /*133d0*/  MOV R0, UR5 ;  /* 0x0000000500007c02 */ /* 0x000fce0008000f00 */
.L_x_209:
[----:B--2---:R2:W3:Y:S02]  /*133e0*/  SYNCS.PHASECHK.TRANS64.TRYWAIT P0, [R0+URZ], R5 ;  /* 0x00000005000075a7 */ /* 0x0044e400080011ff */
[----:B---3--:R-:W-:Y:S05]  /*133f0*/  @!P0 NANOSLEEP.SYNCS 0x989680 ;  /* 0x009896800000895d */ /* 0x008fea0003900000 */
[----:B------:R-:W3:Y:S02]  /*13400*/  @!P0 SYNCS.PHASECHK.TRANS64 P0, [R0+URZ], R5 ;  /* 0x00000005000085a7 */ /* 0x000ee400080010ff */
[----:B---3--:R-:W-:Y:S05]  /*13410*/  @!P0 BRA `(.L_x_209) ;  /* 0xfffffffc00f08947 */ /* 0x008fea000383ffff */
[----:B------:R-:W-:Y:S05]  /*13420*/  BRA `(.L_x_65) ;  /* 0xffffff0800747947 */ /* 0x000fea000383ffff */
.L_x_69:
[----:B------:R-:W-:-:S07]  /*13430*/  MOV R0, UR50 ;  /* 0x0000003200007c02 */ /* 0x000fce0008000f00 */
.L_x_210:
[----:B-1----:R1:W2:Y:S02]  /*13440*/  SYNCS.PHASECHK.TRANS64.TRYWAIT P0, [R0+URZ+0xa8], R5 ;  /* 0x0000a805000075a7 */ /* 0x0022a400080011ff */
[----:B--2---:R-:W-:Y:S05]  /*13450*/  @!P0 NANOSLEEP.SYNCS 0x989680 ;  /* 0x009896800000895d */ /* 0x004fea0003900000 */
[----:B------:R-:W2:Y:S02]  /*13460*/  @!P0 SYNCS.PHASECHK.TRANS64 P0, [R0+URZ+0xa8], R5 ;  /* 0x0000a805000085a7 */ /* 0x000ea400080010ff */
[----:B--2---:R-:W-:Y:S05]  /*13470*/  @!P0 BRA `(.L_x_210) ;  /* 0xfffffffc00f08947 */ /* 0x004fea000383ffff */
[----:B------:R-:W-:Y:S05]  /*13480*/  BRA `(.L_x_211) ;  /* 0xffffff0c00407947 */ /* 0x000fea000383ffff */
.L_x_72:
[----:B------:R-:W-:Y:S07]  /*13490*/  MOV R0, UR7 ;  /* 0x0000000700007c02 */ /* 0x000fee0008000f00 */
.L_x_212:
[----:B--2---:R2:W3:Y:S02]  /*134a0*/  SYNCS.PHASECHK.TRANS64.TRYWAIT P0, [R0+URZ], R5 ;  /* 0x00000005000075a7 */ /* 0x0044e400080011ff */
[----:B---3--:R-:W-:Y:S05]  /*134b0*/  @!P0 NANOSLEEP.SYNCS 0x989680 ;  /* 0x009896800000895d */ /* 0x008fea0003900000 */
[----:B------:R-:W3:Y:S02]  /*134c0*/  @!P0 SYNCS.PHASECHK.TRANS64 P0, [R0+URZ], R5 ;  /* 0x00000005000085a7 */ /* 0x000ee400080010ff */
[----:B---3--:R-:W-:Y:S05]  /*134d0*/  @!P0 BRA `(.L_x_212) ;  /* 0xfffffffc00f08947 */ /* 0x008fea000383ffff */
[----:B------:R-:W-:Y:S05]  /*134e0*/  BRA `(.L_x_71) ;  /* 0xffffff0c00c87947 */ /* 0x000fea000383ffff */
.L_x_75:
[----:B------:R-:W-:-:S07]  /*134f0*/  MOV R0, UR50 ;  /* 0x0000003200007c02 */ /* 0x000fce0008000f00 */
.L_x_213:
[----:B--2---:R2:W3:Y:S02]  /*13500*/  SYNCS.PHASECHK.TRANS64.TRYWAIT P0, [R0+URZ+0xd0], R3 ;  /* 0x0000d003000075a7 */ /* 0x0044e400080011ff */
[----:B---3--:R-:W-:Y:S05]  /*13510*/  @!P0 NANOSLEEP.SYNCS 0x989680 ;  /* 0x009896800000895d */ /* 0x008fea0003900000 */
[----:B------:R-:W3:Y:S02]  /*13520*/  @!P0 SYNCS.PHASECHK.TRANS64 P0, [R0+URZ+0xd0], R3 ;  /* 0x0000d003000085a7 */ /* 0x000ee400080010ff */
[----:B---3--:R-:W-:Y:S05]  /*13530*/  @!P0 BRA `(.L_x_213) ;  /* 0xfffffffc00f08947 */ /* 0x008fea000383ffff */
[----:B------:R-:W-:Y:S05]  /*13540*/  BRA `(.L_x_214) ;  /* 0xffffff1400407947 */ /* 0x000fea000383ffff */
.L_x_80:
[----:B-1----:R1:W2:Y:S02]  /*13550*/  SYNCS.PHASECHK.TRANS64.TRYWAIT P0, [R12+URZ+0x80], R9 ;  /* 0x000080090c0075a7 */ /* 0x0022a400080011ff */
[----:B--2---:R-:W-:Y:S05]  /*13560*/  @!P0 NANOSLEEP.SYNCS 0x989680 ;  /* 0x009896800000895d */ /* 0x004fea0003900000 */
[----:B------:R-:W2:Y:S02]  /*13570*/  @!P0 SYNCS.PHASECHK.TRANS64 P0, [R12+URZ+0x80], R9 ;  /* 0x000080090c0085a7 */ /* 0x000ea400080010ff */
[----:B--2---:R-:W-:Y:S05]  /*13580*/  @!P0 BRA `(.L_x_80) ;  /* 0xfffffffc00f08947 */ /* 0x004fea000383ffff */
[----:B------:R-:W-:Y:S05]  /*13590*/  BRA `(.L_x_215) ;  /* 0xffffff1800707947 */ /* 0x000fea000383ffff */
.L_x_83:
[----:B------:R-:W-:Y:S07]  /*135a0*/  MOV R0, UR21 ;  /* 0x0000001500007c02 */ /* 0x000fee0008000f00 */
.L_x_216:
[----:B-1----:R1:W2:Y:S02]  /*135b0*/  SYNCS.PHASECHK.TRANS64.TRYWAIT P2, [R0+URZ+0x78], R9 ;  /* 0x00007809000075a7 */ /* 0x0022a400080411ff */
[----:B--2---:R-:W-:Y:S05]  /*135c0*/  @!P2 NANOSLEEP.SYNCS 0x989680 ;  /* 0x009896800000a95d */ /* 0x004fea0003900000 */
[----:B------:R-:W2:Y:S02]  /*135d0*/  @!P2 SYNCS.PHASECHK.TRANS64 P2, [R0+URZ+0x78], R9 ;  /* 0x000078090000a5a7 */ /* 0x000ea400080410ff */
[----:B--2---:R-:W-:Y:S05]  /*135e0*/  @!P2 BRA `(.L_x_216) ;  /* 0xfffffffc00f0a947 */ /* 0x004fea000383ffff */
[----:B------:R-:W-:Y:S05]  /*135f0*/  BRA `(.L_x_82) ;  /* 0xffffff1c00d87947 */ /* 0x000fea000383ffff */
.L_x_86:
[----:B------:R-:W-:Y:S07]  /*13600*/  MOV R9, UR21 ;  /* 0x0000001500097c02 */ /* 0x000fee0008000f00 */
.L_x_217:
[----:B-1----:R1:W2:Y:S02]  /*13610*/  SYNCS.PHASECHK.TRANS64.TRYWAIT P0, [R9+URZ+0x50], R10 ;  /* 0x0000500a090075a7 */ /* 0x0022a400080011ff */
[----:B--2---:R-:W-:Y:S05]  /*13620*/  @!P0 NANOSLEEP.SYNCS 0x989680 ;  /* 0x009896800000895d */ /* 0x004fea0003900000 */
[----:B------:R-:W2:Y:S02]  /*13630*/  @!P0 SYNCS.PHASECHK.TRANS64 P0, [R9+URZ+0x50], R10 ;  /* 0x0000500a090085a7 */ /* 0x000ea400080010ff */
[----:B--2---:R-:W-:Y:S05]  /*13640*/  @!P0 BRA `(.L_x_217) ;  /* 0xfffffffc00f08947 */ /* 0x004fea000383ffff */
[----:B------:R-:W-:Y:S05]  /*13650*/  BRA `(.L_x_218) ;  /* 0xffffff2000407947 */ /* 0x000fea000383ffff */
.L_x_87:
[----:B------:R-:W-:Y:S07]  /*13660*/  MOV R9, UR21 ;  /* 0x0000001500097c02 */ /* 0x000fee0008000f00 */
.L_x_219:
[----:B-1----:R1:W2:Y:S02]  /*13670*/  SYNCS.PHASECHK.TRANS64.TRYWAIT P0, [R9+URZ+0x58], R10 ;  /* 0x0000580a090075a7 */ /* 0x0022a400080011ff */
[----:B--2---:R-:W-:Y:S05]  /*13680*/  @!P0 NANOSLEEP.SYNCS 0x989680 ;  /* 0x009896800000895d */ /* 0x004fea0003900000 */
[----:B------:R-:W2:Y:S02]  /*13690*/  @!P0 SYNCS.PHASECHK.TRANS64 P0, [R9+URZ+0x58], R10 ;  /* 0x0000580a090085a7 */ /* 0x000ea400080010ff */
[----:B--2---:R-:W-:Y:S05]  /*136a0*/  @!P0 BRA `(.L_x_219) ;  /* 0xfffffffc00f08947 */ /* 0x004fea000383ffff */
[----:B------:R-:W-:Y:S05]  /*136b0*/  BRA `(.L_x_220) ;  /* 0xffffff2000987947 */ /* 0x000fea000383ffff */
.L_x_88:
[----:B------:R-:W-:Y:S07]  /*136c0*/  MOV R9, UR21 ;  /* 0x0000001500097c02 */ /* 0x000fee0008000f00 */
.L_x_221:
[----:B-1----:R1:W2:Y:S02]  /*136d0*/  SYNCS.PHASECHK.TRANS64.TRYWAIT P0, [R9+URZ+0x60], R10 ;  /* 0x0000600a090075a7 */ /* 0x0022a400080011ff */
[----:B--2---:R-:W-:Y:S05]  /*136e0*/  @!P0 NANOSLEEP.SYNCS 0x989680 ;  /* 0x009896800000895d */ /* 0x004fea0003900000 */
[----:B------:R-:W2:Y:S02]  /*136f0*/  @!P0 SYNCS.PHASECHK.TRANS64 P0, [R9+URZ+0x60], R10 ;  /* 0x0000600a090085a7 */ /* 0x000ea400080010ff */
[----:B--2---:R-:W-:Y:S05]  /*13700*/  @!P0 BRA `(.L_x_221) ;  /* 0xfffffffc00f08947 */ /* 0x004fea000383ffff */
[----:B------:R-:W-:Y:S05]  /*13710*/  BRA `(.L_x_222) ;  /* 0xffffff2000f87947 */ /* 0x000fea000383ffff */
.L_x_89:
[----:B------:R-:W-:Y:S07]  /*13720*/  MOV R9, UR21 ;  /* 0x0000001500097c02 */ /* 0x000fee0008000f00 */
.L_x_223:
[----:B-1----:R1:W2:Y:S02]  /*13730*/  SYNCS.PHASECHK.TRANS64.TRYWAIT P0, [R9+URZ+0x68], R10 ;  /* 0x0000680a090075a7 */ /* 0x0022a400080011ff */
[----:B--2---:R-:W-:Y:S05]  /*13740*/  @!P0 NANOSLEEP.SYNCS 0x989680 ;  /* 0x009896800000895d */ /* 0x004fea0003900000 */
[----:B------:R-:W2:Y:S02]  /*13750*/  @!P0 SYNCS.PHASECHK.TRANS64 P0, [R9+URZ+0x68], R10 ;  /* 0x0000680a090085a7 */ /* 0x000ea400080010ff */
[----:B--2---:R-:W-:Y:S05]  /*13760*/  @!P0 BRA `(.L_x_223) ;  /* 0xfffffffc00f08947 */ /* 0x004fea000383ffff */
[----:B------:R-:W-:Y:S05]  /*13770*/  BRA `(.L_x_224) ;  /* 0xffffff24005c7947 */ /* 0x000fea000383ffff */
.L_x_90:
[----:B------:R-:W-:Y:S07]  /*13780*/  MOV R0, UR21 ;  /* 0x0000001500007c02 */ /* 0x000fee0008000f00 */
.L_x_225:
[----:B-1----:R1:W2:Y:S02]  /*13790*/  SYNCS.PHASECHK.TRANS64.TRYWAIT P0, [R0+URZ+0x50], R9 ;  /* 0x00005009000075a7 */ /* 0x0022a400080011ff */
[----:B--2---:R-:W-:Y:S05]  /*137a0*/  @!P0 NANOSLEEP.SYNCS 0x989680 ;  /* 0x009896800000895d */ /* 0x004fea0003900000 */
[----:B------:R-:W2:Y:S02]  /*137b0*/  @!P0 SYNCS.PHASECHK.TRANS64 P0, [R0+URZ+0x50], R9 ;  /* 0x00005009000085a7 */ /* 0x000ea400080010ff */
[----:B--2---:R-:W-:Y:S05]  /*137c0*/  @!P0 BRA `(.L_x_225) ;  /* 0xfffffffc00f08947 */ /* 0x004fea000383ffff */
[----:B------:R-:W-:Y:S05]  /*137d0*/  BRA `(.L_x_226) ;  /* 0xffffff2400bc7947 */ /* 0x000fea000383ffff */
.L_x_91:
[----:B------:R-:W-:Y:S07]  /*137e0*/  MOV R0, UR21 ;  /* 0x0000001500007c02 */ /* 0x000fee0008000f00 */
.L_x_227:
[----:B-1----:R1:W2:Y:S02]  /*137f0*/  SYNCS.PHASECHK.TRANS64.TRYWAIT P0, [R0+URZ+0x58], R9 ;  /* 0x00005809000075a7 */ /* 0x0022a400080011ff */
[----:B--2---:R-:W-:Y:S05]  /*13800*/  @!P0 NANOSLEEP.SYNCS 0x989680 ;  /* 0x009896800000895d */ /* 0x004fea0003900000 */
[----:B------:R-:W2:Y:S02]  /*13810*/  @!P0 SYNCS.PHASECHK.TRANS64 P0, [R0+URZ+0x58], R9 ;  /* 0x00005809000085a7 */ /* 0x000ea400080010ff */
[----:B--2---:R-:W-:Y:S05]  /*13820*/  @!P0 BRA `(.L_x_227) ;  /* 0xfffffffc00f08947 */ /* 0x004fea000383ffff */
[----:B------:R-:W-:Y:S05]  /*13830*/  BRA `(.L_x_228) ;  /* 0xffffff28001c7947 */ /* 0x000fea000383ffff */
.L_x_92:
[----:B------:R-:W-:Y:S07]  /*13840*/  MOV R0, UR21 ;  /* 0x0000001500007c02 */ /* 0x000fee0008000f00 */
.L_x_229:
[----:B-1----:R1:W2:Y:S02]  /*13850*/  SYNCS.PHASECHK.TRANS64.TRYWAIT P0, [R0+URZ+0x60], R9 ;  /* 0x00006009000075a7 */ /* 0x0022a400080011ff */
[----:B--2---:R-:W-:Y:S05]  /*13860*/  @!P0 NANOSLEEP.SYNCS 0x989680 ;  /* 0x009896800000895d */ /* 0x004fea0003900000 */
[----:B------:R-:W2:Y:S02]  /*13870*/  @!P0 SYNCS.PHASECHK.TRANS64 P0, [R0+URZ+0x60], R9 ;  /* 0x00006009000085a7 */ /* 0x000ea400080010ff */
[----:B--2---:R-:W-:Y:S05]  /*13880*/  @!P0 BRA `(.L_x_229) ;  /* 0xfffffffc00f08947 */ /* 0x004fea000383ffff */
[----:B------:R-:W-:Y:S05]  /*13890*/  BRA `(.L_x_230) ;  /* 0xffffff2800807947 */ /* 0x000fea000383ffff */
.L_x_93:
[----:B------:R-:W-:Y:S07]  /*138a0*/  MOV R0, UR21 ;  /* 0x0000001500007c02 */ /* 0x000fee0008000f00 */
.L_x_231:
[----:B-1----:R1:W2:Y:S02]  /*138b0*/  SYNCS.PHASECHK.TRANS64.TRYWAIT P0, [R0+URZ+0x68], R9 ;  /* 0x00006809000075a7 */ /* 0x0022a400080011ff */
[----:B--2---:R-:W-:Y:S05]  /*138c0*/  @!P0 NANOSLEEP.SYNCS 0x989680 ;  /* 0x009896800000895d */ /* 0x004fea0003900000 */
[----:B------:R-:W2:Y:S02]  /*138d0*/  @!P0 SYNCS.PHASECHK.TRANS64 P0, [R0+URZ+0x68], R9 ;  /* 0x00006809000085a7 */ /* 0x000ea400080010ff */
[----:B--2---:R-:W-:Y:S05]  /*138e0*/  @!P0 BRA `(.L_x_231) ;  /* 0xfffffffc00f08947 */ /* 0x004fea000383ffff */
[----:B------:R-:W-:Y:S05]  /*138f0*/  BRA `(.L_x_232) ;  /* 0xffffff2800dc7947 */ /* 0x000fea000383ffff */
.L_x_95:
[----:B------:R-:W-:-:S07]  /*13900*/  MOV R3, UR21 ;  /* 0x0000001500037c02 */ /* 0x000fce0008000f00 */
.L_x_233:
[----:B-1----:R1:W3:Y:S02]  /*13910*/  SYNCS.PHASECHK.TRANS64.TRYWAIT P0, [R3+URZ+0x50], R10 ;  /* 0x0000500a030075a7 */ /* 0x0022e400080011ff */
[----:B---3--:R-:W-:Y:S05]  /*13920*/  @!P0 NANOSLEEP.SYNCS 0x989680 ;  /* 0x009896800000895d */ /* 0x008fea0003900000 */
[----:B------:R-:W3:Y:S02]  /*13930*/  @!P0 SYNCS.PHASECHK.TRANS64 P0, [R3+URZ+0x50], R10 ;  /* 0x0000500a030085a7 */ /* 0x000ee400080010ff */
[----:B---3--:R-:W-:Y:S05]  /*13940*/  @!P0 BRA `(.L_x_233) ;  /* 0xfffffffc00f08947 */ /* 0x008fea000383ffff */
[----:B------:R-:W-:Y:S05]  /*13950*/  BRA `(.L_x_234) ;  /* 0xffffff2c00647947 */ /* 0x000fea000383ffff */
.L_x_96:
[----:B-1----:R-:W-:-:S07]  /*13960*/  MOV R3, UR21 ;  /* 0x0000001500037c02 */ /* 0x002fce0008000f00 */
.L_x_235:
[----:B-1----:R1:W3:Y:S02]  /*13970*/  SYNCS.PHASECHK.TRANS64.TRYWAIT P0, [R3+URZ+0x58], R10 ;  /* 0x0000580a030075a7 */ /* 0x0022e400080011ff */
[----:B---3--:R-:W-:Y:S05]  /*13980*/  @!P0 NANOSLEEP.SYNCS 0x989680 ;  /* 0x009896800000895d */ /* 0x008fea0003900000 */
[----:B------:R-:W3:Y:S02]  /*13990*/  @!P0 SYNCS.PHASECHK.TRANS64 P0, [R3+URZ+0x58], R10 ;  /* 0x0000580a030085a7 */ /* 0x000ee400080010ff */
[----:B---3--:R-:W-:Y:S05]  /*139a0*/  @!P0 BRA `(.L_x_235) ;  /* 0xfffffffc00f08947 */ /* 0x008fea000383ffff */
[----:B------:R-:W-:Y:S05]  /*139b0*/  BRA `(.L_x_236) ;  /* 0xffffff2c00547947 */ /* 0x000fea000383ffff */
.L_x_97:
[----:B-1----:R-:W-:-:S07]  /*139c0*/  MOV R3, UR21 ;  /* 0x0000001500037c02 */ /* 0x002fce0008000f00 */
.L_x_237:
[----:B-1----:R1:W3:Y:S02]  /*139d0*/  SYNCS.PHASECHK.TRANS64.TRYWAIT P0, [R3+URZ+0x60], R10 ;  /* 0x0000600a030075a7 */ /* 0x0022e400080011ff */
[----:B---3--:R-:W-:Y:S05]  /*139e0*/  @!P0 NANOSLEEP.SYNCS 0x989680 ;  /* 0x009896800000895d */ /* 0x008fea0003900000 */
[----:B------:R-:W3:Y:S02]  /*139f0*/  @!P0 SYNCS.PHASECHK.TRANS64 P0, [R3+URZ+0x60], R10 ;  /* 0x0000600a030085a7 */ /* 0x000ee400080010ff */
[----:B---3--:R-:W-:Y:S05]  /*13a00*/  @!P0 BRA `(.L_x_237) ;  /* 0xfffffffc00f08947 */ /* 0x008fea000383ffff */
[----:B------:R-:W-:Y:S05]  /*13a10*/  BRA `(.L_x_238) ;  /* 0xffffff2c00487947 */ /* 0x000fea000383ffff */
.L_x_99:
[----:B--2---:R2:W3:Y:S02]  /*13a20*/  SYNCS.PHASECHK.TRANS64.TRYWAIT P0, [R0+URZ+0x80], R3 ;  /* 0x00008003000075a7 */ /* 0x0044e400080011ff */
[----:B---3--:R-:W-:Y:S05]  /*13a30*/  @!P0 NANOSLEEP.SYNCS 0x989680 ;  /* 0x009896800000895d */ /* 0x008fea0003900000 */
[----:B------:R-:W3:Y:S02]  /*13a40*/  @!P0 SYNCS.PHASECHK.TRANS64 P0, [R0+URZ+0x80], R3 ;  /* 0x00008003000085a7 */ /* 0x000ee400080010ff */
[----:B---3--:R-:W-:Y:S05]  /*13a50*/  @!P0 BRA `(.L_x_99) ;  /* 0xfffffffc00f08947 */ /* 0x008fea000383ffff */
[----:B------:R-:W-:Y:S05]  /*13a60*/  BRA `(.L_x_239) ;  /* 0xffffff30001c7947 */ /* 0x000fea000383ffff */
.L_x_110:
[----:B-1----:R-:W-:Y:S04]  /*13a70*/  MOV R3, UR44 ;  /* 0x0000002c00037c02 */ /* 0x002fe80008000f00 */
[----:B------:R1:W2:Y:S03]  /*13a80*/  SYNCS.PHASECHK.TRANS64.TRYWAIT P0, [R3+URZ+0x30], R6 ;  /* 0x00003006030075a7 */ /* 0x0002a600080011ff */
[----:B--2---:R-:W-:Y:S05]  /*13a90*/  @!P0 NANOSLEEP.SYNCS 0x989680 ;  /* 0x009896800000895d */ /* 0x004fea0003900000 */
[----:B------:R-:W2:Y:S02]  /*13aa0*/  @!P0 SYNCS.PHASECHK.TRANS64 P0, [R3+URZ+0x30], R6 ;  /* 0x00003006030085a7 */ /* 0x000ea400080010ff */
[----:B--2---:R-:W-:Y:S05]  /*13ab0*/  @!P0 BRA `(.L_x_110) ;  /* 0xfffffffc00ec8947 */ /* 0x004fea000383ffff */
[----:B------:R-:W-:Y:S05]  /*13ac0*/  BRA `(.L_x_109) ;  /* 0xffffff3c00e07947 */ /* 0x000fea000383ffff */
.L_x_112:
[----:B-1----:R-:W-:Y:S04]  /*13ad0*/  MOV R3, UR44 ;  /* 0x0000002c00037c02 */ /* 0x002fe80008000f00 */
[----:B------:R1:W4:Y:S03]  /*13ae0*/  SYNCS.PHASECHK.TRANS64.TRYWAIT P1, [R3+URZ+0xa0], R4 ;  /* 0x0000a004030075a7 */ /* 0x00032600080211ff */
[----:B----4-:R-:W-:Y:S05]  /*13af0*/  @!P1 NANOSLEEP.SYNCS 0x989680 ;  /* 0x009896800000995d */ /* 0x010fea0003900000 */
[----:B------:R-:W4:Y:S02]  /*13b00*/  @!P1 SYNCS.PHASECHK.TRANS64 P1, [R3+URZ+0xa0], R4 ;  /* 0x0000a004030095a7 */ /* 0x000f2400080210ff */
[----:B----4-:R-:W-:Y:S05]  /*13b10*/  @!P1 BRA `(.L_x_112) ;  /* 0xfffffffc00ec9947 */ /* 0x010fea000383ffff */
[----:B------:R-:W-:Y:S05]  /*13b20*/  BRA `(.L_x_111) ;  /* 0xffffff4000107947 */ /* 0x000fea000383ffff */
.L_x_123:
[----:B---3--:R3:W4:Y:S02]  /*13b30*/  SYNCS.PHASECHK.TRANS64.TRYWAIT P0, [R3+URZ+0x30], R0 ;  /* 0x00003000030075a7 */ /* 0x00872400080011ff */
[----:B----4-:R-:W-:Y:S05]  /*13b40*/  @!P0 NANOSLEEP.SYNCS 0x989680 ;  /* 0x009896800000895d */ /* 0x010fea0003900000 */
[----:B------:R-:W4:Y:S02]  /*13b50*/  @!P0 SYNCS.PHASECHK.TRANS64 P0, [R3+URZ+0x30], R0 ;  /* 0x00003000030085a7 */ /* 0x000f2400080010ff */
[----:B----4-:R-:W-:Y:S05]  /*13b60*/  @!P0 BRA `(.L_x_123) ;  /* 0xfffffffc00f08947 */ /* 0x010fea000383ffff */
[----:B------:R-:W-:Y:S05]  /*13b70*/  BRA `(.L_x_122) ;  /* 0xffffff5400c47947 */ /* 0x000fea000383ffff */
.L_x_133:
[----:B-1----:R1:W3:Y:S02]  /*13b80*/  SYNCS.PHASECHK.TRANS64.TRYWAIT P0, [R11+URZ+0x30], R4 ;  /* 0x000030040b0075a7 */ /* 0x0022e400080011ff */
[----:B---3--:R-:W-:Y:S05]  /*13b90*/  @!P0 NANOSLEEP.SYNCS 0x989680 ;  /* 0x009896800000895d */ /* 0x008fea0003900000 */
[----:B------:R-:W3:Y:S02]  /*13ba0*/  @!P0 SYNCS.PHASECHK.TRANS64 P0, [R11+URZ+0x30], R4 ;  /* 0x000030040b0085a7 */ /* 0x000ee400080010ff */
[----:B---3--:R-:W-:Y:S05]  /*13bb0*/  @!P0 BRA `(.L_x_133) ;  /* 0xfffffffc00f08947 */ /* 0x008fea000383ffff */
[----:B------:R-:W-:Y:S05]  /*13bc0*/  BRA `(.L_x_132) ;  /* 0xffffff6c00607947 */ /* 0x000fea000383ffff */
.L_x_143:
[----:B-1----:R1:W3:Y:S02]  /*13bd0*/  SYNCS.PHASECHK.TRANS64.TRYWAIT P0, [R0+URZ+0x30], R9 ;  /* 0x00003009000075a7 */ /* 0x0022e400080011ff */
[----:B---3--:R-:W-:Y:S05]  /*13be0*/  @!P0 NANOSLEEP.SYNCS 0x989680 ;  /* 0x009896800000895d */ /* 0x008fea0003900000 */
[----:B------:R-:W3:Y:S02]  /*13bf0*/  @!P0 SYNCS.PHASECHK.TRANS64 P0, [R0+URZ+0x30], R9 ;  /* 0x00003009000085a7 */ /* 0x000ee400080010ff */
[----:B---3--:R-:W-:Y:S05]  /*13c00*/  @!P0 BRA `(.L_x_143) ;  /* 0xfffffffc00f08947 */ /* 0x008fea000383ffff */
[----:B------:R-:W-:Y:S05]  /*13c10*/  BRA `(.L_x_142) ;  /* 0xffffff8000b87947 */ /* 0x000fea000383ffff */
.L_x_153:
[----:B-1----:R1:W4:Y:S02]  /*13c20*/  SYNCS.PHASECHK.TRANS64.TRYWAIT P0, [R9+URZ+0x30], R4 ;  /* 0x00003004090075a7 */ /* 0x00232400080011ff */
[----:B----4-:R-:W-:Y:S05]  /*13c30*/  @!P0 NANOSLEEP.SYNCS 0x989680 ;  /* 0x009896800000895d */ /* 0x010fea0003900000 */
[----:B------:R-:W4:Y:S02]  /*13c40*/  @!P0 SYNCS.PHASECHK.TRANS64 P0, [R9+URZ+0x30], R4 ;  /* 0x00003004090085a7 */ /* 0x000f2400080010ff */
[----:B----4-:R-:W-:Y:S05]  /*13c50*/  @!P0 BRA `(.L_x_153) ;  /* 0xfffffffc00f08947 */ /* 0x010fea000383ffff */
[----:B------:R-:W-:Y:S05]  /*13c60*/  BRA `(.L_x_152) ;  /* 0xffffff98004c7947 */ /* 0x000fea000383ffff */
.L_x_163:
[----:B-1----:R1:W3:Y:S02]  /*13c70*/  SYNCS.PHASECHK.TRANS64.TRYWAIT P0, [R9+URZ+0x30], R4 ;  /* 0x00003004090075a7 */ /* 0x0022e400080011ff */
[----:B---3--:R-:W-:Y:S05]  /*13c80*/  @!P0 NANOSLEEP.SYNCS 0x989680 ;  /* 0x009896800000895d */ /* 0x008fea0003900000 */
[----:B------:R-:W3:Y:S02]  /*13c90*/  @!P0 SYNCS.PHASECHK.TRANS64 P0, [R9+URZ+0x30], R4 ;  /* 0x00003004090085a7 */ /* 0x000ee400080010ff */
[----:B---3--:R-:W-:Y:S05]  /*13ca0*/  @!P0 BRA `(.L_x_163) ;  /* 0xfffffffc00f08947 */ /* 0x008fea000383ffff */
[----:B------:R-:W-:Y:S05]  /*13cb0*/  BRA `(.L_x_162) ;  /* 0xffffffac00bc7947 */ /* 0x000fea000383ffff */
.L_x_173:
[----:B-1----:R1:W3:Y:S02]  /*13cc0*/  SYNCS.PHASECHK.TRANS64.TRYWAIT P0, [R0+URZ+0x30], R9 ;  /* 0x00003009000075a7 */ /* 0x0022e400080011ff */
[----:B---3--:R-:W-:Y:S05]  /*13cd0*/  @!P0 NANOSLEEP.SYNCS 0x989680 ;  /* 0x009896800000895d */ /* 0x008fea0003900000 */
[----:B------:R-:W3:Y:S02]  /*13ce0*/  @!P0 SYNCS.PHASECHK.TRANS64 P0, [R0+URZ+0x30], R9 ;  /* 0x00003009000085a7 */ /* 0x000ee400080010ff */
[----:B---3--:R-:W-:Y:S05]  /*13cf0*/  @!P0 BRA `(.L_x_173) ;  /* 0xfffffffc00f08947 */ /* 0x008fea000383ffff */
[----:B------:R-:W-:Y:S05]  /*13d00*/  BRA `(.L_x_172) ;  /* 0xffffffc400507947 */ /* 0x000fea000383ffff */
.L_x_183:
[----:B-1----:R1:W3:Y:S02]  /*13d10*/  SYNCS.PHASECHK.TRANS64.TRYWAIT P0, [R3+URZ+0x30], R16 ;  /* 0x00003010030075a7 */ /* 0x0022e400080011ff */
[----:B---3--:R-:W-:Y:S05]  /*13d20*/  @!P0 NANOSLEEP.SYNCS 0x989680 ;  /* 0x009896800000895d */ /* 0x008fea0003900000 */
[----:B------:R-:W3:Y:S02]  /*13d30*/  @!P0 SYNCS.PHASECHK.TRANS64 P0, [R3+URZ+0x30], R16 ;  /* 0x00003010030085a7 */ /* 0x000ee400080010ff */
[----:B---3--:R-:W-:Y:S05]  /*13d40*/  @!P0 BRA `(.L_x_183) ;  /* 0xfffffffc00f08947 */ /* 0x008fea000383ffff */
[----:B------:R-:W-:Y:S05]  /*13d50*/  BRA `(.L_x_182) ;  /* 0xffffffd800b47947 */ /* 0x000fea000383ffff */
        .weak           $__internal_0_$__cuda_sm10x_tcgen05_guardrail_trap_col_being_dealloced_not_returned_by_alloc
        .type           $__internal_0_$__cuda_sm10x_tcgen05_guardrail_trap_col_being_dealloced_not_returned_by_alloc,@function
        .size           $__internal_0_$__cuda_sm10x_tcgen05_guardrail_trap_col_being_dealloced_not_returned_by_alloc,($__internal_1_$__cuda_sm10x_tcgen05_guardrail_trap_phase_invalid_during_alloc - $__internal_0_$__cuda_sm10x_tcgen05_guardrail_trap_col_being_dealloced_not_returned_by_alloc)
$__internal_0_$__cuda_sm10x_tcgen05_guardrail_trap_col_being_dealloced_not_returned_by_alloc:
[----:B------:R-:W-:Y:S05]  /*13d60*/  BPT.TRAP 0x1 ;  /* 0x000000040000795c */ /* 0x000fea0000300000 */
[----:B------:R-:W-:-:S04]  /*13d70*/  HFMA2 R3, -RZ, RZ, 0, 0 ;  /* 0x00000000ff037431 */ /* 0x000fc800000001ff */
[----:B------:R-:W-:Y:S05]  /*13d80*/  RET.REL.NODEC R2 `(_ZN7cutlass13device_kernelINS_4gemm6kernel13GemmUniversalIN4cute5tupleIJiiiiEEENS1_10collective13CollectiveMmaINS1_46MainloopSm100TmaUmmaWarpSpecializedBlockScaledILi3ELi2ELi1ENS5_IJNS4_1CILi2EEENSA_ILi4EEENSA_ILi1EEEEEEEENS5_IJNSA_ILi128EEENSA_ILi256EEESH_EEENS5_IJNS_12float_e2m1_tENS_13float_ue4m3_tEEEENS5_IJNS5_IJlSD_lEEENS4_6LayoutINS5_IJNS5_IJNS5_IJNSA_ILi32EEESC_EEEiEEENS5_IJNS5_IJNSA_ILi16EEESC_EEEiEEENS5_IJSD_iEEEEEENS5_IJST_NS5_IJNS5_IJNSA_ILi0EEESD_EEENSA_ILi512EEEEEENS5_IJSW_iEEEEEEEEEEESL_S13_NS4_8TiledMMAINS4_8MMA_AtomIJNS4_17SM100_MMA_MXF4_SSISJ_SJ_fSK_Li128ELi256ELi16ELNS4_4UMMA5MajorE0ELS18_0ELNS17_7ScaleInE0ELS19_0EEEEEENSN_INS5_IJSD_SD_SD_EEENS5_IJSW_SW_SW_EEEEENS5_IJNS4_10UnderscoreES1F_S1F_EEEEENS5_IJNS4_23SM90_TMA_LOAD_MULTICASTES1I_EEENS5_IJNS4_14ComposedLayoutINS4_7SwizzleILi3ELi4ELi3EEENS4_18smem_ptr_flag_bitsILi4EEENSN_INS5_IJNSA_ILi8EEESH_EEENS5_IJSH_SD_EEEEEEENSN_INS5_IJNS5_IJNS5_IJSP_SD_EEESS_EEESD_NS5_IJSD_SC_EEEEEENS5_IJNS5_IJNS5_IJSS_SY_EEESX_EEESW_NS5_IJSC_SY_EEEEEEEEEEEvNS4_8identityES1J_NS5_IJS1T_NSN_INS5_IJNS5_IJNS5_IJSP_SB_EEESS_EEESD_S1W_EEENS5_IJS1Z_SW_NS5_IJSC_NSA_ILi1024EEEEEEEEEEEEEEvS24_EENS_8epilogue10collective18CollectiveEpilogueINS2E_23Sm100TmaWarpSpecializedILi4ELi2ELi32ELb1ELb0EEEJNS5_IJNSA_ILi64EEESH_SH_EEENS5_IJNSN_IS2J_SD_EENSN_INS5_IJSO_SB_EEENS5_IJSD_SG_EEEEEEEENS_10bfloat16_tESM_S2Q_SM_NS2E_6fusion15FusionCallbacksIS2I_NS2R_17LinearCombinationIS2Q_fS2Q_fLNS_15FloatRoundStyleE2EEES2K_S2P_JEEENS4_5SM1004TMEM4LOAD26SM100_TMEM_LOAD_32dp32b32xENS4_13SM90_TMA_LOADENS1K_INS1L_ILi2ELi4ELi3EEENS1N_ILi16EEENSN_INS5_IJS1P_SO_EEENS5_IJSO_SD_EEEEEEENS4_39AutoVectorizingCopyWithAssumedAlignmentILi128EEENS4_14SM90_TMA_STOREES37_S39_S39_EEEvvEEEEvNT_6ParamsE) ;  /* 0xfffffec0029c7950 */ /* 0x000fea0003c3ffff */
        .weak           $__internal_1_$__cuda_sm10x_tcgen05_guardrail_trap_phase_invalid_during_alloc
        .type           $__internal_1_$__cuda_sm10x_tcgen05_guardrail_trap_phase_invalid_during_alloc,@function
        .size           $__internal_1_$__cuda_sm10x_tcgen05_guardrail_trap_phase_invalid_during_alloc,($__internal_2_$__cuda_sm10x_tcgen05_guardrail_trap_unallocated_columns_being_dealloced - $__internal_1_$__cuda_sm10x_tcgen05_guardrail_trap_phase_invalid_during_alloc)
$__internal_1_$__cuda_sm10x_tcgen05_guardrail_trap_phase_invalid_during_alloc:
[----:B------:R-:W-:Y:S05]  /*13d90*/  BPT.TRAP 0x1 ;  /* 0x000000040000795c */ /* 0x000fea0000300000 */
[----:B------:R-:W-:-:S04]  /*13da0*/  MOV R5, 0x0 ;  /* 0x0000000000057802 */ /* 0x000fc80000000f00 */
[----:B------:R-:W-:Y:S05]  /*13db0*/  RET.REL.NODEC R4 `(_ZN7cutlass13device_kernelINS_4gemm6kernel13GemmUniversalIN4cute5tupleIJiiiiEEENS1_10collective13CollectiveMmaINS1_46MainloopSm100TmaUmmaWarpSpecializedBlockScaledILi3ELi2ELi1ENS5_IJNS4_1CILi2EEENSA_ILi4EEENSA_ILi1EEEEEEEENS5_IJNSA_ILi128EEENSA_ILi256EEESH_EEENS5_IJNS_12float_e2m1_tENS_13float_ue4m3_tEEEENS5_IJNS5_IJlSD_lEEENS4_6LayoutINS5_IJNS5_IJNS5_IJNSA_ILi32EEESC_EEEiEEENS5_IJNS5_IJNSA_ILi16EEESC_EEEiEEENS5_IJSD_iEEEEEENS5_IJST_NS5_IJNS5_IJNSA_ILi0EEESD_EEENSA_ILi512EEEEEENS5_IJSW_iEEEEEEEEEEESL_S13_NS4_8TiledMMAINS4_8MMA_AtomIJNS4_17SM100_MMA_MXF4_SSISJ_SJ_fSK_Li128ELi256ELi16ELNS4_4UMMA5MajorE0ELS18_0ELNS17_7ScaleInE0ELS19_0EEEEEENSN_INS5_IJSD_SD_SD_EEENS5_IJSW_SW_SW_EEEEENS5_IJNS4_10UnderscoreES1F_S1F_EEEEENS5_IJNS4_23SM90_TMA_LOAD_MULTICASTES1I_EEENS5_IJNS4_14ComposedLayoutINS4_7SwizzleILi3ELi4ELi3EEENS4_18smem_ptr_flag_bitsILi4EEENSN_INS5_IJNSA_ILi8EEESH_EEENS5_IJSH_SD_EEEEEEENSN_INS5_IJNS5_IJNS5_IJSP_SD_EEESS_EEESD_NS5_IJSD_SC_EEEEEENS5_IJNS5_IJNS5_IJSS_SY_EEESX_EEESW_NS5_IJSC_SY_EEEEEEEEEEEvNS4_8identityES1J_NS5_IJS1T_NSN_INS5_IJNS5_IJNS5_IJSP_SB_EEESS_EEESD_S1W_EEENS5_IJS1Z_SW_NS5_IJSC_NSA_ILi1024EEEEEEEEEEEEEEvS24_EENS_8epilogue10collective18CollectiveEpilogueINS2E_23Sm100TmaWarpSpecializedILi4ELi2ELi32ELb1ELb0EEEJNS5_IJNSA_ILi64EEESH_SH_EEENS5_IJNSN_IS2J_SD_EENSN_INS5_IJSO_SB_EEENS5_IJSD_SG_EEEEEEEENS_10bfloat16_tESM_S2Q_SM_NS2E_6fusion15FusionCallbacksIS2I_NS2R_17LinearCombinationIS2Q_fS2Q_fLNS_15FloatRoundStyleE2EEES2K_S2P_JEEENS4_5SM1004TMEM4LOAD26SM100_TMEM_LOAD_32dp32b32xENS4_13SM90_TMA_LOADENS1K_INS1L_ILi2ELi4ELi3EEENS1N_ILi16EEENSN_INS5_IJS1P_SO_EEENS5_IJSO_SD_EEEEEEENS4_39AutoVectorizingCopyWithAssumedAlignmentILi128EEENS4_14SM90_TMA_STOREES37_S39_S39_EEEvvEEEEvNT_6ParamsE) ;  /* 0xfffffec004907950 */ /* 0x000fea0003c3ffff */
        .weak           $__internal_2_$__cuda_sm10x_tcgen05_guardrail_trap_unallocated_columns_being_dealloced
        .type           $__internal_2_$__cuda_sm10x_tcgen05_guardrail_trap_unallocated_columns_being_dealloced,@function
        .size           $__internal_2_$__cuda_sm10x_tcgen05_guardrail_trap_unallocated_columns_being_dealloced,(.L_x_241 - $__internal_2_$__cuda_sm10x_tcgen05_guardrail_trap_unallocated_columns_being_dealloced)
$__internal_2_$__cuda_sm10x_tcgen05_guardrail_trap_unallocated_columns_being_dealloced:
[----:B------:R-:W-:Y:S05]  /*13dc0*/  BPT.TRAP 0x1 ;  /* 0x000000040000795c */ /* 0x000fea0000300000 */
[----:B------:R-:W-:-:S04]  /*13dd0*/  HFMA2 R3, -RZ, RZ, 0, 0 ;  /* 0x00000000ff037431 */ /* 0x000fc800000001ff */
[----:B------:R-:W-:Y:S05]  /*13de0*/  RET.REL.NODEC R2 `(_ZN7cutlass13device_kernelINS_4gemm6kernel13GemmUniversalIN4cute5tupleIJiiiiEEENS1_10collective13CollectiveMmaINS1_46MainloopSm100TmaUmmaWarpSpecializedBlockScaledILi3ELi2ELi1ENS5_IJNS4_1CILi2EEENSA_ILi4EEENSA_ILi1EEEEEEEENS5_IJNSA_ILi128EEENSA_ILi256EEESH_EEENS5_IJNS_12float_e2m1_tENS_13float_ue4m3_tEEEENS5_IJNS5_IJlSD_lEEENS4_6LayoutINS5_IJNS5_IJNS5_IJNSA_ILi32EEESC_EEEiEEENS5_IJNS5_IJNSA_ILi16EEESC_EEEiEEENS5_IJSD_iEEEEEENS5_IJST_NS5_IJNS5_IJNSA_ILi0EEESD_EEENSA_ILi512EEEEEENS5_IJSW_iEEEEEEEEEEESL_S13_NS4_8TiledMMAINS4_8MMA_AtomIJNS4_17SM100_MMA_MXF4_SSISJ_SJ_fSK_Li128ELi256ELi16ELNS4_4UMMA5MajorE0ELS18_0ELNS17_7ScaleInE0ELS19_0EEEEEENSN_INS5_IJSD_SD_SD_EEENS5_IJSW_SW_SW_EEEEENS5_IJNS4_10UnderscoreES1F_S1F_EEEEENS5_IJNS4_23SM90_TMA_LOAD_MULTICASTES1I_EEENS5_IJNS4_14ComposedLayoutINS4_7SwizzleILi3ELi4ELi3EEENS4_18smem_ptr_flag_bitsILi4EEENSN_INS5_IJNSA_ILi8EEESH_EEENS5_IJSH_SD_EEEEEEENSN_INS5_IJNS5_IJNS5_IJSP_SD_EEESS_EEESD_NS5_IJSD_SC_EEEEEENS5_IJNS5_IJNS5_IJSS_SY_EEESX_EEESW_NS5_IJSC_SY_EEEEEEEEEEEvNS4_8identityES1J_NS5_IJS1T_NSN_INS5_IJNS5_IJNS5_IJSP_SB_EEESS_EEESD_S1W_EEENS5_IJS1Z_SW_NS5_IJSC_NSA_ILi1024EEEEEEEEEEEEEEvS24_EENS_8epilogue10collective18CollectiveEpilogueINS2E_23Sm100TmaWarpSpecializedILi4ELi2ELi32ELb1ELb0EEEJNS5_IJNSA_ILi64EEESH_SH_EEENS5_IJNSN_IS2J_SD_EENSN_INS5_IJSO_SB_EEENS5_IJSD_SG_EEEEEEEENS_10bfloat16_tESM_S2Q_SM_NS2E_6fusion15FusionCallbacksIS2I_NS2R_17LinearCombinationIS2Q_fS2Q_fLNS_15FloatRoundStyleE2EEES2K_S2P_JEEENS4_5SM1004TMEM4LOAD26SM100_TMEM_LOAD_32dp32b32xENS4_13SM90_TMA_LOADENS1K_INS1L_ILi2ELi4ELi3EEENS1N_ILi16EEENSN_INS5_IJS1P_SO_EEENS5_IJSO_SD_EEEEEEENS4_39AutoVectorizingCopyWithAssumedAlignmentILi128EEENS4_14SM90_TMA_STOREES37_S39_S39_EEEvvEEEEvNT_6ParamsE) ;  /* 0xfffffec002847950 */ /* 0x000fea0003c3ffff */
.L_x_240:
[----:B------:R-:W-:-:S00]  /*13df0*/  BRA `(.L_x_240) ;  /* 0xfffffffc00fc7947 */ /* 0x000fc0000383ffff */
[----:B------:R-:W-:-:S00]  /*13e00*/  NOP ;  /* 0x0000000000007918 */ /* 0x000fc00000000000 */
[----:B------:R-:W-:-:S00]  /*13e10*/  NOP ;  /* 0x0000000000007918 */ /* 0x000fc00000000000 */
[----:B------:R-:W-:-:S00]  /*13e20*/  NOP ;  /* 0x0000000000007918 */ /* 0x000fc00000000000 */
[----:B------:R-:W-:-:S00]  /*13e30*/  NOP ;  /* 0x0000000000007918 */ /* 0x000fc00000000000 */
[----:B------:R-:W-:-:S00]  /*13e40*/  NOP ;  /* 0x0000000000007918 */ /* 0x000fc00000000000 */
[----:B------:R-:W-:-:S00]  /*13e50*/  NOP ;  /* 0x0000000000007918 */ /* 0x000fc00000000000 */
[----:B------:R-:W-:-:S00]  /*13e60*/  NOP ;  /* 0x0000000000007918 */ /* 0x000fc00000000000 */
[----:B------:R-:W-:-:S00]  /*13e70*/  NOP ;  /* 0x0000000000007918 */ /* 0x000fc00000000000 */
.L_x_241:


//--------------------- .nv.global.init           --------------------------
	.section	.nv.global.init,"aw",@progbits
.nv.global.init:
	.type		$str$29,@object
	.size		$str$29,($str$30 - $str$29)
$str$29:
        /*0000*/ 	.byte	0x28, 0x61, 0x64, 0x64, 0x72, 0x65, 0x73, 0x73, 0x20, 0x26, 0x20, 0x6d, 0x61, 0x73, 0x6b, 0x29
        /*0010*/ 	.byte	0x20, 0x3d, 0x3d, 0x20, 0x30, 0x00
	.type		$str$30,@object
	.size		$str$30,($str$26 - $str$30)
$str$30:
        /*0016*/ 	.byte	0x2f, 0x74, 0x6d, 0x70, 0x2f, 0x63, 0x75, 0x74, 0x6c, 0x61, 0x73, 0x73, 0x5f, 0x73, 0x77, 0x65
        /*0026*/ 	.byte	0x65, 0x70, 0x5f, 0x73, 0x72, 0x63, 0x2f, 0x69, 0x6e, 0x63, 0x6c, 0x75, 0x64, 0x65, 0x2f, 0x63
        /*0036*/ 	.byte	0x75, 0x74, 0x65, 0x2f, 0x70, 0x6f, 0x69, 0x6e, 0x74, 0x65, 0x72, 0x5f, 0x66, 0x6c, 0x61, 0x67
        /*0046*/ 	.byte	0x67, 0x65, 0x64, 0x2e, 0x68, 0x70, 0x70, 0x00
	.type		$str$26,@object
	.size		$str$26,($str$25 - $str$26)
$str$26:
        /*004e*/ 	.byte	0x2f, 0x74, 0x6d, 0x70, 0x2f, 0x63, 0x75, 0x74, 0x6c, 0x61, 0x73, 0x73, 0x5f, 0x73, 0x77, 0x65
        /*005e*/ 	.byte	0x65, 0x70, 0x5f, 0x73, 0x72, 0x63, 0x2f, 0x69, 0x6e, 0x63, 0x6c, 0x75, 0x64, 0x65, 0x2f, 0x63
        /*006e*/ 	.byte	0x75, 0x74, 0x65, 0x2f, 0x61, 0x74, 0x6f, 0x6d, 0x2f, 0x63, 0x6f, 0x70, 0x79, 0x5f, 0x74, 0x72
        /*007e*/ 	.byte	0x61, 0x69, 0x74, 0x73, 0x5f, 0x73, 0x6d, 0x31, 0x30, 0x30, 0x2e, 0x68, 0x70, 0x70, 0x00
	.type		$str$25,@object
	.size		$str$25,(__unnamed_1 - $str$25)
$str$25:
        /*008d*/ 	.byte	0x28, 0x28, 0x75, 0x69, 0x6e, 0x74, 0x33, 0x32, 0x5f, 0x74, 0x28, 0x74, 0x68, 0x72, 0x65, 0x61
        /*009d*/ 	.byte	0x64, 0x49, 0x64, 0x78, 0x2e, 0x78, 0x29, 0x20, 0x2f, 0x20, 0x33, 0x32, 0x29, 0x20, 0x25, 0x20
        /*00ad*/ 	.byte	0x34, 0x29, 0x20, 0x3d, 0x3d, 0x20, 0x28, 0x28, 0x28, 0x74, 0x6d, 0x65, 0x6d, 0x5f, 0x61, 0x64
        /*00bd*/ 	.byte	0x64, 0x72, 0x20, 0x3e, 0x3e, 0x20, 0x31, 0x36, 0x29, 0x20, 0x2f, 0x20, 0x33, 0x32, 0x29, 0x20
        /*00cd*/ 	.byte	0x25, 0x20, 0x34, 0x29, 0x00
	.type		__unnamed_1,@object
	.size		__unnamed_1,(__unnamed_2 - __unnamed_1)
__unnamed_1:
        /*00d2*/ 	.byte	0x61, 0x75, 0x74, 0x6f, 0x20, 0x63, 0x75, 0x74, 0x65, 0x3a, 0x3a, 0x61, 0x73, 0x5f, 0x70, 0x6f
        /* <DEDUP_REMOVED lines=24> */
        /*0262*/ 	.byte	0x43, 0x3c, 0x34, 0x30, 0x39, 0x36, 0x3e, 0x3e, 0x3e, 0x3e, 0x5d, 0x00
	.type		__unnamed_2,@object
	.size		__unnamed_2,(.L_2 - __unnamed_2)
__unnamed_2:
        /* <DEDUP_REMOVED lines=42> */
        /*050e*/ 	.byte	0x3e, 0x3e, 0x5d, 0x00
.L_2:


//--------------------- .nv.shared._ZN7cutlass13device_kernelINS_4gemm6kernel13GemmUniversalIN4cute5tupleIJiiiiEEENS1_10collective13CollectiveMmaINS1_46MainloopSm100TmaUmmaWarpSpecializedBlockScaledILi3ELi2ELi1ENS5_IJNS4_1CILi2EEENSA_ILi4EEENSA_ILi1EEEEEEEENS5_IJNSA_ILi128EEENSA_ILi256EEESH_EEENS5_IJNS_12float_e2m1_tENS_13float_ue4m3_tEEEENS5_IJNS5_IJlSD_lEEENS4_6LayoutINS5_IJNS5_IJNS5_IJNSA_ILi32EEESC_EEEiEEENS5_IJNS5_IJNSA_ILi16EEESC_EEEiEEENS5_IJSD_iEEEEEENS5_IJST_NS5_IJNS5_IJNSA_ILi0EEESD_EEENSA_ILi512EEEEEENS5_IJSW_iEEEEEEEEEEESL_S13_NS4_8TiledMMAINS4_8MMA_AtomIJNS4_17SM100_MMA_MXF4_SSISJ_SJ_fSK_Li128ELi256ELi16ELNS4_4UMMA5MajorE0ELS18_0ELNS17_7ScaleInE0ELS19_0EEEEEENSN_INS5_IJSD_SD_SD_EEENS5_IJSW_SW_SW_EEEEENS5_IJNS4_10UnderscoreES1F_S1F_EEEEENS5_IJNS4_23SM90_TMA_LOAD_MULTICASTES1I_EEENS5_IJNS4_14ComposedLayoutINS4_7SwizzleILi3ELi4ELi3EEENS4_18smem_ptr_flag_bitsILi4EEENSN_INS5_IJNSA_ILi8EEESH_EEENS5_IJSH_SD_EEEEEEENSN_INS5_IJNS5_IJNS5_IJSP_SD_EEESS_EEESD_NS5_IJSD_SC_EEEEEENS5_IJNS5_IJNS5_IJSS_SY_EEESX_EEESW_NS5_IJSC_SY_EEEEEEEEEEEvNS4_8identityES1J_NS5_IJS1T_NSN_INS5_IJNS5_IJNS5_IJSP_SB_EEESS_EEESD_S1W_EEENS5_IJS1Z_SW_NS5_IJSC_NSA_ILi1024EEEEEEEEEEEEEEvS24_EENS_8epilogue10collective18CollectiveEpilogueINS2E_23Sm100TmaWarpSpecializedILi4ELi2ELi32ELb1ELb0EEEJNS5_IJNSA_ILi64EEESH_SH_EEENS5_IJNSN_IS2J_SD_EENSN_INS5_IJSO_SB_EEENS5_IJSD_SG_EEEEEEEENS_10bfloat16_tESM_S2Q_SM_NS2E_6fusion15FusionCallbacksIS2I_NS2R_17LinearCombinationIS2Q_fS2Q_fLNS_15FloatRoundStyleE2EEES2K_S2P_JEEENS4_5SM1004TMEM4LOAD26SM100_TMEM_LOAD_32dp32b32xENS4_13SM90_TMA_LOADENS1K_INS1L_ILi2ELi4ELi3EEENS1N_ILi16EEENSN_INS5_IJS1P_SO_EEENS5_IJSO_SD_EEEEEEENS4_39AutoVectorizingCopyWithAssumedAlignmentILi128EEENS4_14SM90_TMA_STOREES37_S39_S39_EEEvvEEEEvNT_6ParamsE --------------------------
	.section	.nv.shared._ZN7cutlass13device_kernelINS_4gemm6kernel13GemmUniversalIN4cute5tupleIJiiiiEEENS1_10collective13CollectiveMmaINS1_46MainloopSm100TmaUmmaWarpSpecializedBlockScaledILi3ELi2ELi1ENS5_IJNS4_1CILi2EEENSA_ILi4EEENSA_ILi1EEEEEEEENS5_IJNSA_ILi128EEENSA_ILi256EEESH_EEENS5_IJNS_12float_e2m1_tENS_13float_ue4m3_tEEEENS5_IJNS5_IJlSD_lEEENS4_6LayoutINS5_IJNS5_IJNS5_IJNSA_ILi32EEESC_EEEiEEENS5_IJNS5_IJNSA_ILi16EEESC_EEEiEEENS5_IJSD_iEEEEEENS5_IJST_NS5_IJNS5_IJNSA_ILi0EEESD_EEENSA_ILi512EEEEEENS5_IJSW_iEEEEEEEEEEESL_S13_NS4_8TiledMMAINS4_8MMA_AtomIJNS4_17SM100_MMA_MXF4_SSISJ_SJ_fSK_Li128ELi256ELi16ELNS4_4UMMA5MajorE0ELS18_0ELNS17_7ScaleInE0ELS19_0EEEEEENSN_INS5_IJSD_SD_SD_EEENS5_IJSW_SW_SW_EEEEENS5_IJNS4_10UnderscoreES1F_S1F_EEEEENS5_IJNS4_23SM90_TMA_LOAD_MULTICASTES1I_EEENS5_IJNS4_14ComposedLayoutINS4_7SwizzleILi3ELi4ELi3EEENS4_18smem_ptr_flag_bitsILi4EEENSN_INS5_IJNSA_ILi8EEESH_EEENS5_IJSH_SD_EEEEEEENSN_INS5_IJNS5_IJNS5_IJSP_SD_EEESS_EEESD_NS5_IJSD_SC_EEEEEENS5_IJNS5_IJNS5_IJSS_SY_EEESX_EEESW_NS5_IJSC_SY_EEEEEEEEEEEvNS4_8identityES1J_NS5_IJS1T_NSN_INS5_IJNS5_IJNS5_IJSP_SB_EEESS_EEESD_S1W_EEENS5_IJS1Z_SW_NS5_IJSC_NSA_ILi1024EEEEEEEEEEEEEEvS24_EENS_8epilogue10collective18CollectiveEpilogueINS2E_23Sm100TmaWarpSpecializedILi4ELi2ELi32ELb1ELb0EEEJNS5_IJNSA_ILi64EEESH_SH_EEENS5_IJNSN_IS2J_SD_EENSN_INS5_IJSO_SB_EEENS5_IJSD_SG_EEEEEEEENS_10bfloat16_tESM_S2Q_SM_NS2E_6fusion15FusionCallbacksIS2I_NS2R_17LinearCombinationIS2Q_fS2Q_fLNS_15FloatRoundStyleE2EEES2K_S2P_JEEENS4_5SM1004TMEM4LOAD26SM100_TMEM_LOAD_32dp32b32xENS4_13SM90_TMA_LOADENS1K_INS1L_ILi2ELi4ELi3EEENS1N_ILi16EEENSN_INS5_IJS1P_SO_EEENS5_IJSO_SD_EEEEEEENS4_39AutoVectorizingCopyWithAssumedAlignmentILi128EEENS4_14SM90_TMA_STOREES37_S39_S39_EEEvvEEEEvNT_6ParamsE,"aw",@nobits
	.sectionflags	@""
	.align	16
	.zero		1024


//--------------------- .nv.shared.reserved.0     --------------------------
	.section	.nv.shared.reserved.0,"aw",@nobits
	.weak		__nv_reservedSMEM_offset_0_alias
	.size		__nv_reservedSMEM_offset_0_alias, 0, 64
	.other		__nv_reservedSMEM_offset_0_alias,@"STO_CUDA_RESERVED_SHARED STV_DEFAULT"
__nv_reservedSMEM_offset_0_alias:
	.zero		0
.nv.shared.reserved.0:
	.zero		64
	.weak		__nv_reservedSMEM_tcgen05_partition
	.type		__nv_reservedSMEM_tcgen05_partition,@object
	.size		__nv_reservedSMEM_tcgen05_partition,(.L_0 - __nv_reservedSMEM_tcgen05_partition)
__nv_reservedSMEM_tcgen05_partition:
	.zero		32
.L_0:


//--------------------- .nv.global                --------------------------
	.section	.nv.global,"aw",@nobits
.nv.global:
	.type		_ZN40_INTERNAL_70932fa9_4_k_cu_a80ac440_225294cute1_E,@object
	.size		_ZN40_INTERNAL_70932fa9_4_k_cu_a80ac440_225294cute1_E,(_ZN40_INTERNAL_70932fa9_4_k_cu_a80ac440_225294cuda3std3__45__cpo6cbeginE - _ZN40_INTERNAL_70932fa9_4_k_cu_a80ac440_225294cute1_E)
_ZN40_INTERNAL_70932fa9_4_k_cu_a80ac440_225294cute1_E:
	.zero		1
	.type		_ZN40_INTERNAL_70932fa9_4_k_cu_a80ac440_225294cuda3std3__45__cpo6cbeginE,@object
	.size		_ZN40_INTERNAL_70932fa9_4_k_cu_a80ac440_225294cuda3std3__45__cpo6cbeginE,(_ZN40_INTERNAL_70932fa9_4_k_cu_a80ac440_225294cuda3std3__48in_placeE - _ZN40_INTERNAL_70932fa9_4_k_cu_a80ac440_225294cuda3std3__45__cpo6cbeginE)
_ZN40_INTERNAL_70932fa9_4_k_cu_a80ac440_225294cuda3std3__45__cpo6cbeginE:
	.zero		1
	.type		_ZN40_INTERNAL_70932fa9_4_k_cu_a80ac440_225294cuda3std3__48in_placeE,@object
	.size		_ZN40_INTERNAL_70932fa9_4_k_cu_a80ac440_225294cuda3std3__48in_placeE,(_ZN40_INTERNAL_70932fa9_4_k_cu_a80ac440_225294cuda3std6ranges3__45__cpo9iter_moveE - _ZN40_INTERNAL_70932fa9_4_k_cu_a80ac440_225294cuda3std3__48in_placeE)
_ZN40_INTERNAL_70932fa9_4_k_cu_a80ac440_225294cuda3std3__48in_placeE:
	.zero		1
	.type		_ZN40_INTERNAL_70932fa9_4_k_cu_a80ac440_225294cuda3std6ranges3__45__cpo9iter_moveE,@object
	.size		_ZN40_INTERNAL_70932fa9_4_k_cu_a80ac440_225294cuda3std6ranges3__45__cpo9iter_moveE,(_ZN40_INTERNAL_70932fa9_4_k_cu_a80ac440_225294cuda3std3__45__cpo5beginE - _ZN40_INTERNAL_70932fa9_4_k_cu_a80ac440_225294cuda3std6ranges3__45__cpo9iter_moveE)
_ZN40_INTERNAL_70932fa9_4_k_cu_a80ac440_225294cuda3std6ranges3__45__cpo9iter_moveE:
	.zero		1
	.type		_ZN40_INTERNAL_70932fa9_4_k_cu_a80ac440_225294cuda3std3__45__cpo5beginE,@object
	.size		_ZN40_INTERNAL_70932fa9_4_k_cu_a80ac440_225294cuda3std3__45__cpo5beginE,(_ZN40_INTERNAL_70932fa9_4_k_cu_a80ac440_225294cuda3std3__442_GLOBAL__N__70932fa9_4_k_cu_a80ac440_225296ignoreE - _ZN40_INTERNAL_70932fa9_4_k_cu_a80ac440_225294cuda3std3__45__cpo5beginE)
_ZN40_INTERNAL_70932fa9_4_k_cu_a80ac440_225294cuda3std3__45__cpo5beginE:
	.zero		1
	.type		_ZN40_INTERNAL_70932fa9_4_k_cu_a80ac440_225294cuda3std3__442_GLOBAL__N__70932fa9_4_k_cu_a80ac440_225296ignoreE,@object
	.size		_ZN40_INTERNAL_70932fa9_4_k_cu_a80ac440_225294cuda3std3__442_GLOBAL__N__70932fa9_4_k_cu_a80ac440_225296ignoreE,(_ZN40_INTERNAL_70932fa9_4_k_cu_a80ac440_225294cute7productE - _ZN40_INTERNAL_70932fa9_4_k_cu_a80ac440_225294cuda3std3__442_GLOBAL__N__70932fa9_4_k_cu_a80ac440_225296ignoreE)
_ZN40_INTERNAL_70932fa9_4_k_cu_a80ac440_225294cuda3std3__442_GLOBAL__N__70932fa9_4_k_cu_a80ac440_225296ignoreE:
	.zero		1
	.type		_ZN40_INTERNAL_70932fa9_4_k_cu_a80ac440_225294cute7productE,@object
	.size		_ZN40_INTERNAL_70932fa9_4_k_cu_a80ac440_225294cute7productE,(_ZN40_INTERNAL_70932fa9_4_k_cu_a80ac440_225294cuda3std3__45__cpo3endE - _ZN40_INTERNAL_70932fa9_4_k_cu_a80ac440_225294cute7productE)
_ZN40_INTERNAL_70932fa9_4_k_cu_a80ac440_225294cute7productE:
	.zero		1
	.type		_ZN40_INTERNAL_70932fa9_4_k_cu_a80ac440_225294cuda3std3__45__cpo3endE,@object
	.size		_ZN40_INTERNAL_70932fa9_4_k_cu_a80ac440_225294cuda3std3__45__cpo3endE,(_ZN40_INTERNAL_70932fa9_4_k_cu_a80ac440_225294cuda3std3__419piecewise_constructE - _ZN40_INTERNAL_70932fa9_4_k_cu_a80ac440_225294cuda3std3__45__cpo3endE)
_ZN40_INTERNAL_70932fa9_4_k_cu_a80ac440_225294cuda3std3__45__cpo3endE:
	.zero		1
	.type		_ZN40_INTERNAL_70932fa9_4_k_cu_a80ac440_225294cuda3std3__419piecewise_constructE,@object
	.size		_ZN40_INTERNAL_70932fa9_4_k_cu_a80ac440_225294cuda3std3__419piecewise_constructE,(_ZN40_INTERNAL_70932fa9_4_k_cu_a80ac440_225294cuda3std3__45__cpo4cendE - _ZN40_INTERNAL_70932fa9_4_k_cu_a80ac440_225294cuda3std3__419piecewise_constructE)
_ZN40_INTERNAL_70932fa9_4_k_cu_a80ac440_225294cuda3std3__419piecewise_constructE:
	.zero		1
	.type		_ZN40_INTERNAL_70932fa9_4_k_cu_a80ac440_225294cuda3std3__45__cpo4cendE,@object
	.size		_ZN40_INTERNAL_70932fa9_4_k_cu_a80ac440_225294cuda3std3__45__cpo4cendE,(_ZN40_INTERNAL_70932fa9_4_k_cu_a80ac440_225294cuda3std6ranges3__45__cpo4swapE - _ZN40_INTERNAL_70932fa9_4_k_cu_a80ac440_225294cuda3std3__45__cpo4cendE)
_ZN40_INTERNAL_70932fa9_4_k_cu_a80ac440_225294cuda3std3__45__cpo4cendE:
	.zero		1
	.type		_ZN40_INTERNAL_70932fa9_4_k_cu_a80ac440_225294cuda3std6ranges3__45__cpo4swapE,@object
	.size		_ZN40_INTERNAL_70932fa9_4_k_cu_a80ac440_225294cuda3std6ranges3__45__cpo4swapE,(.L_10 - _ZN40_INTERNAL_70932fa9_4_k_cu_a80ac440_225294cuda3std6ranges3__45__cpo4swapE)
_ZN40_INTERNAL_70932fa9_4_k_cu_a80ac440_225294cuda3std6ranges3__45__cpo4swapE:
	.zero		1
.L_10:


//--------------------- .nv.constant0._ZN7cutlass13device_kernelINS_4gemm6kernel13GemmUniversalIN4cute5tupleIJiiiiEEENS1_10collective13CollectiveMmaINS1_46MainloopSm100TmaUmmaWarpSpecializedBlockScaledILi3ELi2ELi1ENS5_IJNS4_1CILi2EEENSA_ILi4EEENSA_ILi1EEEEEEEENS5_IJNSA_ILi128EEENSA_ILi256EEESH_EEENS5_IJNS_12float_e2m1_tENS_13float_ue4m3_tEEEENS5_IJNS5_IJlSD_lEEENS4_6LayoutINS5_IJNS5_IJNS5_IJNSA_ILi32EEESC_EEEiEEENS5_IJNS5_IJNSA_ILi16EEESC_EEEiEEENS5_IJSD_iEEEEEENS5_IJST_NS5_IJNS5_IJNSA_ILi0EEESD_EEENSA_ILi512EEEEEENS5_IJSW_iEEEEEEEEEEESL_S13_NS4_8TiledMMAINS4_8MMA_AtomIJNS4_17SM100_MMA_MXF4_SSISJ_SJ_fSK_Li128ELi256ELi16ELNS4_4UMMA5MajorE0ELS18_0ELNS17_7ScaleInE0ELS19_0EEEEEENSN_INS5_IJSD_SD_SD_EEENS5_IJSW_SW_SW_EEEEENS5_IJNS4_10UnderscoreES1F_S1F_EEEEENS5_IJNS4_23SM90_TMA_LOAD_MULTICASTES1I_EEENS5_IJNS4_14ComposedLayoutINS4_7SwizzleILi3ELi4ELi3EEENS4_18smem_ptr_flag_bitsILi4EEENSN_INS5_IJNSA_ILi8EEESH_EEENS5_IJSH_SD_EEEEEEENSN_INS5_IJNS5_IJNS5_IJSP_SD_EEESS_EEESD_NS5_IJSD_SC_EEEEEENS5_IJNS5_IJNS5_IJSS_SY_EEESX_EEESW_NS5_IJSC_SY_EEEEEEEEEEEvNS4_8identityES1J_NS5_IJS1T_NSN_INS5_IJNS5_IJNS5_IJSP_SB_EEESS_EEESD_S1W_EEENS5_IJS1Z_SW_NS5_IJSC_NSA_ILi1024EEEEEEEEEEEEEEvS24_EENS_8epilogue10collective18CollectiveEpilogueINS2E_23Sm100TmaWarpSpecializedILi4ELi2ELi32ELb1ELb0EEEJNS5_IJNSA_ILi64EEESH_SH_EEENS5_IJNSN_IS2J_SD_EENSN_INS5_IJSO_SB_EEENS5_IJSD_SG_EEEEEEEENS_10bfloat16_tESM_S2Q_SM_NS2E_6fusion15FusionCallbacksIS2I_NS2R_17LinearCombinationIS2Q_fS2Q_fLNS_15FloatRoundStyleE2EEES2K_S2P_JEEENS4_5SM1004TMEM4LOAD26SM100_TMEM_LOAD_32dp32b32xENS4_13SM90_TMA_LOADENS1K_INS1L_ILi2ELi4ELi3EEENS1N_ILi16EEENSN_INS5_IJS1P_SO_EEENS5_IJSO_SD_EEEEEEENS4_39AutoVectorizingCopyWithAssumedAlignmentILi128EEENS4_14SM90_TMA_STOREES37_S39_S39_EEEvvEEEEvNT_6ParamsE --------------------------
	.section	.nv.constant0._ZN7cutlass13device_kernelINS_4gemm6kernel13GemmUniversalIN4cute5tupleIJiiiiEEENS1_10collective13CollectiveMmaINS1_46MainloopSm100TmaUmmaWarpSpecializedBlockScaledILi3ELi2ELi1ENS5_IJNS4_1CILi2EEENSA_ILi4EEENSA_ILi1EEEEEEEENS5_IJNSA_ILi128EEENSA_ILi256EEESH_EEENS5_IJNS_12float_e2m1_tENS_13float_ue4m3_tEEEENS5_IJNS5_IJlSD_lEEENS4_6LayoutINS5_IJNS5_IJNS5_IJNSA_ILi32EEESC_EEEiEEENS5_IJNS5_IJNSA_ILi16EEESC_EEEiEEENS5_IJSD_iEEEEEENS5_IJST_NS5_IJNS5_IJNSA_ILi0EEESD_EEENSA_ILi512EEEEEENS5_IJSW_iEEEEEEEEEEESL_S13_NS4_8TiledMMAINS4_8MMA_AtomIJNS4_17SM100_MMA_MXF4_SSISJ_SJ_fSK_Li128ELi256ELi16ELNS4_4UMMA5MajorE0ELS18_0ELNS17_7ScaleInE0ELS19_0EEEEEENSN_INS5_IJSD_SD_SD_EEENS5_IJSW_SW_SW_EEEEENS5_IJNS4_10UnderscoreES1F_S1F_EEEEENS5_IJNS4_23SM90_TMA_LOAD_MULTICASTES1I_EEENS5_IJNS4_14ComposedLayoutINS4_7SwizzleILi3ELi4ELi3EEENS4_18smem_ptr_flag_bitsILi4EEENSN_INS5_IJNSA_ILi8EEESH_EEENS5_IJSH_SD_EEEEEEENSN_INS5_IJNS5_IJNS5_IJSP_SD_EEESS_EEESD_NS5_IJSD_SC_EEEEEENS5_IJNS5_IJNS5_IJSS_SY_EEESX_EEESW_NS5_IJSC_SY_EEEEEEEEEEEvNS4_8identityES1J_NS5_IJS1T_NSN_INS5_IJNS5_IJNS5_IJSP_SB_EEESS_EEESD_S1W_EEENS5_IJS1Z_SW_NS5_IJSC_NSA_ILi1024EEEEEEEEEEEEEEvS24_EENS_8epilogue10collective18CollectiveEpilogueINS2E_23Sm100TmaWarpSpecializedILi4ELi2ELi32ELb1ELb0EEEJNS5_IJNSA_ILi64EEESH_SH_EEENS5_IJNSN_IS2J_SD_EENSN_INS5_IJSO_SB_EEENS5_IJSD_SG_EEEEEEEENS_10bfloat16_tESM_S2Q_SM_NS2E_6fusion15FusionCallbacksIS2I_NS2R_17LinearCombinationIS2Q_fS2Q_fLNS_15FloatRoundStyleE2EEES2K_S2P_JEEENS4_5SM1004TMEM4LOAD26SM100_TMEM_LOAD_32dp32b32xENS4_13SM90_TMA_LOADENS1K_INS1L_ILi2ELi4ELi3EEENS1N_ILi16EEENSN_INS5_IJS1P_SO_EEENS5_IJSO_SD_EEEEEEENS4_39AutoVectorizingCopyWithAssumedAlignmentILi128EEENS4_14SM90_TMA_STOREES37_S39_S39_EEEvvEEEEvNT_6ParamsE,"a",@progbits
	.sectionflags	@""
	.align	4
.nv.constant0._ZN7cutlass13device_kernelINS_4gemm6kernel13GemmUniversalIN4cute5tupleIJiiiiEEENS1_10collective13CollectiveMmaINS1_46MainloopSm100TmaUmmaWarpSpecializedBlockScaledILi3ELi2ELi1ENS5_IJNS4_1CILi2EEENSA_ILi4EEENSA_ILi1EEEEEEEENS5_IJNSA_ILi128EEENSA_ILi256EEESH_EEENS5_IJNS_12float_e2m1_tENS_13float_ue4m3_tEEEENS5_IJNS5_IJlSD_lEEENS4_6LayoutINS5_IJNS5_IJNS5_IJNSA_ILi32EEESC_EEEiEEENS5_IJNS5_IJNSA_ILi16EEESC_EEEiEEENS5_IJSD_iEEEEEENS5_IJST_NS5_IJNS5_IJNSA_ILi0EEESD_EEENSA_ILi512EEEEEENS5_IJSW_iEEEEEEEEEEESL_S13_NS4_8TiledMMAINS4_8MMA_AtomIJNS4_17SM100_MMA_MXF4_SSISJ_SJ_fSK_Li128ELi256ELi16ELNS4_4UMMA5MajorE0ELS18_0ELNS17_7ScaleInE0ELS19_0EEEEEENSN_INS5_IJSD_SD_SD_EEENS5_IJSW_SW_SW_EEEEENS5_IJNS4_10UnderscoreES1F_S1F_EEEEENS5_IJNS4_23SM90_TMA_LOAD_MULTICASTES1I_EEENS5_IJNS4_14ComposedLayoutINS4_7SwizzleILi3ELi4ELi3EEENS4_18smem_ptr_flag_bitsILi4EEENSN_INS5_IJNSA_ILi8EEESH_EEENS5_IJSH_SD_EEEEEEENSN_INS5_IJNS5_IJNS5_IJSP_SD_EEESS_EEESD_NS5_IJSD_SC_EEEEEENS5_IJNS5_IJNS5_IJSS_SY_EEESX_EEESW_NS5_IJSC_SY_EEEEEEEEEEEvNS4_8identityES1J_NS5_IJS1T_NSN_INS5_IJNS5_IJNS5_IJSP_SB_EEESS_EEESD_S1W_EEENS5_IJS1Z_SW_NS5_IJSC_NSA_ILi1024EEEEEEEEEEEEEEvS24_EENS_8epilogue10collective18CollectiveEpilogueINS2E_23Sm100TmaWarpSpecializedILi4ELi2ELi32ELb1ELb0EEEJNS5_IJNSA_ILi64EEESH_SH_EEENS5_IJNSN_IS2J_SD_EENSN_INS5_IJSO_SB_EEENS5_IJSD_SG_EEEEEEEENS_10bfloat16_tESM_S2Q_SM_NS2E_6fusion15FusionCallbacksIS2I_NS2R_17LinearCombinationIS2Q_fS2Q_fLNS_15FloatRoundStyleE2EEES2K_S2P_JEEENS4_5SM1004TMEM4LOAD26SM100_TMEM_LOAD_32dp32b32xENS4_13SM90_TMA_LOADENS1K_INS1L_ILi2ELi4ELi3EEENS1N_ILi16EEENSN_INS5_IJS1P_SO_EEENS5_IJSO_SD_EEEEEEENS4_39AutoVectorizingCopyWithAssumedAlignmentILi128EEENS4_14SM90_TMA_STOREES37_S39_S39_EEEvvEEEEvNT_6ParamsE:
	.zero		3968


//--------------------- SYMBOLS --------------------------

	.type		.nv.reservedSmem.offset0,@object
	.size		.nv.reservedSmem.offset0,0x4
	.type		.nv.reservedSmem.cap,@object
	.size		.nv.reservedSmem.cap,0x4
	.type		__assertfail,@function
